//
// Generated by NVIDIA NVVM Compiler
//
// Compiler Build ID: CL-36424714
// Cuda compilation tools, release 13.0, V13.0.88
// Based on NVVM 20.0.0
//

.version 9.0
.target sm_100
.address_size 64

	// .globl	_Z32InstanceNormRowReduceInToOutWarpIff6MeanOpIffE6IvarOpIffEEvPKT_iiiPT0_S8_T1_T2_
// _ZZ28InstanceNormRowReduceInToOutIff6MeanOpIffE6IvarOpIffEEvPKT_iiiPT0_S8_T1_T2_E12temp_storage has been demoted
// _ZZ29InstanceNormRowReduceInToTempIff6MeanOpIffEEvPKT_iiiPT0_T1_E12temp_storage has been demoted
// _ZZ30InstanceNormRowReduceTempToOutIf6MeanOpIffEEvPKT_iiiPS2_T0_E12temp_storage has been demoted
// _ZZ29InstanceNormRowReduceInToTempIff6IvarOpIffEEvPKT_iiiPT0_T1_E12temp_storage has been demoted
// _ZZ30InstanceNormRowReduceTempToOutIf6IvarOpIffEEvPKT_iiiPS2_T0_E12temp_storage has been demoted
// _ZZ28InstanceNormRowReduceInToOutIff6DvarOpIffE7DmeanOpIffEEvPKT_iiPT0_S8_T1_T2_E12temp_storage has been demoted
// _ZZ29InstanceNormRowReduceInToTempIff6DvarOpIffEEvPKT_iiiPT0_T1_E12temp_storage has been demoted
// _ZZ30InstanceNormRowReduceTempToOutIf6DvarOpIffEEvPKT_iiiPS2_T0_E12temp_storage has been demoted
// _ZZ29InstanceNormRowReduceInToTempIff7DmeanOpIffEEvPKT_iiiPT0_T1_E12temp_storage has been demoted
// _ZZ30InstanceNormRowReduceTempToOutIf7DmeanOpIffEEvPKT_iiiPS2_T0_E12temp_storage has been demoted
.global .align 1 .b8 _ZN34_INTERNAL_3f32b5b9_4_k_cu_409aa7074cuda3std3__45__cpo5beginE[1];
.global .align 1 .b8 _ZN34_INTERNAL_3f32b5b9_4_k_cu_409aa7074cuda3std3__45__cpo3endE[1];
.global .align 1 .b8 _ZN34_INTERNAL_3f32b5b9_4_k_cu_409aa7074cuda3std3__45__cpo6cbeginE[1];
.global .align 1 .b8 _ZN34_INTERNAL_3f32b5b9_4_k_cu_409aa7074cuda3std3__45__cpo4cendE[1];
.global .align 1 .b8 _ZN34_INTERNAL_3f32b5b9_4_k_cu_409aa7074cuda3std3__45__cpo6rbeginE[1];
.global .align 1 .b8 _ZN34_INTERNAL_3f32b5b9_4_k_cu_409aa7074cuda3std3__45__cpo4rendE[1];
.global .align 1 .b8 _ZN34_INTERNAL_3f32b5b9_4_k_cu_409aa7074cuda3std3__45__cpo7crbeginE[1];
.global .align 1 .b8 _ZN34_INTERNAL_3f32b5b9_4_k_cu_409aa7074cuda3std3__45__cpo5crendE[1];
.global .align 1 .b8 _ZN34_INTERNAL_3f32b5b9_4_k_cu_409aa7074cuda3std3__436_GLOBAL__N__3f32b5b9_4_k_cu_409aa7076ignoreE[1];
.global .align 1 .b8 _ZN34_INTERNAL_3f32b5b9_4_k_cu_409aa7074cuda3std3__419piecewise_constructE[1];
.global .align 1 .b8 _ZN34_INTERNAL_3f32b5b9_4_k_cu_409aa7074cuda3std3__48in_placeE[1];
.global .align 1 .b8 _ZN34_INTERNAL_3f32b5b9_4_k_cu_409aa7074cuda3std3__420unreachable_sentinelE[1];
.global .align 1 .b8 _ZN34_INTERNAL_3f32b5b9_4_k_cu_409aa7074cuda3std6ranges3__45__cpo4swapE[1];
.global .align 1 .b8 _ZN34_INTERNAL_3f32b5b9_4_k_cu_409aa7074cuda3std6ranges3__45__cpo9iter_moveE[1];
.global .align 1 .b8 _ZN34_INTERNAL_3f32b5b9_4_k_cu_409aa7074cuda3std6ranges3__45__cpo5beginE[1];
.global .align 1 .b8 _ZN34_INTERNAL_3f32b5b9_4_k_cu_409aa7074cuda3std6ranges3__45__cpo3endE[1];
.global .align 1 .b8 _ZN34_INTERNAL_3f32b5b9_4_k_cu_409aa7074cuda3std6ranges3__45__cpo6cbeginE[1];
.global .align 1 .b8 _ZN34_INTERNAL_3f32b5b9_4_k_cu_409aa7074cuda3std6ranges3__45__cpo4cendE[1];
.global .align 1 .b8 _ZN34_INTERNAL_3f32b5b9_4_k_cu_409aa7074cuda3std6ranges3__45__cpo7advanceE[1];
.global .align 1 .b8 _ZN34_INTERNAL_3f32b5b9_4_k_cu_409aa7074cuda3std6ranges3__45__cpo9iter_swapE[1];
.global .align 1 .b8 _ZN34_INTERNAL_3f32b5b9_4_k_cu_409aa7074cuda3std6ranges3__45__cpo4nextE[1];
.global .align 1 .b8 _ZN34_INTERNAL_3f32b5b9_4_k_cu_409aa7074cuda3std6ranges3__45__cpo4prevE[1];
.global .align 1 .b8 _ZN34_INTERNAL_3f32b5b9_4_k_cu_409aa7074cuda3std6ranges3__45__cpo4dataE[1];
.global .align 1 .b8 _ZN34_INTERNAL_3f32b5b9_4_k_cu_409aa7074cuda3std6ranges3__45__cpo5cdataE[1];
.global .align 1 .b8 _ZN34_INTERNAL_3f32b5b9_4_k_cu_409aa7074cuda3std6ranges3__45__cpo4sizeE[1];
.global .align 1 .b8 _ZN34_INTERNAL_3f32b5b9_4_k_cu_409aa7074cuda3std6ranges3__45__cpo5ssizeE[1];
.global .align 1 .b8 _ZN34_INTERNAL_3f32b5b9_4_k_cu_409aa7074cuda3std6ranges3__45__cpo8distanceE[1];
.global .align 1 .b8 _ZN34_INTERNAL_3f32b5b9_4_k_cu_409aa7076thrust24THRUST_300001_SM_1000_NS6system6detail10sequential3seqE[1];

.visible .entry _Z32InstanceNormRowReduceInToOutWarpIff6MeanOpIffE6IvarOpIffEEvPKT_iiiPT0_S8_T1_T2_(
	.param .u64 .ptr .align 1 _Z32InstanceNormRowReduceInToOutWarpIff6MeanOpIffE6IvarOpIffEEvPKT_iiiPT0_S8_T1_T2__param_0,
	.param .u32 _Z32InstanceNormRowReduceInToOutWarpIff6MeanOpIffE6IvarOpIffEEvPKT_iiiPT0_S8_T1_T2__param_1,
	.param .u32 _Z32InstanceNormRowReduceInToOutWarpIff6MeanOpIffE6IvarOpIffEEvPKT_iiiPT0_S8_T1_T2__param_2,
	.param .u32 _Z32InstanceNormRowReduceInToOutWarpIff6MeanOpIffE6IvarOpIffEEvPKT_iiiPT0_S8_T1_T2__param_3,
	.param .u64 .ptr .align 1 _Z32InstanceNormRowReduceInToOutWarpIff6MeanOpIffE6IvarOpIffEEvPKT_iiiPT0_S8_T1_T2__param_4,
	.param .u64 .ptr .align 1 _Z32InstanceNormRowReduceInToOutWarpIff6MeanOpIffE6IvarOpIffEEvPKT_iiiPT0_S8_T1_T2__param_5,
	.param .align 4 .b8 _Z32InstanceNormRowReduceInToOutWarpIff6MeanOpIffE6IvarOpIffEEvPKT_iiiPT0_S8_T1_T2__param_6[4],
	.param .align 8 .b8 _Z32InstanceNormRowReduceInToOutWarpIff6MeanOpIffE6IvarOpIffEEvPKT_iiiPT0_S8_T1_T2__param_7[16]
)
{
	.reg .pred 	%p<26>;
	.reg .b32 	%r<104>;
	.reg .b32 	%f<239>;
	.reg .b64 	%rd<28>;

	ld.param.f32 	%f33, [_Z32InstanceNormRowReduceInToOutWarpIff6MeanOpIffE6IvarOpIffEEvPKT_iiiPT0_S8_T1_T2__param_7+12];
	ld.param.u32 	%r41, [_Z32InstanceNormRowReduceInToOutWarpIff6MeanOpIffE6IvarOpIffEEvPKT_iiiPT0_S8_T1_T2__param_7+8];
	ld.param.u32 	%r40, [_Z32InstanceNormRowReduceInToOutWarpIff6MeanOpIffE6IvarOpIffEEvPKT_iiiPT0_S8_T1_T2__param_6];
	ld.param.u64 	%rd9, [_Z32InstanceNormRowReduceInToOutWarpIff6MeanOpIffE6IvarOpIffEEvPKT_iiiPT0_S8_T1_T2__param_0];
	ld.param.u32 	%r42, [_Z32InstanceNormRowReduceInToOutWarpIff6MeanOpIffE6IvarOpIffEEvPKT_iiiPT0_S8_T1_T2__param_1];
	ld.param.u32 	%r43, [_Z32InstanceNormRowReduceInToOutWarpIff6MeanOpIffE6IvarOpIffEEvPKT_iiiPT0_S8_T1_T2__param_2];
	ld.param.u32 	%r39, [_Z32InstanceNormRowReduceInToOutWarpIff6MeanOpIffE6IvarOpIffEEvPKT_iiiPT0_S8_T1_T2__param_3];
	ld.param.u64 	%rd6, [_Z32InstanceNormRowReduceInToOutWarpIff6MeanOpIffE6IvarOpIffEEvPKT_iiiPT0_S8_T1_T2__param_4];
	ld.param.u64 	%rd7, [_Z32InstanceNormRowReduceInToOutWarpIff6MeanOpIffE6IvarOpIffEEvPKT_iiiPT0_S8_T1_T2__param_5];
	cvta.to.global.u64 	%rd1, %rd9;
	mov.u32 	%r44, %tid.x;
	and.b32  	%r1, %r44, 31;
	shr.u32 	%r45, %r44, 5;
	mov.u32 	%r46, %ctaid.x;
	shl.b32 	%r47, %r46, 2;
	add.s32 	%r92, %r47, %r45;
	mul.lo.s32 	%r3, %r43, %r42;
	setp.ge.s32 	%p1, %r92, %r3;
	@%p1 bra 	$L__BB0_35;
	cvt.rn.f32.s32 	%f1, %r40;
	cvt.rn.f32.s32 	%f2, %r41;
	mov.u32 	%r48, %nctaid.x;
	shl.b32 	%r5, %r48, 2;
	not.b32 	%r49, %r1;
	add.s32 	%r6, %r39, %r49;
	shr.u32 	%r50, %r6, 5;
	add.s32 	%r51, %r50, 1;
	and.b32  	%r7, %r51, 15;
	add.s32 	%r8, %r7, -1;
	and.b32  	%r9, %r51, 7;
	add.s32 	%r10, %r9, -1;
	and.b32  	%r11, %r51, 268435440;
	and.b32  	%r12, %r51, 3;
	neg.s32 	%r13, %r11;
	cvta.to.global.u64 	%rd2, %rd6;
	cvta.to.global.u64 	%rd3, %rd7;
$L__BB0_2:
	setp.ge.s32 	%p2, %r1, %r39;
	mov.f32 	%f230, 0f00000000;
	@%p2 bra 	$L__BB0_16;
	setp.lt.u32 	%p3, %r6, 480;
	mul.lo.s32 	%r15, %r92, %r40;
	mov.f32 	%f230, 0f00000000;
	mov.u32 	%r96, %r1;
	@%p3 bra 	$L__BB0_6;
	add.s32 	%r93, %r1, %r15;
	mov.f32 	%f230, 0f00000000;
	mov.u32 	%r94, %r13;
	mov.u32 	%r96, %r1;
$L__BB0_5:
	.pragma "nounroll";
	mul.wide.s32 	%rd10, %r93, 4;
	add.s64 	%rd11, %rd1, %rd10;
	ld.global.nc.f32 	%f38, [%rd11];
	add.f32 	%f39, %f230, %f38;
	ld.global.nc.f32 	%f40, [%rd11+128];
	add.f32 	%f41, %f39, %f40;
	ld.global.nc.f32 	%f42, [%rd11+256];
	add.f32 	%f43, %f41, %f42;
	ld.global.nc.f32 	%f44, [%rd11+384];
	add.f32 	%f45, %f43, %f44;
	ld.global.nc.f32 	%f46, [%rd11+512];
	add.f32 	%f47, %f45, %f46;
	ld.global.nc.f32 	%f48, [%rd11+640];
	add.f32 	%f49, %f47, %f48;
	ld.global.nc.f32 	%f50, [%rd11+768];
	add.f32 	%f51, %f49, %f50;
	ld.global.nc.f32 	%f52, [%rd11+896];
	add.f32 	%f53, %f51, %f52;
	ld.global.nc.f32 	%f54, [%rd11+1024];
	add.f32 	%f55, %f53, %f54;
	ld.global.nc.f32 	%f56, [%rd11+1152];
	add.f32 	%f57, %f55, %f56;
	ld.global.nc.f32 	%f58, [%rd11+1280];
	add.f32 	%f59, %f57, %f58;
	ld.global.nc.f32 	%f60, [%rd11+1408];
	add.f32 	%f61, %f59, %f60;
	ld.global.nc.f32 	%f62, [%rd11+1536];
	add.f32 	%f63, %f61, %f62;
	ld.global.nc.f32 	%f64, [%rd11+1664];
	add.f32 	%f65, %f63, %f64;
	ld.global.nc.f32 	%f66, [%rd11+1792];
	add.f32 	%f67, %f65, %f66;
	ld.global.nc.f32 	%f68, [%rd11+1920];
	add.f32 	%f230, %f67, %f68;
	add.s32 	%r96, %r96, 512;
	add.s32 	%r94, %r94, 16;
	add.s32 	%r93, %r93, 512;
	setp.ne.s32 	%p4, %r94, 0;
	@%p4 bra 	$L__BB0_5;
$L__BB0_6:
	setp.eq.s32 	%p5, %r7, 0;
	@%p5 bra 	$L__BB0_16;
	setp.lt.u32 	%p6, %r8, 7;
	@%p6 bra 	$L__BB0_9;
	add.s32 	%r52, %r96, %r15;
	mul.wide.s32 	%rd12, %r52, 4;
	add.s64 	%rd13, %rd1, %rd12;
	ld.global.nc.f32 	%f70, [%rd13];
	add.f32 	%f71, %f230, %f70;
	ld.global.nc.f32 	%f72, [%rd13+128];
	add.f32 	%f73, %f71, %f72;
	ld.global.nc.f32 	%f74, [%rd13+256];
	add.f32 	%f75, %f73, %f74;
	ld.global.nc.f32 	%f76, [%rd13+384];
	add.f32 	%f77, %f75, %f76;
	ld.global.nc.f32 	%f78, [%rd13+512];
	add.f32 	%f79, %f77, %f78;
	ld.global.nc.f32 	%f80, [%rd13+640];
	add.f32 	%f81, %f79, %f80;
	ld.global.nc.f32 	%f82, [%rd13+768];
	add.f32 	%f83, %f81, %f82;
	ld.global.nc.f32 	%f84, [%rd13+896];
	add.f32 	%f230, %f83, %f84;
	add.s32 	%r96, %r96, 256;
$L__BB0_9:
	setp.eq.s32 	%p7, %r9, 0;
	@%p7 bra 	$L__BB0_16;
	setp.lt.u32 	%p8, %r10, 3;
	@%p8 bra 	$L__BB0_12;
	add.s32 	%r53, %r96, %r15;
	mul.wide.s32 	%rd14, %r53, 4;
	add.s64 	%rd15, %rd1, %rd14;
	ld.global.nc.f32 	%f86, [%rd15];
	add.f32 	%f87, %f230, %f86;
	ld.global.nc.f32 	%f88, [%rd15+128];
	add.f32 	%f89, %f87, %f88;
	ld.global.nc.f32 	%f90, [%rd15+256];
	add.f32 	%f91, %f89, %f90;
	ld.global.nc.f32 	%f92, [%rd15+384];
	add.f32 	%f230, %f91, %f92;
	add.s32 	%r96, %r96, 128;
$L__BB0_12:
	setp.eq.s32 	%p9, %r12, 0;
	@%p9 bra 	$L__BB0_16;
	setp.eq.s32 	%p10, %r12, 1;
	add.s32 	%r54, %r96, %r15;
	mul.wide.s32 	%rd16, %r54, 4;
	add.s64 	%rd4, %rd1, %rd16;
	ld.global.nc.f32 	%f93, [%rd4];
	add.f32 	%f230, %f230, %f93;
	@%p10 bra 	$L__BB0_16;
	setp.eq.s32 	%p11, %r12, 2;
	ld.global.nc.f32 	%f94, [%rd4+128];
	add.f32 	%f230, %f230, %f94;
	@%p11 bra 	$L__BB0_16;
	ld.global.nc.f32 	%f95, [%rd4+256];
	add.f32 	%f230, %f230, %f95;
$L__BB0_16:
	setp.ne.s32 	%p12, %r1, 0;
	mov.b32 	%r55, 1;
	mov.b32 	%r68, 31;
	mov.b32 	%r69, -1;
	// begin inline asm
	{  .reg .f32 r0;  .reg .pred p;  shfl.sync.down.b32 r0|p, %f230, %r55, %r68, %r69;  @p add.f32 r0, r0, %f230;  mov.f32 %f96, r0;}
	// end inline asm
	mov.b32 	%r58, 2;
	// begin inline asm
	{  .reg .f32 r0;  .reg .pred p;  shfl.sync.down.b32 r0|p, %f96, %r58, %r68, %r69;  @p add.f32 r0, r0, %f96;  mov.f32 %f99, r0;}
	// end inline asm
	mov.b32 	%r61, 4;
	// begin inline asm
	{  .reg .f32 r0;  .reg .pred p;  shfl.sync.down.b32 r0|p, %f99, %r61, %r68, %r69;  @p add.f32 r0, r0, %f99;  mov.f32 %f102, r0;}
	// end inline asm
	mov.b32 	%r64, 8;
	// begin inline asm
	{  .reg .f32 r0;  .reg .pred p;  shfl.sync.down.b32 r0|p, %f102, %r64, %r68, %r69;  @p add.f32 r0, r0, %f102;  mov.f32 %f105, r0;}
	// end inline asm
	mov.b32 	%r67, 16;
	// begin inline asm
	{  .reg .f32 r0;  .reg .pred p;  shfl.sync.down.b32 r0|p, %f105, %r67, %r68, %r69;  @p add.f32 r0, r0, %f105;  mov.f32 %f108, r0;}
	// end inline asm
	mov.b32 	%r70, %f108;
	shfl.sync.idx.b32	%r71|%p13, %r70, 0, 31, -1;
	mov.b32 	%f111, %r71;
	div.rn.f32 	%f17, %f111, %f1;
	@%p12 bra 	$L__BB0_18;
	mul.wide.s32 	%rd17, %r92, 4;
	add.s64 	%rd18, %rd2, %rd17;
	st.global.f32 	[%rd18], %f17;
$L__BB0_18:
	mov.f32 	%f238, 0f00000000;
	@%p2 bra 	$L__BB0_32;
	setp.lt.u32 	%p15, %r6, 480;
	mul.lo.s32 	%r28, %r92, %r41;
	mov.f32 	%f238, 0f00000000;
	mov.u32 	%r101, %r1;
	@%p15 bra 	$L__BB0_22;
	mov.b32 	%r100, 0;
	mov.f32 	%f238, 0f00000000;
	mov.u32 	%r101, %r1;
$L__BB0_21:
	.pragma "nounroll";
	add.s32 	%r73, %r101, %r28;
	mul.wide.s32 	%rd19, %r73, 4;
	add.s64 	%rd20, %rd1, %rd19;
	ld.global.nc.f32 	%f116, [%rd20];
	sub.f32 	%f117, %f116, %f17;
	fma.rn.f32 	%f118, %f117, %f117, %f238;
	ld.global.nc.f32 	%f119, [%rd20+128];
	sub.f32 	%f120, %f119, %f17;
	fma.rn.f32 	%f121, %f120, %f120, %f118;
	ld.global.nc.f32 	%f122, [%rd20+256];
	sub.f32 	%f123, %f122, %f17;
	fma.rn.f32 	%f124, %f123, %f123, %f121;
	ld.global.nc.f32 	%f125, [%rd20+384];
	sub.f32 	%f126, %f125, %f17;
	fma.rn.f32 	%f127, %f126, %f126, %f124;
	ld.global.nc.f32 	%f128, [%rd20+512];
	sub.f32 	%f129, %f128, %f17;
	fma.rn.f32 	%f130, %f129, %f129, %f127;
	ld.global.nc.f32 	%f131, [%rd20+640];
	sub.f32 	%f132, %f131, %f17;
	fma.rn.f32 	%f133, %f132, %f132, %f130;
	ld.global.nc.f32 	%f134, [%rd20+768];
	sub.f32 	%f135, %f134, %f17;
	fma.rn.f32 	%f136, %f135, %f135, %f133;
	ld.global.nc.f32 	%f137, [%rd20+896];
	sub.f32 	%f138, %f137, %f17;
	fma.rn.f32 	%f139, %f138, %f138, %f136;
	ld.global.nc.f32 	%f140, [%rd20+1024];
	sub.f32 	%f141, %f140, %f17;
	fma.rn.f32 	%f142, %f141, %f141, %f139;
	ld.global.nc.f32 	%f143, [%rd20+1152];
	sub.f32 	%f144, %f143, %f17;
	fma.rn.f32 	%f145, %f144, %f144, %f142;
	ld.global.nc.f32 	%f146, [%rd20+1280];
	sub.f32 	%f147, %f146, %f17;
	fma.rn.f32 	%f148, %f147, %f147, %f145;
	ld.global.nc.f32 	%f149, [%rd20+1408];
	sub.f32 	%f150, %f149, %f17;
	fma.rn.f32 	%f151, %f150, %f150, %f148;
	ld.global.nc.f32 	%f152, [%rd20+1536];
	sub.f32 	%f153, %f152, %f17;
	fma.rn.f32 	%f154, %f153, %f153, %f151;
	ld.global.nc.f32 	%f155, [%rd20+1664];
	sub.f32 	%f156, %f155, %f17;
	fma.rn.f32 	%f157, %f156, %f156, %f154;
	ld.global.nc.f32 	%f158, [%rd20+1792];
	sub.f32 	%f159, %f158, %f17;
	fma.rn.f32 	%f160, %f159, %f159, %f157;
	ld.global.nc.f32 	%f161, [%rd20+1920];
	sub.f32 	%f162, %f161, %f17;
	fma.rn.f32 	%f238, %f162, %f162, %f160;
	add.s32 	%r101, %r101, 512;
	add.s32 	%r100, %r100, 16;
	setp.ne.s32 	%p16, %r100, %r11;
	@%p16 bra 	$L__BB0_21;
$L__BB0_22:
	setp.eq.s32 	%p17, %r7, 0;
	@%p17 bra 	$L__BB0_32;
	setp.lt.u32 	%p18, %r8, 7;
	@%p18 bra 	$L__BB0_25;
	add.s32 	%r74, %r101, %r28;
	mul.wide.s32 	%rd21, %r74, 4;
	add.s64 	%rd22, %rd1, %rd21;
	ld.global.nc.f32 	%f164, [%rd22];
	sub.f32 	%f165, %f164, %f17;
	fma.rn.f32 	%f166, %f165, %f165, %f238;
	ld.global.nc.f32 	%f167, [%rd22+128];
	sub.f32 	%f168, %f167, %f17;
	fma.rn.f32 	%f169, %f168, %f168, %f166;
	ld.global.nc.f32 	%f170, [%rd22+256];
	sub.f32 	%f171, %f170, %f17;
	fma.rn.f32 	%f172, %f171, %f171, %f169;
	ld.global.nc.f32 	%f173, [%rd22+384];
	sub.f32 	%f174, %f173, %f17;
	fma.rn.f32 	%f175, %f174, %f174, %f172;
	ld.global.nc.f32 	%f176, [%rd22+512];
	sub.f32 	%f177, %f176, %f17;
	fma.rn.f32 	%f178, %f177, %f177, %f175;
	ld.global.nc.f32 	%f179, [%rd22+640];
	sub.f32 	%f180, %f179, %f17;
	fma.rn.f32 	%f181, %f180, %f180, %f178;
	ld.global.nc.f32 	%f182, [%rd22+768];
	sub.f32 	%f183, %f182, %f17;
	fma.rn.f32 	%f184, %f183, %f183, %f181;
	ld.global.nc.f32 	%f185, [%rd22+896];
	sub.f32 	%f186, %f185, %f17;
	fma.rn.f32 	%f238, %f186, %f186, %f184;
	add.s32 	%r101, %r101, 256;
$L__BB0_25:
	setp.eq.s32 	%p19, %r9, 0;
	@%p19 bra 	$L__BB0_32;
	setp.lt.u32 	%p20, %r10, 3;
	@%p20 bra 	$L__BB0_28;
	add.s32 	%r75, %r101, %r28;
	mul.wide.s32 	%rd23, %r75, 4;
	add.s64 	%rd24, %rd1, %rd23;
	ld.global.nc.f32 	%f188, [%rd24];
	sub.f32 	%f189, %f188, %f17;
	fma.rn.f32 	%f190, %f189, %f189, %f238;
	ld.global.nc.f32 	%f191, [%rd24+128];
	sub.f32 	%f192, %f191, %f17;
	fma.rn.f32 	%f193, %f192, %f192, %f190;
	ld.global.nc.f32 	%f194, [%rd24+256];
	sub.f32 	%f195, %f194, %f17;
	fma.rn.f32 	%f196, %f195, %f195, %f193;
	ld.global.nc.f32 	%f197, [%rd24+384];
	sub.f32 	%f198, %f197, %f17;
	fma.rn.f32 	%f238, %f198, %f198, %f196;
	add.s32 	%r101, %r101, 128;
$L__BB0_28:
	setp.eq.s32 	%p21, %r12, 0;
	@%p21 bra 	$L__BB0_32;
	setp.eq.s32 	%p22, %r12, 1;
	add.s32 	%r76, %r101, %r28;
	mul.wide.s32 	%rd25, %r76, 4;
	add.s64 	%rd5, %rd1, %rd25;
	ld.global.nc.f32 	%f199, [%rd5];
	sub.f32 	%f200, %f199, %f17;
	fma.rn.f32 	%f238, %f200, %f200, %f238;
	@%p22 bra 	$L__BB0_32;
	setp.eq.s32 	%p23, %r12, 2;
	ld.global.nc.f32 	%f201, [%rd5+128];
	sub.f32 	%f202, %f201, %f17;
	fma.rn.f32 	%f238, %f202, %f202, %f238;
	@%p23 bra 	$L__BB0_32;
	ld.global.nc.f32 	%f203, [%rd5+256];
	sub.f32 	%f204, %f203, %f17;
	fma.rn.f32 	%f238, %f204, %f204, %f238;
$L__BB0_32:
	mov.b32 	%r77, 1;
	mov.b32 	%r90, 31;
	mov.b32 	%r91, -1;
	// begin inline asm
	{  .reg .f32 r0;  .reg .pred p;  shfl.sync.down.b32 r0|p, %f238, %r77, %r90, %r91;  @p add.f32 r0, r0, %f238;  mov.f32 %f205, r0;}
	// end inline asm
	mov.b32 	%r80, 2;
	// begin inline asm
	{  .reg .f32 r0;  .reg .pred p;  shfl.sync.down.b32 r0|p, %f205, %r80, %r90, %r91;  @p add.f32 r0, r0, %f205;  mov.f32 %f208, r0;}
	// end inline asm
	mov.b32 	%r83, 4;
	// begin inline asm
	{  .reg .f32 r0;  .reg .pred p;  shfl.sync.down.b32 r0|p, %f208, %r83, %r90, %r91;  @p add.f32 r0, r0, %f208;  mov.f32 %f211, r0;}
	// end inline asm
	mov.b32 	%r86, 8;
	// begin inline asm
	{  .reg .f32 r0;  .reg .pred p;  shfl.sync.down.b32 r0|p, %f211, %r86, %r90, %r91;  @p add.f32 r0, r0, %f211;  mov.f32 %f214, r0;}
	// end inline asm
	mov.b32 	%r89, 16;
	// begin inline asm
	{  .reg .f32 r0;  .reg .pred p;  shfl.sync.down.b32 r0|p, %f214, %r89, %r90, %r91;  @p add.f32 r0, r0, %f214;  mov.f32 %f217, r0;}
	// end inline asm
	@%p12 bra 	$L__BB0_34;
	div.rn.f32 	%f220, %f217, %f2;
	add.f32 	%f221, %f33, %f220;
	rsqrt.approx.f32 	%f222, %f221;
	mul.wide.s32 	%rd26, %r92, 4;
	add.s64 	%rd27, %rd3, %rd26;
	st.global.f32 	[%rd27], %f222;
$L__BB0_34:
	add.s32 	%r92, %r92, %r5;
	setp.lt.s32 	%p25, %r92, %r3;
	@%p25 bra 	$L__BB0_2;
$L__BB0_35:
	ret;

}
	// .globl	_Z28InstanceNormRowReduceInToOutIff6MeanOpIffE6IvarOpIffEEvPKT_iiiPT0_S8_T1_T2_
.visible .entry _Z28InstanceNormRowReduceInToOutIff6MeanOpIffE6IvarOpIffEEvPKT_iiiPT0_S8_T1_T2_(
	.param .u64 .ptr .align 1 _Z28InstanceNormRowReduceInToOutIff6MeanOpIffE6IvarOpIffEEvPKT_iiiPT0_S8_T1_T2__param_0,
	.param .u32 _Z28InstanceNormRowReduceInToOutIff6MeanOpIffE6IvarOpIffEEvPKT_iiiPT0_S8_T1_T2__param_1,
	.param .u32 _Z28InstanceNormRowReduceInToOutIff6MeanOpIffE6IvarOpIffEEvPKT_iiiPT0_S8_T1_T2__param_2,
	.param .u32 _Z28InstanceNormRowReduceInToOutIff6MeanOpIffE6IvarOpIffEEvPKT_iiiPT0_S8_T1_T2__param_3,
	.param .u64 .ptr .align 1 _Z28InstanceNormRowReduceInToOutIff6MeanOpIffE6IvarOpIffEEvPKT_iiiPT0_S8_T1_T2__param_4,
	.param .u64 .ptr .align 1 _Z28InstanceNormRowReduceInToOutIff6MeanOpIffE6IvarOpIffEEvPKT_iiiPT0_S8_T1_T2__param_5,
	.param .align 4 .b8 _Z28InstanceNormRowReduceInToOutIff6MeanOpIffE6IvarOpIffEEvPKT_iiiPT0_S8_T1_T2__param_6[4],
	.param .align 8 .b8 _Z28InstanceNormRowReduceInToOutIff6MeanOpIffE6IvarOpIffEEvPKT_iiiPT0_S8_T1_T2__param_7[16]
)
{
	.reg .pred 	%p<27>;
	.reg .b32 	%r<107>;
	.reg .b32 	%f<252>;
	.reg .b64 	%rd<28>;
	// demoted variable
	.shared .align 4 .b8 _ZZ28InstanceNormRowReduceInToOutIff6MeanOpIffE6IvarOpIffEEvPKT_iiiPT0_S8_T1_T2_E12temp_storage[24];
	ld.param.f32 	%f33, [_Z28InstanceNormRowReduceInToOutIff6MeanOpIffE6IvarOpIffEEvPKT_iiiPT0_S8_T1_T2__param_7+12];
	ld.param.u32 	%r43, [_Z28InstanceNormRowReduceInToOutIff6MeanOpIffE6IvarOpIffEEvPKT_iiiPT0_S8_T1_T2__param_7+8];
	ld.param.u32 	%r42, [_Z28InstanceNormRowReduceInToOutIff6MeanOpIffE6IvarOpIffEEvPKT_iiiPT0_S8_T1_T2__param_6];
	ld.param.u64 	%rd9, [_Z28InstanceNormRowReduceInToOutIff6MeanOpIffE6IvarOpIffEEvPKT_iiiPT0_S8_T1_T2__param_0];
	ld.param.u32 	%r44, [_Z28InstanceNormRowReduceInToOutIff6MeanOpIffE6IvarOpIffEEvPKT_iiiPT0_S8_T1_T2__param_1];
	ld.param.u32 	%r45, [_Z28InstanceNormRowReduceInToOutIff6MeanOpIffE6IvarOpIffEEvPKT_iiiPT0_S8_T1_T2__param_2];
	ld.param.u32 	%r41, [_Z28InstanceNormRowReduceInToOutIff6MeanOpIffE6IvarOpIffEEvPKT_iiiPT0_S8_T1_T2__param_3];
	ld.param.u64 	%rd6, [_Z28InstanceNormRowReduceInToOutIff6MeanOpIffE6IvarOpIffEEvPKT_iiiPT0_S8_T1_T2__param_4];
	ld.param.u64 	%rd7, [_Z28InstanceNormRowReduceInToOutIff6MeanOpIffE6IvarOpIffEEvPKT_iiiPT0_S8_T1_T2__param_5];
	cvta.to.global.u64 	%rd1, %rd9;
	mov.u32 	%r1, %tid.x;
	mov.u32 	%r95, %ctaid.x;
	mul.lo.s32 	%r3, %r45, %r44;
	setp.ge.s32 	%p1, %r95, %r3;
	@%p1 bra 	$L__BB1_39;
	// begin inline asm
	mov.u32 %r46, %laneid;
	// end inline asm
	shr.u32 	%r47, %r1, 3;
	and.b32  	%r48, %r47, 124;
	mov.u32 	%r49, _ZZ28InstanceNormRowReduceInToOutIff6MeanOpIffE6IvarOpIffEEvPKT_iiiPT0_S8_T1_T2_E12temp_storage;
	add.s32 	%r50, %r49, %r48;
	add.s32 	%r6, %r50, 4;
	cvt.rn.f32.s32 	%f1, %r42;
	mov.u32 	%r7, %nctaid.x;
	not.b32 	%r51, %r1;
	add.s32 	%r8, %r41, %r51;
	shr.u32 	%r52, %r8, 7;
	add.s32 	%r53, %r52, 1;
	and.b32  	%r9, %r53, 15;
	add.s32 	%r10, %r9, -1;
	and.b32  	%r11, %r53, 7;
	add.s32 	%r12, %r11, -1;
	and.b32  	%r13, %r53, 67108848;
	and.b32  	%r14, %r53, 3;
	cvta.to.global.u64 	%rd2, %rd6;
	cvta.to.global.u64 	%rd3, %rd7;
$L__BB1_2:
	setp.ge.s32 	%p2, %r1, %r41;
	mov.f32 	%f243, 0f00000000;
	@%p2 bra 	$L__BB1_16;
	setp.lt.u32 	%p3, %r8, 1920;
	mul.lo.s32 	%r16, %r95, %r42;
	mov.f32 	%f243, 0f00000000;
	mov.u32 	%r99, %r1;
	@%p3 bra 	$L__BB1_6;
	shr.u32 	%r54, %r8, 7;
	add.s32 	%r55, %r54, 1;
	and.b32  	%r56, %r55, 67108848;
	neg.s32 	%r97, %r56;
	add.s32 	%r96, %r1, %r16;
	mov.f32 	%f243, 0f00000000;
	mov.u32 	%r99, %r1;
$L__BB1_5:
	.pragma "nounroll";
	mul.wide.s32 	%rd10, %r96, 4;
	add.s64 	%rd11, %rd1, %rd10;
	ld.global.nc.f32 	%f38, [%rd11];
	add.f32 	%f39, %f243, %f38;
	ld.global.nc.f32 	%f40, [%rd11+512];
	add.f32 	%f41, %f39, %f40;
	ld.global.nc.f32 	%f42, [%rd11+1024];
	add.f32 	%f43, %f41, %f42;
	ld.global.nc.f32 	%f44, [%rd11+1536];
	add.f32 	%f45, %f43, %f44;
	ld.global.nc.f32 	%f46, [%rd11+2048];
	add.f32 	%f47, %f45, %f46;
	ld.global.nc.f32 	%f48, [%rd11+2560];
	add.f32 	%f49, %f47, %f48;
	ld.global.nc.f32 	%f50, [%rd11+3072];
	add.f32 	%f51, %f49, %f50;
	ld.global.nc.f32 	%f52, [%rd11+3584];
	add.f32 	%f53, %f51, %f52;
	ld.global.nc.f32 	%f54, [%rd11+4096];
	add.f32 	%f55, %f53, %f54;
	ld.global.nc.f32 	%f56, [%rd11+4608];
	add.f32 	%f57, %f55, %f56;
	ld.global.nc.f32 	%f58, [%rd11+5120];
	add.f32 	%f59, %f57, %f58;
	ld.global.nc.f32 	%f60, [%rd11+5632];
	add.f32 	%f61, %f59, %f60;
	ld.global.nc.f32 	%f62, [%rd11+6144];
	add.f32 	%f63, %f61, %f62;
	ld.global.nc.f32 	%f64, [%rd11+6656];
	add.f32 	%f65, %f63, %f64;
	ld.global.nc.f32 	%f66, [%rd11+7168];
	add.f32 	%f67, %f65, %f66;
	ld.global.nc.f32 	%f68, [%rd11+7680];
	add.f32 	%f243, %f67, %f68;
	add.s32 	%r99, %r99, 2048;
	add.s32 	%r97, %r97, 16;
	add.s32 	%r96, %r96, 2048;
	setp.ne.s32 	%p4, %r97, 0;
	@%p4 bra 	$L__BB1_5;
$L__BB1_6:
	setp.eq.s32 	%p5, %r9, 0;
	@%p5 bra 	$L__BB1_16;
	setp.lt.u32 	%p6, %r10, 7;
	@%p6 bra 	$L__BB1_9;
	add.s32 	%r57, %r99, %r16;
	mul.wide.s32 	%rd12, %r57, 4;
	add.s64 	%rd13, %rd1, %rd12;
	ld.global.nc.f32 	%f70, [%rd13];
	add.f32 	%f71, %f243, %f70;
	ld.global.nc.f32 	%f72, [%rd13+512];
	add.f32 	%f73, %f71, %f72;
	ld.global.nc.f32 	%f74, [%rd13+1024];
	add.f32 	%f75, %f73, %f74;
	ld.global.nc.f32 	%f76, [%rd13+1536];
	add.f32 	%f77, %f75, %f76;
	ld.global.nc.f32 	%f78, [%rd13+2048];
	add.f32 	%f79, %f77, %f78;
	ld.global.nc.f32 	%f80, [%rd13+2560];
	add.f32 	%f81, %f79, %f80;
	ld.global.nc.f32 	%f82, [%rd13+3072];
	add.f32 	%f83, %f81, %f82;
	ld.global.nc.f32 	%f84, [%rd13+3584];
	add.f32 	%f243, %f83, %f84;
	add.s32 	%r99, %r99, 1024;
$L__BB1_9:
	setp.eq.s32 	%p7, %r11, 0;
	@%p7 bra 	$L__BB1_16;
	setp.lt.u32 	%p8, %r12, 3;
	@%p8 bra 	$L__BB1_12;
	add.s32 	%r58, %r99, %r16;
	mul.wide.s32 	%rd14, %r58, 4;
	add.s64 	%rd15, %rd1, %rd14;
	ld.global.nc.f32 	%f86, [%rd15];
	add.f32 	%f87, %f243, %f86;
	ld.global.nc.f32 	%f88, [%rd15+512];
	add.f32 	%f89, %f87, %f88;
	ld.global.nc.f32 	%f90, [%rd15+1024];
	add.f32 	%f91, %f89, %f90;
	ld.global.nc.f32 	%f92, [%rd15+1536];
	add.f32 	%f243, %f91, %f92;
	add.s32 	%r99, %r99, 512;
$L__BB1_12:
	setp.eq.s32 	%p9, %r14, 0;
	@%p9 bra 	$L__BB1_16;
	setp.eq.s32 	%p10, %r14, 1;
	add.s32 	%r59, %r99, %r16;
	mul.wide.s32 	%rd16, %r59, 4;
	add.s64 	%rd4, %rd1, %rd16;
	ld.global.nc.f32 	%f93, [%rd4];
	add.f32 	%f243, %f243, %f93;
	@%p10 bra 	$L__BB1_16;
	setp.eq.s32 	%p11, %r14, 2;
	ld.global.nc.f32 	%f94, [%rd4+512];
	add.f32 	%f243, %f243, %f94;
	@%p11 bra 	$L__BB1_16;
	ld.global.nc.f32 	%f95, [%rd4+1024];
	add.f32 	%f243, %f243, %f95;
$L__BB1_16:
	setp.ne.s32 	%p12, %r46, 0;
	mov.b32 	%r60, 1;
	mov.b32 	%r73, 31;
	mov.b32 	%r74, -1;
	// begin inline asm
	{  .reg .f32 r0;  .reg .pred p;  shfl.sync.down.b32 r0|p, %f243, %r60, %r73, %r74;  @p add.f32 r0, r0, %f243;  mov.f32 %f96, r0;}
	// end inline asm
	mov.b32 	%r63, 2;
	// begin inline asm
	{  .reg .f32 r0;  .reg .pred p;  shfl.sync.down.b32 r0|p, %f96, %r63, %r73, %r74;  @p add.f32 r0, r0, %f96;  mov.f32 %f99, r0;}
	// end inline asm
	mov.b32 	%r66, 4;
	// begin inline asm
	{  .reg .f32 r0;  .reg .pred p;  shfl.sync.down.b32 r0|p, %f99, %r66, %r73, %r74;  @p add.f32 r0, r0, %f99;  mov.f32 %f102, r0;}
	// end inline asm
	mov.b32 	%r69, 8;
	// begin inline asm
	{  .reg .f32 r0;  .reg .pred p;  shfl.sync.down.b32 r0|p, %f102, %r69, %r73, %r74;  @p add.f32 r0, r0, %f102;  mov.f32 %f105, r0;}
	// end inline asm
	mov.b32 	%r72, 16;
	// begin inline asm
	{  .reg .f32 r0;  .reg .pred p;  shfl.sync.down.b32 r0|p, %f105, %r72, %r73, %r74;  @p add.f32 r0, r0, %f105;  mov.f32 %f108, r0;}
	// end inline asm
	@%p12 bra 	$L__BB1_18;
	st.shared.f32 	[%r6], %f108;
$L__BB1_18:
	setp.ne.s32 	%p13, %r1, 0;
	bar.sync 	0;
	@%p13 bra 	$L__BB1_20;
	ld.shared.f32 	%f111, [_ZZ28InstanceNormRowReduceInToOutIff6MeanOpIffE6IvarOpIffEEvPKT_iiiPT0_S8_T1_T2_E12temp_storage+8];
	add.f32 	%f112, %f108, %f111;
	ld.shared.f32 	%f113, [_ZZ28InstanceNormRowReduceInToOutIff6MeanOpIffE6IvarOpIffEEvPKT_iiiPT0_S8_T1_T2_E12temp_storage+12];
	add.f32 	%f114, %f112, %f113;
	ld.shared.f32 	%f115, [_ZZ28InstanceNormRowReduceInToOutIff6MeanOpIffE6IvarOpIffEEvPKT_iiiPT0_S8_T1_T2_E12temp_storage+16];
	add.f32 	%f116, %f114, %f115;
	div.rn.f32 	%f117, %f116, %f1;
	st.shared.f32 	[_ZZ28InstanceNormRowReduceInToOutIff6MeanOpIffE6IvarOpIffEEvPKT_iiiPT0_S8_T1_T2_E12temp_storage], %f117;
	mul.wide.s32 	%rd17, %r95, 4;
	add.s64 	%rd18, %rd2, %rd17;
	st.global.f32 	[%rd18], %f117;
$L__BB1_20:
	setp.ge.s32 	%p14, %r1, %r41;
	bar.sync 	0;
	mov.f32 	%f251, 0f00000000;
	ld.shared.f32 	%f17, [_ZZ28InstanceNormRowReduceInToOutIff6MeanOpIffE6IvarOpIffEEvPKT_iiiPT0_S8_T1_T2_E12temp_storage];
	@%p14 bra 	$L__BB1_34;
	setp.lt.u32 	%p15, %r8, 1920;
	mul.lo.s32 	%r30, %r95, %r43;
	mov.f32 	%f251, 0f00000000;
	mov.u32 	%r104, %r1;
	@%p15 bra 	$L__BB1_24;
	mov.b32 	%r103, 0;
	mov.f32 	%f251, 0f00000000;
	mov.u32 	%r104, %r1;
$L__BB1_23:
	.pragma "nounroll";
	add.s32 	%r76, %r104, %r30;
	mul.wide.s32 	%rd19, %r76, 4;
	add.s64 	%rd20, %rd1, %rd19;
	ld.global.nc.f32 	%f122, [%rd20];
	sub.f32 	%f123, %f122, %f17;
	fma.rn.f32 	%f124, %f123, %f123, %f251;
	ld.global.nc.f32 	%f125, [%rd20+512];
	sub.f32 	%f126, %f125, %f17;
	fma.rn.f32 	%f127, %f126, %f126, %f124;
	ld.global.nc.f32 	%f128, [%rd20+1024];
	sub.f32 	%f129, %f128, %f17;
	fma.rn.f32 	%f130, %f129, %f129, %f127;
	ld.global.nc.f32 	%f131, [%rd20+1536];
	sub.f32 	%f132, %f131, %f17;
	fma.rn.f32 	%f133, %f132, %f132, %f130;
	ld.global.nc.f32 	%f134, [%rd20+2048];
	sub.f32 	%f135, %f134, %f17;
	fma.rn.f32 	%f136, %f135, %f135, %f133;
	ld.global.nc.f32 	%f137, [%rd20+2560];
	sub.f32 	%f138, %f137, %f17;
	fma.rn.f32 	%f139, %f138, %f138, %f136;
	ld.global.nc.f32 	%f140, [%rd20+3072];
	sub.f32 	%f141, %f140, %f17;
	fma.rn.f32 	%f142, %f141, %f141, %f139;
	ld.global.nc.f32 	%f143, [%rd20+3584];
	sub.f32 	%f144, %f143, %f17;
	fma.rn.f32 	%f145, %f144, %f144, %f142;
	ld.global.nc.f32 	%f146, [%rd20+4096];
	sub.f32 	%f147, %f146, %f17;
	fma.rn.f32 	%f148, %f147, %f147, %f145;
	ld.global.nc.f32 	%f149, [%rd20+4608];
	sub.f32 	%f150, %f149, %f17;
	fma.rn.f32 	%f151, %f150, %f150, %f148;
	ld.global.nc.f32 	%f152, [%rd20+5120];
	sub.f32 	%f153, %f152, %f17;
	fma.rn.f32 	%f154, %f153, %f153, %f151;
	ld.global.nc.f32 	%f155, [%rd20+5632];
	sub.f32 	%f156, %f155, %f17;
	fma.rn.f32 	%f157, %f156, %f156, %f154;
	ld.global.nc.f32 	%f158, [%rd20+6144];
	sub.f32 	%f159, %f158, %f17;
	fma.rn.f32 	%f160, %f159, %f159, %f157;
	ld.global.nc.f32 	%f161, [%rd20+6656];
	sub.f32 	%f162, %f161, %f17;
	fma.rn.f32 	%f163, %f162, %f162, %f160;
	ld.global.nc.f32 	%f164, [%rd20+7168];
	sub.f32 	%f165, %f164, %f17;
	fma.rn.f32 	%f166, %f165, %f165, %f163;
	ld.global.nc.f32 	%f167, [%rd20+7680];
	sub.f32 	%f168, %f167, %f17;
	fma.rn.f32 	%f251, %f168, %f168, %f166;
	add.s32 	%r104, %r104, 2048;
	add.s32 	%r103, %r103, 16;
	setp.ne.s32 	%p16, %r103, %r13;
	@%p16 bra 	$L__BB1_23;
$L__BB1_24:
	setp.eq.s32 	%p17, %r9, 0;
	@%p17 bra 	$L__BB1_34;
	setp.lt.u32 	%p18, %r10, 7;
	@%p18 bra 	$L__BB1_27;
	add.s32 	%r77, %r104, %r30;
	mul.wide.s32 	%rd21, %r77, 4;
	add.s64 	%rd22, %rd1, %rd21;
	ld.global.nc.f32 	%f170, [%rd22];
	sub.f32 	%f171, %f170, %f17;
	fma.rn.f32 	%f172, %f171, %f171, %f251;
	ld.global.nc.f32 	%f173, [%rd22+512];
	sub.f32 	%f174, %f173, %f17;
	fma.rn.f32 	%f175, %f174, %f174, %f172;
	ld.global.nc.f32 	%f176, [%rd22+1024];
	sub.f32 	%f177, %f176, %f17;
	fma.rn.f32 	%f178, %f177, %f177, %f175;
	ld.global.nc.f32 	%f179, [%rd22+1536];
	sub.f32 	%f180, %f179, %f17;
	fma.rn.f32 	%f181, %f180, %f180, %f178;
	ld.global.nc.f32 	%f182, [%rd22+2048];
	sub.f32 	%f183, %f182, %f17;
	fma.rn.f32 	%f184, %f183, %f183, %f181;
	ld.global.nc.f32 	%f185, [%rd22+2560];
	sub.f32 	%f186, %f185, %f17;
	fma.rn.f32 	%f187, %f186, %f186, %f184;
	ld.global.nc.f32 	%f188, [%rd22+3072];
	sub.f32 	%f189, %f188, %f17;
	fma.rn.f32 	%f190, %f189, %f189, %f187;
	ld.global.nc.f32 	%f191, [%rd22+3584];
	sub.f32 	%f192, %f191, %f17;
	fma.rn.f32 	%f251, %f192, %f192, %f190;
	add.s32 	%r104, %r104, 1024;
$L__BB1_27:
	setp.eq.s32 	%p19, %r11, 0;
	@%p19 bra 	$L__BB1_34;
	setp.lt.u32 	%p20, %r12, 3;
	@%p20 bra 	$L__BB1_30;
	add.s32 	%r78, %r104, %r30;
	mul.wide.s32 	%rd23, %r78, 4;
	add.s64 	%rd24, %rd1, %rd23;
	ld.global.nc.f32 	%f194, [%rd24];
	sub.f32 	%f195, %f194, %f17;
	fma.rn.f32 	%f196, %f195, %f195, %f251;
	ld.global.nc.f32 	%f197, [%rd24+512];
	sub.f32 	%f198, %f197, %f17;
	fma.rn.f32 	%f199, %f198, %f198, %f196;
	ld.global.nc.f32 	%f200, [%rd24+1024];
	sub.f32 	%f201, %f200, %f17;
	fma.rn.f32 	%f202, %f201, %f201, %f199;
	ld.global.nc.f32 	%f203, [%rd24+1536];
	sub.f32 	%f204, %f203, %f17;
	fma.rn.f32 	%f251, %f204, %f204, %f202;
	add.s32 	%r104, %r104, 512;
$L__BB1_30:
	setp.eq.s32 	%p21, %r14, 0;
	@%p21 bra 	$L__BB1_34;
	setp.eq.s32 	%p22, %r14, 1;
	add.s32 	%r79, %r104, %r30;
	mul.wide.s32 	%rd25, %r79, 4;
	add.s64 	%rd5, %rd1, %rd25;
	ld.global.nc.f32 	%f205, [%rd5];
	sub.f32 	%f206, %f205, %f17;
	fma.rn.f32 	%f251, %f206, %f206, %f251;
	@%p22 bra 	$L__BB1_34;
	setp.eq.s32 	%p23, %r14, 2;
	ld.global.nc.f32 	%f207, [%rd5+512];
	sub.f32 	%f208, %f207, %f17;
	fma.rn.f32 	%f251, %f208, %f208, %f251;
	@%p23 bra 	$L__BB1_34;
	ld.global.nc.f32 	%f209, [%rd5+1024];
	sub.f32 	%f210, %f209, %f17;
	fma.rn.f32 	%f251, %f210, %f210, %f251;
$L__BB1_34:
	setp.ne.s32 	%p24, %r46, 0;
	mov.b32 	%r80, 1;
	mov.b32 	%r93, 31;
	mov.b32 	%r94, -1;
	// begin inline asm
	{  .reg .f32 r0;  .reg .pred p;  shfl.sync.down.b32 r0|p, %f251, %r80, %r93, %r94;  @p add.f32 r0, r0, %f251;  mov.f32 %f211, r0;}
	// end inline asm
	mov.b32 	%r83, 2;
	// begin inline asm
	{  .reg .f32 r0;  .reg .pred p;  shfl.sync.down.b32 r0|p, %f211, %r83, %r93, %r94;  @p add.f32 r0, r0, %f211;  mov.f32 %f214, r0;}
	// end inline asm
	mov.b32 	%r86, 4;
	// begin inline asm
	{  .reg .f32 r0;  .reg .pred p;  shfl.sync.down.b32 r0|p, %f214, %r86, %r93, %r94;  @p add.f32 r0, r0, %f214;  mov.f32 %f217, r0;}
	// end inline asm
	mov.b32 	%r89, 8;
	// begin inline asm
	{  .reg .f32 r0;  .reg .pred p;  shfl.sync.down.b32 r0|p, %f217, %r89, %r93, %r94;  @p add.f32 r0, r0, %f217;  mov.f32 %f220, r0;}
	// end inline asm
	mov.b32 	%r92, 16;
	// begin inline asm
	{  .reg .f32 r0;  .reg .pred p;  shfl.sync.down.b32 r0|p, %f220, %r92, %r93, %r94;  @p add.f32 r0, r0, %f220;  mov.f32 %f223, r0;}
	// end inline asm
	@%p24 bra 	$L__BB1_36;
	st.shared.f32 	[%r6], %f223;
$L__BB1_36:
	setp.ne.s32 	%p25, %r1, 0;
	bar.sync 	0;
	@%p25 bra 	$L__BB1_38;
	ld.shared.f32 	%f226, [_ZZ28InstanceNormRowReduceInToOutIff6MeanOpIffE6IvarOpIffEEvPKT_iiiPT0_S8_T1_T2_E12temp_storage+8];
	add.f32 	%f227, %f223, %f226;
	ld.shared.f32 	%f228, [_ZZ28InstanceNormRowReduceInToOutIff6MeanOpIffE6IvarOpIffEEvPKT_iiiPT0_S8_T1_T2_E12temp_storage+12];
	add.f32 	%f229, %f227, %f228;
	ld.shared.f32 	%f230, [_ZZ28InstanceNormRowReduceInToOutIff6MeanOpIffE6IvarOpIffEEvPKT_iiiPT0_S8_T1_T2_E12temp_storage+16];
	add.f32 	%f231, %f229, %f230;
	cvt.rn.f32.s32 	%f232, %r43;
	div.rn.f32 	%f233, %f231, %f232;
	add.f32 	%f234, %f33, %f233;
	rsqrt.approx.f32 	%f235, %f234;
	mul.wide.s32 	%rd26, %r95, 4;
	add.s64 	%rd27, %rd3, %rd26;
	st.global.f32 	[%rd27], %f235;
$L__BB1_38:
	add.s32 	%r95, %r95, %r7;
	setp.lt.s32 	%p26, %r95, %r3;
	@%p26 bra 	$L__BB1_2;
$L__BB1_39:
	ret;

}
	// .globl	_Z29InstanceNormRowReduceInToTempIff6MeanOpIffEEvPKT_iiiPT0_T1_
.visible .entry _Z29InstanceNormRowReduceInToTempIff6MeanOpIffEEvPKT_iiiPT0_T1_(
	.param .u64 .ptr .align 1 _Z29InstanceNormRowReduceInToTempIff6MeanOpIffEEvPKT_iiiPT0_T1__param_0,
	.param .u32 _Z29InstanceNormRowReduceInToTempIff6MeanOpIffEEvPKT_iiiPT0_T1__param_1,
	.param .u32 _Z29InstanceNormRowReduceInToTempIff6MeanOpIffEEvPKT_iiiPT0_T1__param_2,
	.param .u32 _Z29InstanceNormRowReduceInToTempIff6MeanOpIffEEvPKT_iiiPT0_T1__param_3,
	.param .u64 .ptr .align 1 _Z29InstanceNormRowReduceInToTempIff6MeanOpIffEEvPKT_iiiPT0_T1__param_4,
	.param .align 4 .b8 _Z29InstanceNormRowReduceInToTempIff6MeanOpIffEEvPKT_iiiPT0_T1__param_5[4]
)
{
	.reg .pred 	%p<7>;
	.reg .b32 	%r<46>;
	.reg .b32 	%f<31>;
	.reg .b64 	%rd<9>;
	// demoted variable
	.shared .align 4 .b8 _ZZ29InstanceNormRowReduceInToTempIff6MeanOpIffEEvPKT_iiiPT0_T1_E12temp_storage[24];
	ld.param.u32 	%r19, [_Z29InstanceNormRowReduceInToTempIff6MeanOpIffEEvPKT_iiiPT0_T1__param_5];
	ld.param.u64 	%rd3, [_Z29InstanceNormRowReduceInToTempIff6MeanOpIffEEvPKT_iiiPT0_T1__param_0];
	ld.param.u32 	%r20, [_Z29InstanceNormRowReduceInToTempIff6MeanOpIffEEvPKT_iiiPT0_T1__param_1];
	ld.param.u32 	%r21, [_Z29InstanceNormRowReduceInToTempIff6MeanOpIffEEvPKT_iiiPT0_T1__param_2];
	ld.param.u32 	%r18, [_Z29InstanceNormRowReduceInToTempIff6MeanOpIffEEvPKT_iiiPT0_T1__param_3];
	ld.param.u64 	%rd4, [_Z29InstanceNormRowReduceInToTempIff6MeanOpIffEEvPKT_iiiPT0_T1__param_4];
	mov.u32 	%r1, %tid.x;
	mov.u32 	%r2, %ctaid.x;
	mov.u32 	%r3, %ntid.x;
	mad.lo.s32 	%r4, %r2, %r3, %r1;
	mov.u32 	%r44, %ctaid.y;
	mul.lo.s32 	%r6, %r21, %r20;
	setp.ge.s32 	%p1, %r44, %r6;
	@%p1 bra 	$L__BB2_10;
	mov.u32 	%r7, %nctaid.x;
	mul.lo.s32 	%r8, %r7, %r3;
	// begin inline asm
	mov.u32 %r22, %laneid;
	// end inline asm
	shr.u32 	%r23, %r1, 3;
	and.b32  	%r24, %r23, 124;
	mov.u32 	%r25, _ZZ29InstanceNormRowReduceInToTempIff6MeanOpIffEEvPKT_iiiPT0_T1_E12temp_storage;
	add.s32 	%r26, %r25, %r24;
	add.s32 	%r10, %r26, 4;
	mov.u32 	%r11, %nctaid.y;
	cvta.to.global.u64 	%rd1, %rd4;
	cvta.to.global.u64 	%rd2, %rd3;
$L__BB2_2:
	setp.ge.s32 	%p2, %r4, %r18;
	mov.f32 	%f30, 0f00000000;
	@%p2 bra 	$L__BB2_5;
	mul.lo.s32 	%r14, %r44, %r19;
	mov.f32 	%f30, 0f00000000;
	mov.u32 	%r45, %r4;
$L__BB2_4:
	add.s32 	%r27, %r45, %r14;
	mul.wide.s32 	%rd5, %r27, 4;
	add.s64 	%rd6, %rd2, %rd5;
	ld.global.nc.f32 	%f7, [%rd6];
	add.f32 	%f30, %f30, %f7;
	add.s32 	%r45, %r45, %r8;
	setp.lt.s32 	%p3, %r45, %r18;
	@%p3 bra 	$L__BB2_4;
$L__BB2_5:
	setp.ne.s32 	%p4, %r22, 0;
	mov.b32 	%r28, 1;
	mov.b32 	%r41, 31;
	mov.b32 	%r42, -1;
	// begin inline asm
	{  .reg .f32 r0;  .reg .pred p;  shfl.sync.down.b32 r0|p, %f30, %r28, %r41, %r42;  @p add.f32 r0, r0, %f30;  mov.f32 %f8, r0;}
	// end inline asm
	mov.b32 	%r31, 2;
	// begin inline asm
	{  .reg .f32 r0;  .reg .pred p;  shfl.sync.down.b32 r0|p, %f8, %r31, %r41, %r42;  @p add.f32 r0, r0, %f8;  mov.f32 %f11, r0;}
	// end inline asm
	mov.b32 	%r34, 4;
	// begin inline asm
	{  .reg .f32 r0;  .reg .pred p;  shfl.sync.down.b32 r0|p, %f11, %r34, %r41, %r42;  @p add.f32 r0, r0, %f11;  mov.f32 %f14, r0;}
	// end inline asm
	mov.b32 	%r37, 8;
	// begin inline asm
	{  .reg .f32 r0;  .reg .pred p;  shfl.sync.down.b32 r0|p, %f14, %r37, %r41, %r42;  @p add.f32 r0, r0, %f14;  mov.f32 %f17, r0;}
	// end inline asm
	mov.b32 	%r40, 16;
	// begin inline asm
	{  .reg .f32 r0;  .reg .pred p;  shfl.sync.down.b32 r0|p, %f17, %r40, %r41, %r42;  @p add.f32 r0, r0, %f17;  mov.f32 %f20, r0;}
	// end inline asm
	@%p4 bra 	$L__BB2_7;
	st.shared.f32 	[%r10], %f20;
$L__BB2_7:
	setp.ne.s32 	%p5, %r1, 0;
	bar.sync 	0;
	@%p5 bra 	$L__BB2_9;
	ld.shared.f32 	%f23, [_ZZ29InstanceNormRowReduceInToTempIff6MeanOpIffEEvPKT_iiiPT0_T1_E12temp_storage+8];
	add.f32 	%f24, %f20, %f23;
	ld.shared.f32 	%f25, [_ZZ29InstanceNormRowReduceInToTempIff6MeanOpIffEEvPKT_iiiPT0_T1_E12temp_storage+12];
	add.f32 	%f26, %f24, %f25;
	ld.shared.f32 	%f27, [_ZZ29InstanceNormRowReduceInToTempIff6MeanOpIffEEvPKT_iiiPT0_T1_E12temp_storage+16];
	add.f32 	%f28, %f26, %f27;
	mad.lo.s32 	%r43, %r44, %r7, %r2;
	mul.wide.u32 	%rd7, %r43, 4;
	add.s64 	%rd8, %rd1, %rd7;
	st.global.f32 	[%rd8], %f28;
$L__BB2_9:
	add.s32 	%r44, %r44, %r11;
	setp.lt.s32 	%p6, %r44, %r6;
	@%p6 bra 	$L__BB2_2;
$L__BB2_10:
	ret;

}
	// .globl	_Z30InstanceNormRowReduceTempToOutIf6MeanOpIffEEvPKT_iiiPS2_T0_
.visible .entry _Z30InstanceNormRowReduceTempToOutIf6MeanOpIffEEvPKT_iiiPS2_T0_(
	.param .u64 .ptr .align 1 _Z30InstanceNormRowReduceTempToOutIf6MeanOpIffEEvPKT_iiiPS2_T0__param_0,
	.param .u32 _Z30InstanceNormRowReduceTempToOutIf6MeanOpIffEEvPKT_iiiPS2_T0__param_1,
	.param .u32 _Z30InstanceNormRowReduceTempToOutIf6MeanOpIffEEvPKT_iiiPS2_T0__param_2,
	.param .u32 _Z30InstanceNormRowReduceTempToOutIf6MeanOpIffEEvPKT_iiiPS2_T0__param_3,
	.param .u64 .ptr .align 1 _Z30InstanceNormRowReduceTempToOutIf6MeanOpIffEEvPKT_iiiPS2_T0__param_4,
	.param .align 4 .b8 _Z30InstanceNormRowReduceTempToOutIf6MeanOpIffEEvPKT_iiiPS2_T0__param_5[4]
)
{
	.reg .pred 	%p<15>;
	.reg .b32 	%r<67>;
	.reg .b32 	%f<109>;
	.reg .b64 	%rd<16>;
	// demoted variable
	.shared .align 4 .b8 _ZZ30InstanceNormRowReduceTempToOutIf6MeanOpIffEEvPKT_iiiPS2_T0_E12temp_storage[24];
	ld.param.u32 	%r30, [_Z30InstanceNormRowReduceTempToOutIf6MeanOpIffEEvPKT_iiiPS2_T0__param_5];
	ld.param.u64 	%rd6, [_Z30InstanceNormRowReduceTempToOutIf6MeanOpIffEEvPKT_iiiPS2_T0__param_0];
	ld.param.u32 	%r31, [_Z30InstanceNormRowReduceTempToOutIf6MeanOpIffEEvPKT_iiiPS2_T0__param_1];
	ld.param.u32 	%r32, [_Z30InstanceNormRowReduceTempToOutIf6MeanOpIffEEvPKT_iiiPS2_T0__param_2];
	ld.param.u32 	%r29, [_Z30InstanceNormRowReduceTempToOutIf6MeanOpIffEEvPKT_iiiPS2_T0__param_3];
	ld.param.u64 	%rd5, [_Z30InstanceNormRowReduceTempToOutIf6MeanOpIffEEvPKT_iiiPS2_T0__param_4];
	cvta.to.global.u64 	%rd1, %rd6;
	mov.u32 	%r60, %ctaid.x;
	mul.lo.s32 	%r2, %r32, %r31;
	setp.ge.s32 	%p1, %r60, %r2;
	@%p1 bra 	$L__BB3_21;
	mov.u32 	%r3, %tid.x;
	// begin inline asm
	mov.u32 %r33, %laneid;
	// end inline asm
	shr.u32 	%r34, %r3, 3;
	and.b32  	%r35, %r34, 124;
	mov.u32 	%r36, _ZZ30InstanceNormRowReduceTempToOutIf6MeanOpIffEEvPKT_iiiPS2_T0_E12temp_storage;
	add.s32 	%r37, %r36, %r35;
	add.s32 	%r5, %r37, 4;
	cvt.rn.f32.s32 	%f1, %r30;
	mov.u32 	%r6, %nctaid.x;
	not.b32 	%r38, %r3;
	add.s32 	%r7, %r29, %r38;
	shr.u32 	%r39, %r7, 7;
	add.s32 	%r40, %r39, 1;
	and.b32  	%r8, %r40, 15;
	add.s32 	%r9, %r8, -1;
	and.b32  	%r10, %r40, 7;
	add.s32 	%r11, %r10, -1;
	and.b32  	%r12, %r40, 3;
	and.b32  	%r41, %r40, 67108848;
	neg.s32 	%r13, %r41;
	add.s64 	%rd2, %rd1, 4096;
	cvta.to.global.u64 	%rd3, %rd5;
$L__BB3_2:
	setp.ge.s32 	%p2, %r3, %r29;
	mov.f32 	%f108, 0f00000000;
	@%p2 bra 	$L__BB3_16;
	setp.lt.u32 	%p3, %r7, 1920;
	mul.lo.s32 	%r15, %r60, %r29;
	mov.f32 	%f108, 0f00000000;
	mov.u32 	%r64, %r3;
	@%p3 bra 	$L__BB3_6;
	add.s32 	%r61, %r3, %r15;
	mov.f32 	%f108, 0f00000000;
	mov.u32 	%r62, %r13;
	mov.u32 	%r64, %r3;
$L__BB3_5:
	.pragma "nounroll";
	mul.wide.s32 	%rd7, %r61, 4;
	add.s64 	%rd8, %rd2, %rd7;
	ld.global.nc.f32 	%f21, [%rd8+-4096];
	add.f32 	%f22, %f108, %f21;
	ld.global.nc.f32 	%f23, [%rd8+-3584];
	add.f32 	%f24, %f22, %f23;
	ld.global.nc.f32 	%f25, [%rd8+-3072];
	add.f32 	%f26, %f24, %f25;
	ld.global.nc.f32 	%f27, [%rd8+-2560];
	add.f32 	%f28, %f26, %f27;
	ld.global.nc.f32 	%f29, [%rd8+-2048];
	add.f32 	%f30, %f28, %f29;
	ld.global.nc.f32 	%f31, [%rd8+-1536];
	add.f32 	%f32, %f30, %f31;
	ld.global.nc.f32 	%f33, [%rd8+-1024];
	add.f32 	%f34, %f32, %f33;
	ld.global.nc.f32 	%f35, [%rd8+-512];
	add.f32 	%f36, %f34, %f35;
	ld.global.nc.f32 	%f37, [%rd8];
	add.f32 	%f38, %f36, %f37;
	ld.global.nc.f32 	%f39, [%rd8+512];
	add.f32 	%f40, %f38, %f39;
	ld.global.nc.f32 	%f41, [%rd8+1024];
	add.f32 	%f42, %f40, %f41;
	ld.global.nc.f32 	%f43, [%rd8+1536];
	add.f32 	%f44, %f42, %f43;
	ld.global.nc.f32 	%f45, [%rd8+2048];
	add.f32 	%f46, %f44, %f45;
	ld.global.nc.f32 	%f47, [%rd8+2560];
	add.f32 	%f48, %f46, %f47;
	ld.global.nc.f32 	%f49, [%rd8+3072];
	add.f32 	%f50, %f48, %f49;
	ld.global.nc.f32 	%f51, [%rd8+3584];
	add.f32 	%f108, %f50, %f51;
	add.s32 	%r64, %r64, 2048;
	add.s32 	%r62, %r62, 16;
	add.s32 	%r61, %r61, 2048;
	setp.ne.s32 	%p4, %r62, 0;
	@%p4 bra 	$L__BB3_5;
$L__BB3_6:
	setp.eq.s32 	%p5, %r8, 0;
	@%p5 bra 	$L__BB3_16;
	setp.lt.u32 	%p6, %r9, 7;
	@%p6 bra 	$L__BB3_9;
	add.s32 	%r42, %r64, %r15;
	mul.wide.s32 	%rd9, %r42, 4;
	add.s64 	%rd10, %rd1, %rd9;
	ld.global.nc.f32 	%f53, [%rd10];
	add.f32 	%f54, %f108, %f53;
	ld.global.nc.f32 	%f55, [%rd10+512];
	add.f32 	%f56, %f54, %f55;
	ld.global.nc.f32 	%f57, [%rd10+1024];
	add.f32 	%f58, %f56, %f57;
	ld.global.nc.f32 	%f59, [%rd10+1536];
	add.f32 	%f60, %f58, %f59;
	ld.global.nc.f32 	%f61, [%rd10+2048];
	add.f32 	%f62, %f60, %f61;
	ld.global.nc.f32 	%f63, [%rd10+2560];
	add.f32 	%f64, %f62, %f63;
	ld.global.nc.f32 	%f65, [%rd10+3072];
	add.f32 	%f66, %f64, %f65;
	ld.global.nc.f32 	%f67, [%rd10+3584];
	add.f32 	%f108, %f66, %f67;
	add.s32 	%r64, %r64, 1024;
$L__BB3_9:
	setp.eq.s32 	%p7, %r10, 0;
	@%p7 bra 	$L__BB3_16;
	setp.lt.u32 	%p8, %r11, 3;
	@%p8 bra 	$L__BB3_12;
	add.s32 	%r43, %r64, %r15;
	mul.wide.s32 	%rd11, %r43, 4;
	add.s64 	%rd12, %rd1, %rd11;
	ld.global.nc.f32 	%f69, [%rd12];
	add.f32 	%f70, %f108, %f69;
	ld.global.nc.f32 	%f71, [%rd12+512];
	add.f32 	%f72, %f70, %f71;
	ld.global.nc.f32 	%f73, [%rd12+1024];
	add.f32 	%f74, %f72, %f73;
	ld.global.nc.f32 	%f75, [%rd12+1536];
	add.f32 	%f108, %f74, %f75;
	add.s32 	%r64, %r64, 512;
$L__BB3_12:
	setp.eq.s32 	%p9, %r12, 0;
	@%p9 bra 	$L__BB3_16;
	setp.eq.s32 	%p10, %r12, 1;
	add.s32 	%r44, %r64, %r15;
	mul.wide.s32 	%rd13, %r44, 4;
	add.s64 	%rd4, %rd1, %rd13;
	ld.global.nc.f32 	%f76, [%rd4];
	add.f32 	%f108, %f108, %f76;
	@%p10 bra 	$L__BB3_16;
	setp.eq.s32 	%p11, %r12, 2;
	ld.global.nc.f32 	%f77, [%rd4+512];
	add.f32 	%f108, %f108, %f77;
	@%p11 bra 	$L__BB3_16;
	ld.global.nc.f32 	%f78, [%rd4+1024];
	add.f32 	%f108, %f108, %f78;
$L__BB3_16:
	setp.ne.s32 	%p12, %r33, 0;
	mov.b32 	%r45, 1;
	mov.b32 	%r58, 31;
	mov.b32 	%r59, -1;
	// begin inline asm
	{  .reg .f32 r0;  .reg .pred p;  shfl.sync.down.b32 r0|p, %f108, %r45, %r58, %r59;  @p add.f32 r0, r0, %f108;  mov.f32 %f79, r0;}
	// end inline asm
	mov.b32 	%r48, 2;
	// begin inline asm
	{  .reg .f32 r0;  .reg .pred p;  shfl.sync.down.b32 r0|p, %f79, %r48, %r58, %r59;  @p add.f32 r0, r0, %f79;  mov.f32 %f82, r0;}
	// end inline asm
	mov.b32 	%r51, 4;
	// begin inline asm
	{  .reg .f32 r0;  .reg .pred p;  shfl.sync.down.b32 r0|p, %f82, %r51, %r58, %r59;  @p add.f32 r0, r0, %f82;  mov.f32 %f85, r0;}
	// end inline asm
	mov.b32 	%r54, 8;
	// begin inline asm
	{  .reg .f32 r0;  .reg .pred p;  shfl.sync.down.b32 r0|p, %f85, %r54, %r58, %r59;  @p add.f32 r0, r0, %f85;  mov.f32 %f88, r0;}
	// end inline asm
	mov.b32 	%r57, 16;
	// begin inline asm
	{  .reg .f32 r0;  .reg .pred p;  shfl.sync.down.b32 r0|p, %f88, %r57, %r58, %r59;  @p add.f32 r0, r0, %f88;  mov.f32 %f91, r0;}
	// end inline asm
	@%p12 bra 	$L__BB3_18;
	st.shared.f32 	[%r5], %f91;
$L__BB3_18:
	setp.ne.s32 	%p13, %r3, 0;
	bar.sync 	0;
	@%p13 bra 	$L__BB3_20;
	ld.shared.f32 	%f94, [_ZZ30InstanceNormRowReduceTempToOutIf6MeanOpIffEEvPKT_iiiPS2_T0_E12temp_storage+8];
	add.f32 	%f95, %f91, %f94;
	ld.shared.f32 	%f96, [_ZZ30InstanceNormRowReduceTempToOutIf6MeanOpIffEEvPKT_iiiPS2_T0_E12temp_storage+12];
	add.f32 	%f97, %f95, %f96;
	ld.shared.f32 	%f98, [_ZZ30InstanceNormRowReduceTempToOutIf6MeanOpIffEEvPKT_iiiPS2_T0_E12temp_storage+16];
	add.f32 	%f99, %f97, %f98;
	div.rn.f32 	%f100, %f99, %f1;
	mul.wide.s32 	%rd14, %r60, 4;
	add.s64 	%rd15, %rd3, %rd14;
	st.global.f32 	[%rd15], %f100;
$L__BB3_20:
	add.s32 	%r60, %r60, %r6;
	setp.lt.s32 	%p14, %r60, %r2;
	@%p14 bra 	$L__BB3_2;
$L__BB3_21:
	ret;

}
	// .globl	_Z29InstanceNormRowReduceInToTempIff6IvarOpIffEEvPKT_iiiPT0_T1_
.visible .entry _Z29InstanceNormRowReduceInToTempIff6IvarOpIffEEvPKT_iiiPT0_T1_(
	.param .u64 .ptr .align 1 _Z29InstanceNormRowReduceInToTempIff6IvarOpIffEEvPKT_iiiPT0_T1__param_0,
	.param .u32 _Z29InstanceNormRowReduceInToTempIff6IvarOpIffEEvPKT_iiiPT0_T1__param_1,
	.param .u32 _Z29InstanceNormRowReduceInToTempIff6IvarOpIffEEvPKT_iiiPT0_T1__param_2,
	.param .u32 _Z29InstanceNormRowReduceInToTempIff6IvarOpIffEEvPKT_iiiPT0_T1__param_3,
	.param .u64 .ptr .align 1 _Z29InstanceNormRowReduceInToTempIff6IvarOpIffEEvPKT_iiiPT0_T1__param_4,
	.param .align 8 .b8 _Z29InstanceNormRowReduceInToTempIff6IvarOpIffEEvPKT_iiiPT0_T1__param_5[16]
)
{
	.reg .pred 	%p<7>;
	.reg .b32 	%r<45>;
	.reg .b32 	%f<33>;
	.reg .b64 	%rd<13>;
	// demoted variable
	.shared .align 4 .b8 _ZZ29InstanceNormRowReduceInToTempIff6IvarOpIffEEvPKT_iiiPT0_T1_E12temp_storage[24];
	ld.param.u64 	%rd5, [_Z29InstanceNormRowReduceInToTempIff6IvarOpIffEEvPKT_iiiPT0_T1__param_0];
	ld.param.u64 	%rd1, [_Z29InstanceNormRowReduceInToTempIff6IvarOpIffEEvPKT_iiiPT0_T1__param_5];
	ld.param.u32 	%r1, [_Z29InstanceNormRowReduceInToTempIff6IvarOpIffEEvPKT_iiiPT0_T1__param_5+8];
	ld.param.u32 	%r19, [_Z29InstanceNormRowReduceInToTempIff6IvarOpIffEEvPKT_iiiPT0_T1__param_1];
	ld.param.u32 	%r20, [_Z29InstanceNormRowReduceInToTempIff6IvarOpIffEEvPKT_iiiPT0_T1__param_2];
	ld.param.u32 	%r18, [_Z29InstanceNormRowReduceInToTempIff6IvarOpIffEEvPKT_iiiPT0_T1__param_3];
	ld.param.u64 	%rd6, [_Z29InstanceNormRowReduceInToTempIff6IvarOpIffEEvPKT_iiiPT0_T1__param_4];
	mov.u32 	%r2, %tid.x;
	mov.u32 	%r3, %ctaid.x;
	mov.u32 	%r4, %ntid.x;
	mad.lo.s32 	%r5, %r3, %r4, %r2;
	mov.u32 	%r43, %ctaid.y;
	mul.lo.s32 	%r7, %r20, %r19;
	setp.ge.s32 	%p1, %r43, %r7;
	@%p1 bra 	$L__BB4_10;
	mov.u32 	%r8, %nctaid.x;
	mul.lo.s32 	%r9, %r8, %r4;
	// begin inline asm
	mov.u32 %r21, %laneid;
	// end inline asm
	shr.u32 	%r22, %r2, 3;
	and.b32  	%r23, %r22, 124;
	mov.u32 	%r24, _ZZ29InstanceNormRowReduceInToTempIff6IvarOpIffEEvPKT_iiiPT0_T1_E12temp_storage;
	add.s32 	%r25, %r24, %r23;
	add.s32 	%r11, %r25, 4;
	mov.u32 	%r12, %nctaid.y;
	cvta.to.global.u64 	%rd2, %rd1;
	cvta.to.global.u64 	%rd3, %rd6;
	cvta.to.global.u64 	%rd4, %rd5;
$L__BB4_2:
	setp.ge.s32 	%p2, %r5, %r18;
	mov.f32 	%f32, 0f00000000;
	@%p2 bra 	$L__BB4_5;
	mul.wide.s32 	%rd7, %r43, 4;
	add.s64 	%rd8, %rd2, %rd7;
	mul.lo.s32 	%r14, %r43, %r1;
	ld.global.f32 	%f1, [%rd8];
	mov.f32 	%f32, 0f00000000;
	mov.u32 	%r44, %r5;
$L__BB4_4:
	add.s32 	%r26, %r44, %r14;
	mul.wide.s32 	%rd9, %r26, 4;
	add.s64 	%rd10, %rd4, %rd9;
	ld.global.nc.f32 	%f8, [%rd10];
	sub.f32 	%f9, %f8, %f1;
	fma.rn.f32 	%f32, %f9, %f9, %f32;
	add.s32 	%r44, %r44, %r9;
	setp.lt.s32 	%p3, %r44, %r18;
	@%p3 bra 	$L__BB4_4;
$L__BB4_5:
	setp.ne.s32 	%p4, %r21, 0;
	mov.b32 	%r27, 1;
	mov.b32 	%r40, 31;
	mov.b32 	%r41, -1;
	// begin inline asm
	{  .reg .f32 r0;  .reg .pred p;  shfl.sync.down.b32 r0|p, %f32, %r27, %r40, %r41;  @p add.f32 r0, r0, %f32;  mov.f32 %f10, r0;}
	// end inline asm
	mov.b32 	%r30, 2;
	// begin inline asm
	{  .reg .f32 r0;  .reg .pred p;  shfl.sync.down.b32 r0|p, %f10, %r30, %r40, %r41;  @p add.f32 r0, r0, %f10;  mov.f32 %f13, r0;}
	// end inline asm
	mov.b32 	%r33, 4;
	// begin inline asm
	{  .reg .f32 r0;  .reg .pred p;  shfl.sync.down.b32 r0|p, %f13, %r33, %r40, %r41;  @p add.f32 r0, r0, %f13;  mov.f32 %f16, r0;}
	// end inline asm
	mov.b32 	%r36, 8;
	// begin inline asm
	{  .reg .f32 r0;  .reg .pred p;  shfl.sync.down.b32 r0|p, %f16, %r36, %r40, %r41;  @p add.f32 r0, r0, %f16;  mov.f32 %f19, r0;}
	// end inline asm
	mov.b32 	%r39, 16;
	// begin inline asm
	{  .reg .f32 r0;  .reg .pred p;  shfl.sync.down.b32 r0|p, %f19, %r39, %r40, %r41;  @p add.f32 r0, r0, %f19;  mov.f32 %f22, r0;}
	// end inline asm
	@%p4 bra 	$L__BB4_7;
	st.shared.f32 	[%r11], %f22;
$L__BB4_7:
	setp.ne.s32 	%p5, %r2, 0;
	bar.sync 	0;
	@%p5 bra 	$L__BB4_9;
	ld.shared.f32 	%f25, [_ZZ29InstanceNormRowReduceInToTempIff6IvarOpIffEEvPKT_iiiPT0_T1_E12temp_storage+8];
	add.f32 	%f26, %f22, %f25;
	ld.shared.f32 	%f27, [_ZZ29InstanceNormRowReduceInToTempIff6IvarOpIffEEvPKT_iiiPT0_T1_E12temp_storage+12];
	add.f32 	%f28, %f26, %f27;
	ld.shared.f32 	%f29, [_ZZ29InstanceNormRowReduceInToTempIff6IvarOpIffEEvPKT_iiiPT0_T1_E12temp_storage+16];
	add.f32 	%f30, %f28, %f29;
	mad.lo.s32 	%r42, %r43, %r8, %r3;
	mul.wide.u32 	%rd11, %r42, 4;
	add.s64 	%rd12, %rd3, %rd11;
	st.global.f32 	[%rd12], %f30;
$L__BB4_9:
	add.s32 	%r43, %r43, %r12;
	setp.lt.s32 	%p6, %r43, %r7;
	@%p6 bra 	$L__BB4_2;
$L__BB4_10:
	ret;

}
	// .globl	_Z30InstanceNormRowReduceTempToOutIf6IvarOpIffEEvPKT_iiiPS2_T0_
.visible .entry _Z30InstanceNormRowReduceTempToOutIf6IvarOpIffEEvPKT_iiiPS2_T0_(
	.param .u64 .ptr .align 1 _Z30InstanceNormRowReduceTempToOutIf6IvarOpIffEEvPKT_iiiPS2_T0__param_0,
	.param .u32 _Z30InstanceNormRowReduceTempToOutIf6IvarOpIffEEvPKT_iiiPS2_T0__param_1,
	.param .u32 _Z30InstanceNormRowReduceTempToOutIf6IvarOpIffEEvPKT_iiiPS2_T0__param_2,
	.param .u32 _Z30InstanceNormRowReduceTempToOutIf6IvarOpIffEEvPKT_iiiPS2_T0__param_3,
	.param .u64 .ptr .align 1 _Z30InstanceNormRowReduceTempToOutIf6IvarOpIffEEvPKT_iiiPS2_T0__param_4,
	.param .align 8 .b8 _Z30InstanceNormRowReduceTempToOutIf6IvarOpIffEEvPKT_iiiPS2_T0__param_5[16]
)
{
	.reg .pred 	%p<15>;
	.reg .b32 	%r<67>;
	.reg .b32 	%f<113>;
	.reg .b64 	%rd<17>;
	// demoted variable
	.shared .align 4 .b8 _ZZ30InstanceNormRowReduceTempToOutIf6IvarOpIffEEvPKT_iiiPS2_T0_E12temp_storage[24];
	ld.param.f32 	%f18, [_Z30InstanceNormRowReduceTempToOutIf6IvarOpIffEEvPKT_iiiPS2_T0__param_5+12];
	ld.param.u32 	%r30, [_Z30InstanceNormRowReduceTempToOutIf6IvarOpIffEEvPKT_iiiPS2_T0__param_5+8];
	ld.param.u64 	%rd7, [_Z30InstanceNormRowReduceTempToOutIf6IvarOpIffEEvPKT_iiiPS2_T0__param_0];
	ld.param.u32 	%r31, [_Z30InstanceNormRowReduceTempToOutIf6IvarOpIffEEvPKT_iiiPS2_T0__param_1];
	ld.param.u32 	%r32, [_Z30InstanceNormRowReduceTempToOutIf6IvarOpIffEEvPKT_iiiPS2_T0__param_2];
	ld.param.u32 	%r29, [_Z30InstanceNormRowReduceTempToOutIf6IvarOpIffEEvPKT_iiiPS2_T0__param_3];
	ld.param.u64 	%rd5, [_Z30InstanceNormRowReduceTempToOutIf6IvarOpIffEEvPKT_iiiPS2_T0__param_4];
	cvta.to.global.u64 	%rd1, %rd7;
	mov.u32 	%r60, %ctaid.x;
	mul.lo.s32 	%r2, %r32, %r31;
	setp.ge.s32 	%p1, %r60, %r2;
	@%p1 bra 	$L__BB5_21;
	mov.u32 	%r3, %tid.x;
	// begin inline asm
	mov.u32 %r33, %laneid;
	// end inline asm
	shr.u32 	%r34, %r3, 3;
	and.b32  	%r35, %r34, 124;
	mov.u32 	%r36, _ZZ30InstanceNormRowReduceTempToOutIf6IvarOpIffEEvPKT_iiiPS2_T0_E12temp_storage;
	add.s32 	%r37, %r36, %r35;
	add.s32 	%r5, %r37, 4;
	cvt.rn.f32.s32 	%f2, %r30;
	mov.u32 	%r6, %nctaid.x;
	not.b32 	%r38, %r3;
	add.s32 	%r7, %r29, %r38;
	shr.u32 	%r39, %r7, 7;
	add.s32 	%r40, %r39, 1;
	and.b32  	%r8, %r40, 15;
	add.s32 	%r9, %r8, -1;
	and.b32  	%r10, %r40, 7;
	add.s32 	%r11, %r10, -1;
	and.b32  	%r12, %r40, 3;
	and.b32  	%r41, %r40, 67108848;
	neg.s32 	%r13, %r41;
	add.s64 	%rd2, %rd1, 4096;
	cvta.to.global.u64 	%rd3, %rd5;
$L__BB5_2:
	setp.ge.s32 	%p2, %r3, %r29;
	mov.f32 	%f112, 0f00000000;
	@%p2 bra 	$L__BB5_16;
	setp.lt.u32 	%p3, %r7, 1920;
	mul.lo.s32 	%r15, %r60, %r29;
	mov.f32 	%f112, 0f00000000;
	mov.u32 	%r64, %r3;
	@%p3 bra 	$L__BB5_6;
	add.s32 	%r61, %r3, %r15;
	mov.f32 	%f112, 0f00000000;
	mov.u32 	%r62, %r13;
	mov.u32 	%r64, %r3;
$L__BB5_5:
	.pragma "nounroll";
	mul.wide.s32 	%rd8, %r61, 4;
	add.s64 	%rd9, %rd2, %rd8;
	ld.global.nc.f32 	%f23, [%rd9+-4096];
	add.f32 	%f24, %f112, %f23;
	ld.global.nc.f32 	%f25, [%rd9+-3584];
	add.f32 	%f26, %f24, %f25;
	ld.global.nc.f32 	%f27, [%rd9+-3072];
	add.f32 	%f28, %f26, %f27;
	ld.global.nc.f32 	%f29, [%rd9+-2560];
	add.f32 	%f30, %f28, %f29;
	ld.global.nc.f32 	%f31, [%rd9+-2048];
	add.f32 	%f32, %f30, %f31;
	ld.global.nc.f32 	%f33, [%rd9+-1536];
	add.f32 	%f34, %f32, %f33;
	ld.global.nc.f32 	%f35, [%rd9+-1024];
	add.f32 	%f36, %f34, %f35;
	ld.global.nc.f32 	%f37, [%rd9+-512];
	add.f32 	%f38, %f36, %f37;
	ld.global.nc.f32 	%f39, [%rd9];
	add.f32 	%f40, %f38, %f39;
	ld.global.nc.f32 	%f41, [%rd9+512];
	add.f32 	%f42, %f40, %f41;
	ld.global.nc.f32 	%f43, [%rd9+1024];
	add.f32 	%f44, %f42, %f43;
	ld.global.nc.f32 	%f45, [%rd9+1536];
	add.f32 	%f46, %f44, %f45;
	ld.global.nc.f32 	%f47, [%rd9+2048];
	add.f32 	%f48, %f46, %f47;
	ld.global.nc.f32 	%f49, [%rd9+2560];
	add.f32 	%f50, %f48, %f49;
	ld.global.nc.f32 	%f51, [%rd9+3072];
	add.f32 	%f52, %f50, %f51;
	ld.global.nc.f32 	%f53, [%rd9+3584];
	add.f32 	%f112, %f52, %f53;
	add.s32 	%r64, %r64, 2048;
	add.s32 	%r62, %r62, 16;
	add.s32 	%r61, %r61, 2048;
	setp.ne.s32 	%p4, %r62, 0;
	@%p4 bra 	$L__BB5_5;
$L__BB5_6:
	setp.eq.s32 	%p5, %r8, 0;
	@%p5 bra 	$L__BB5_16;
	setp.lt.u32 	%p6, %r9, 7;
	@%p6 bra 	$L__BB5_9;
	add.s32 	%r42, %r64, %r15;
	mul.wide.s32 	%rd10, %r42, 4;
	add.s64 	%rd11, %rd1, %rd10;
	ld.global.nc.f32 	%f55, [%rd11];
	add.f32 	%f56, %f112, %f55;
	ld.global.nc.f32 	%f57, [%rd11+512];
	add.f32 	%f58, %f56, %f57;
	ld.global.nc.f32 	%f59, [%rd11+1024];
	add.f32 	%f60, %f58, %f59;
	ld.global.nc.f32 	%f61, [%rd11+1536];
	add.f32 	%f62, %f60, %f61;
	ld.global.nc.f32 	%f63, [%rd11+2048];
	add.f32 	%f64, %f62, %f63;
	ld.global.nc.f32 	%f65, [%rd11+2560];
	add.f32 	%f66, %f64, %f65;
	ld.global.nc.f32 	%f67, [%rd11+3072];
	add.f32 	%f68, %f66, %f67;
	ld.global.nc.f32 	%f69, [%rd11+3584];
	add.f32 	%f112, %f68, %f69;
	add.s32 	%r64, %r64, 1024;
$L__BB5_9:
	setp.eq.s32 	%p7, %r10, 0;
	@%p7 bra 	$L__BB5_16;
	setp.lt.u32 	%p8, %r11, 3;
	@%p8 bra 	$L__BB5_12;
	add.s32 	%r43, %r64, %r15;
	mul.wide.s32 	%rd12, %r43, 4;
	add.s64 	%rd13, %rd1, %rd12;
	ld.global.nc.f32 	%f71, [%rd13];
	add.f32 	%f72, %f112, %f71;
	ld.global.nc.f32 	%f73, [%rd13+512];
	add.f32 	%f74, %f72, %f73;
	ld.global.nc.f32 	%f75, [%rd13+1024];
	add.f32 	%f76, %f74, %f75;
	ld.global.nc.f32 	%f77, [%rd13+1536];
	add.f32 	%f112, %f76, %f77;
	add.s32 	%r64, %r64, 512;
$L__BB5_12:
	setp.eq.s32 	%p9, %r12, 0;
	@%p9 bra 	$L__BB5_16;
	setp.eq.s32 	%p10, %r12, 1;
	add.s32 	%r44, %r64, %r15;
	mul.wide.s32 	%rd14, %r44, 4;
	add.s64 	%rd4, %rd1, %rd14;
	ld.global.nc.f32 	%f78, [%rd4];
	add.f32 	%f112, %f112, %f78;
	@%p10 bra 	$L__BB5_16;
	setp.eq.s32 	%p11, %r12, 2;
	ld.global.nc.f32 	%f79, [%rd4+512];
	add.f32 	%f112, %f112, %f79;
	@%p11 bra 	$L__BB5_16;
	ld.global.nc.f32 	%f80, [%rd4+1024];
	add.f32 	%f112, %f112, %f80;
$L__BB5_16:
	setp.ne.s32 	%p12, %r33, 0;
	mov.b32 	%r45, 1;
	mov.b32 	%r58, 31;
	mov.b32 	%r59, -1;
	// begin inline asm
	{  .reg .f32 r0;  .reg .pred p;  shfl.sync.down.b32 r0|p, %f112, %r45, %r58, %r59;  @p add.f32 r0, r0, %f112;  mov.f32 %f81, r0;}
	// end inline asm
	mov.b32 	%r48, 2;
	// begin inline asm
	{  .reg .f32 r0;  .reg .pred p;  shfl.sync.down.b32 r0|p, %f81, %r48, %r58, %r59;  @p add.f32 r0, r0, %f81;  mov.f32 %f84, r0;}
	// end inline asm
	mov.b32 	%r51, 4;
	// begin inline asm
	{  .reg .f32 r0;  .reg .pred p;  shfl.sync.down.b32 r0|p, %f84, %r51, %r58, %r59;  @p add.f32 r0, r0, %f84;  mov.f32 %f87, r0;}
	// end inline asm
	mov.b32 	%r54, 8;
	// begin inline asm
	{  .reg .f32 r0;  .reg .pred p;  shfl.sync.down.b32 r0|p, %f87, %r54, %r58, %r59;  @p add.f32 r0, r0, %f87;  mov.f32 %f90, r0;}
	// end inline asm
	mov.b32 	%r57, 16;
	// begin inline asm
	{  .reg .f32 r0;  .reg .pred p;  shfl.sync.down.b32 r0|p, %f90, %r57, %r58, %r59;  @p add.f32 r0, r0, %f90;  mov.f32 %f93, r0;}
	// end inline asm
	@%p12 bra 	$L__BB5_18;
	st.shared.f32 	[%r5], %f93;
$L__BB5_18:
	setp.ne.s32 	%p13, %r3, 0;
	bar.sync 	0;
	@%p13 bra 	$L__BB5_20;
	ld.shared.f32 	%f96, [_ZZ30InstanceNormRowReduceTempToOutIf6IvarOpIffEEvPKT_iiiPS2_T0_E12temp_storage+8];
	add.f32 	%f97, %f93, %f96;
	ld.shared.f32 	%f98, [_ZZ30InstanceNormRowReduceTempToOutIf6IvarOpIffEEvPKT_iiiPS2_T0_E12temp_storage+12];
	add.f32 	%f99, %f97, %f98;
	ld.shared.f32 	%f100, [_ZZ30InstanceNormRowReduceTempToOutIf6IvarOpIffEEvPKT_iiiPS2_T0_E12temp_storage+16];
	add.f32 	%f101, %f99, %f100;
	div.rn.f32 	%f102, %f101, %f2;
	add.f32 	%f103, %f18, %f102;
	rsqrt.approx.f32 	%f104, %f103;
	mul.wide.s32 	%rd15, %r60, 4;
	add.s64 	%rd16, %rd3, %rd15;
	st.global.f32 	[%rd16], %f104;
$L__BB5_20:
	add.s32 	%r60, %r60, %r6;
	setp.lt.s32 	%p14, %r60, %r2;
	@%p14 bra 	$L__BB5_2;
$L__BB5_21:
	ret;

}
	// .globl	_Z18InstanceNormUpdateIf3YOpIffEEvPKT_iiPS2_T0_
.visible .entry _Z18InstanceNormUpdateIf3YOpIffEEvPKT_iiPS2_T0_(
	.param .u64 .ptr .align 1 _Z18InstanceNormUpdateIf3YOpIffEEvPKT_iiPS2_T0__param_0,
	.param .u32 _Z18InstanceNormUpdateIf3YOpIffEEvPKT_iiPS2_T0__param_1,
	.param .u32 _Z18InstanceNormUpdateIf3YOpIffEEvPKT_iiPS2_T0__param_2,
	.param .u64 .ptr .align 1 _Z18InstanceNormUpdateIf3YOpIffEEvPKT_iiPS2_T0__param_3,
	.param .align 8 .b8 _Z18InstanceNormUpdateIf3YOpIffEEvPKT_iiPS2_T0__param_4[40]
)
{
	.reg .pred 	%p<2>;
	.reg .b32 	%r<14>;
	.reg .b32 	%f<9>;
	.reg .b64 	%rd<23>;

	ld.param.u64 	%rd6, [_Z18InstanceNormUpdateIf3YOpIffEEvPKT_iiPS2_T0__param_4+24];
	ld.param.u64 	%rd5, [_Z18InstanceNormUpdateIf3YOpIffEEvPKT_iiPS2_T0__param_4+16];
	ld.param.u64 	%rd4, [_Z18InstanceNormUpdateIf3YOpIffEEvPKT_iiPS2_T0__param_4+8];
	ld.param.u64 	%rd3, [_Z18InstanceNormUpdateIf3YOpIffEEvPKT_iiPS2_T0__param_4];
	ld.param.u64 	%rd1, [_Z18InstanceNormUpdateIf3YOpIffEEvPKT_iiPS2_T0__param_0];
	ld.param.u32 	%r5, [_Z18InstanceNormUpdateIf3YOpIffEEvPKT_iiPS2_T0__param_1];
	ld.param.u32 	%r2, [_Z18InstanceNormUpdateIf3YOpIffEEvPKT_iiPS2_T0__param_2];
	ld.param.u64 	%rd2, [_Z18InstanceNormUpdateIf3YOpIffEEvPKT_iiPS2_T0__param_3];
	ld.param.v2.u32 	{%r3, %r4}, [_Z18InstanceNormUpdateIf3YOpIffEEvPKT_iiPS2_T0__param_4+32];
	mov.u32 	%r6, %tid.x;
	mov.u32 	%r7, %ctaid.x;
	mov.u32 	%r8, %ntid.x;
	mad.lo.s32 	%r1, %r7, %r8, %r6;
	setp.ge.s32 	%p1, %r1, %r5;
	@%p1 bra 	$L__BB6_2;
	cvta.to.global.u64 	%rd7, %rd6;
	cvta.to.global.u64 	%rd8, %rd5;
	cvta.to.global.u64 	%rd9, %rd4;
	cvta.to.global.u64 	%rd10, %rd3;
	cvta.to.global.u64 	%rd11, %rd1;
	cvta.to.global.u64 	%rd12, %rd2;
	div.s32 	%r9, %r1, %r2;
	mul.lo.s32 	%r10, %r9, %r2;
	sub.s32 	%r11, %r1, %r10;
	mul.wide.s32 	%rd13, %r9, 4;
	add.s64 	%rd14, %rd10, %rd13;
	ld.global.f32 	%f1, [%rd14];
	add.s64 	%rd15, %rd9, %rd13;
	ld.global.f32 	%f2, [%rd15];
	mad.lo.s32 	%r12, %r9, %r4, %r11;
	mul.wide.s32 	%rd16, %r12, 4;
	add.s64 	%rd17, %rd11, %rd16;
	ld.global.nc.f32 	%f3, [%rd17];
	sub.f32 	%f4, %f3, %f1;
	mul.f32 	%f5, %f2, %f4;
	rem.s32 	%r13, %r9, %r3;
	mul.wide.s32 	%rd18, %r13, 4;
	add.s64 	%rd19, %rd8, %rd18;
	ld.global.f32 	%f6, [%rd19];
	add.s64 	%rd20, %rd7, %rd18;
	ld.global.f32 	%f7, [%rd20];
	fma.rn.f32 	%f8, %f5, %f6, %f7;
	mul.wide.s32 	%rd21, %r1, 4;
	add.s64 	%rd22, %rd12, %rd21;
	st.global.f32 	[%rd22], %f8;
$L__BB6_2:
	ret;

}
	// .globl	_Z25InstanceNormGradBetaGammaIffEvPKT_S2_PKT0_S5_iiiPS3_S6_
.visible .entry _Z25InstanceNormGradBetaGammaIffEvPKT_S2_PKT0_S5_iiiPS3_S6_(
	.param .u64 .ptr .align 1 _Z25InstanceNormGradBetaGammaIffEvPKT_S2_PKT0_S5_iiiPS3_S6__param_0,
	.param .u64 .ptr .align 1 _Z25InstanceNormGradBetaGammaIffEvPKT_S2_PKT0_S5_iiiPS3_S6__param_1,
	.param .u64 .ptr .align 1 _Z25InstanceNormGradBetaGammaIffEvPKT_S2_PKT0_S5_iiiPS3_S6__param_2,
	.param .u64 .ptr .align 1 _Z25InstanceNormGradBetaGammaIffEvPKT_S2_PKT0_S5_iiiPS3_S6__param_3,
	.param .u32 _Z25InstanceNormGradBetaGammaIffEvPKT_S2_PKT0_S5_iiiPS3_S6__param_4,
	.param .u32 _Z25InstanceNormGradBetaGammaIffEvPKT_S2_PKT0_S5_iiiPS3_S6__param_5,
	.param .u32 _Z25InstanceNormGradBetaGammaIffEvPKT_S2_PKT0_S5_iiiPS3_S6__param_6,
	.param .u64 .ptr .align 1 _Z25InstanceNormGradBetaGammaIffEvPKT_S2_PKT0_S5_iiiPS3_S6__param_7,
	.param .u64 .ptr .align 1 _Z25InstanceNormGradBetaGammaIffEvPKT_S2_PKT0_S5_iiiPS3_S6__param_8
)
{
	.reg .pred 	%p<9>;
	.reg .b32 	%r<61>;
	.reg .b32 	%f<86>;
	.reg .b64 	%rd<58>;

	ld.param.u64 	%rd7, [_Z25InstanceNormGradBetaGammaIffEvPKT_S2_PKT0_S5_iiiPS3_S6__param_0];
	ld.param.u64 	%rd8, [_Z25InstanceNormGradBetaGammaIffEvPKT_S2_PKT0_S5_iiiPS3_S6__param_1];
	ld.param.u64 	%rd9, [_Z25InstanceNormGradBetaGammaIffEvPKT_S2_PKT0_S5_iiiPS3_S6__param_2];
	ld.param.u64 	%rd10, [_Z25InstanceNormGradBetaGammaIffEvPKT_S2_PKT0_S5_iiiPS3_S6__param_3];
	ld.param.u32 	%r10, [_Z25InstanceNormGradBetaGammaIffEvPKT_S2_PKT0_S5_iiiPS3_S6__param_4];
	ld.param.u32 	%r11, [_Z25InstanceNormGradBetaGammaIffEvPKT_S2_PKT0_S5_iiiPS3_S6__param_5];
	ld.param.u32 	%r12, [_Z25InstanceNormGradBetaGammaIffEvPKT_S2_PKT0_S5_iiiPS3_S6__param_6];
	ld.param.u64 	%rd5, [_Z25InstanceNormGradBetaGammaIffEvPKT_S2_PKT0_S5_iiiPS3_S6__param_7];
	ld.param.u64 	%rd6, [_Z25InstanceNormGradBetaGammaIffEvPKT_S2_PKT0_S5_iiiPS3_S6__param_8];
	cvta.to.global.u64 	%rd1, %rd10;
	cvta.to.global.u64 	%rd2, %rd9;
	cvta.to.global.u64 	%rd3, %rd8;
	cvta.to.global.u64 	%rd4, %rd7;
	mov.u32 	%r13, %tid.x;
	mov.u32 	%r14, %ctaid.x;
	mov.u32 	%r15, %ntid.x;
	mad.lo.s32 	%r1, %r14, %r15, %r13;
	setp.ge.s32 	%p1, %r1, %r11;
	@%p1 bra 	$L__BB7_11;
	mul.lo.s32 	%r2, %r12, %r10;
	setp.lt.s32 	%p2, %r2, 1;
	mov.f32 	%f84, 0f00000000;
	mov.f32 	%f85, %f84;
	@%p2 bra 	$L__BB7_10;
	and.b32  	%r3, %r2, 3;
	setp.lt.u32 	%p3, %r2, 4;
	mov.f32 	%f85, 0f00000000;
	mov.b32 	%r60, 0;
	mov.f32 	%f84, %f85;
	@%p3 bra 	$L__BB7_5;
	and.b32  	%r60, %r2, 2147483644;
	mov.f32 	%f85, 0f00000000;
	mov.b32 	%r58, 0;
$L__BB7_4:
	.pragma "nounroll";
	div.s32 	%r18, %r58, %r12;
	mul.lo.s32 	%r19, %r18, %r12;
	sub.s32 	%r20, %r58, %r19;
	mad.lo.s32 	%r21, %r18, %r11, %r1;
	mad.lo.s32 	%r22, %r21, %r12, %r20;
	mul.wide.s32 	%rd11, %r22, 4;
	add.s64 	%rd12, %rd4, %rd11;
	ld.global.nc.f32 	%f23, [%rd12];
	add.s64 	%rd13, %rd3, %rd11;
	ld.global.nc.f32 	%f24, [%rd13];
	mul.wide.s32 	%rd14, %r21, 4;
	add.s64 	%rd15, %rd2, %rd14;
	ld.global.nc.f32 	%f25, [%rd15];
	sub.f32 	%f26, %f24, %f25;
	mul.f32 	%f27, %f23, %f26;
	add.s64 	%rd16, %rd1, %rd14;
	ld.global.nc.f32 	%f28, [%rd16];
	fma.rn.f32 	%f29, %f28, %f27, %f84;
	add.f32 	%f30, %f85, %f23;
	add.s32 	%r23, %r58, 1;
	div.s32 	%r24, %r23, %r12;
	mul.lo.s32 	%r25, %r24, %r12;
	sub.s32 	%r26, %r23, %r25;
	mad.lo.s32 	%r27, %r24, %r11, %r1;
	mad.lo.s32 	%r28, %r27, %r12, %r26;
	mul.wide.s32 	%rd17, %r28, 4;
	add.s64 	%rd18, %rd4, %rd17;
	ld.global.nc.f32 	%f31, [%rd18];
	add.s64 	%rd19, %rd3, %rd17;
	ld.global.nc.f32 	%f32, [%rd19];
	mul.wide.s32 	%rd20, %r27, 4;
	add.s64 	%rd21, %rd2, %rd20;
	ld.global.nc.f32 	%f33, [%rd21];
	sub.f32 	%f34, %f32, %f33;
	mul.f32 	%f35, %f31, %f34;
	add.s64 	%rd22, %rd1, %rd20;
	ld.global.nc.f32 	%f36, [%rd22];
	fma.rn.f32 	%f37, %f36, %f35, %f29;
	add.f32 	%f38, %f30, %f31;
	add.s32 	%r29, %r58, 2;
	div.s32 	%r30, %r29, %r12;
	mul.lo.s32 	%r31, %r30, %r12;
	sub.s32 	%r32, %r29, %r31;
	mad.lo.s32 	%r33, %r30, %r11, %r1;
	mad.lo.s32 	%r34, %r33, %r12, %r32;
	mul.wide.s32 	%rd23, %r34, 4;
	add.s64 	%rd24, %rd4, %rd23;
	ld.global.nc.f32 	%f39, [%rd24];
	add.s64 	%rd25, %rd3, %rd23;
	ld.global.nc.f32 	%f40, [%rd25];
	mul.wide.s32 	%rd26, %r33, 4;
	add.s64 	%rd27, %rd2, %rd26;
	ld.global.nc.f32 	%f41, [%rd27];
	sub.f32 	%f42, %f40, %f41;
	mul.f32 	%f43, %f39, %f42;
	add.s64 	%rd28, %rd1, %rd26;
	ld.global.nc.f32 	%f44, [%rd28];
	fma.rn.f32 	%f45, %f44, %f43, %f37;
	add.f32 	%f46, %f38, %f39;
	add.s32 	%r35, %r58, 3;
	div.s32 	%r36, %r35, %r12;
	mul.lo.s32 	%r37, %r36, %r12;
	sub.s32 	%r38, %r35, %r37;
	mad.lo.s32 	%r39, %r36, %r11, %r1;
	mad.lo.s32 	%r40, %r39, %r12, %r38;
	mul.wide.s32 	%rd29, %r40, 4;
	add.s64 	%rd30, %rd4, %rd29;
	ld.global.nc.f32 	%f47, [%rd30];
	add.s64 	%rd31, %rd3, %rd29;
	ld.global.nc.f32 	%f48, [%rd31];
	mul.wide.s32 	%rd32, %r39, 4;
	add.s64 	%rd33, %rd2, %rd32;
	ld.global.nc.f32 	%f49, [%rd33];
	sub.f32 	%f50, %f48, %f49;
	mul.f32 	%f51, %f47, %f50;
	add.s64 	%rd34, %rd1, %rd32;
	ld.global.nc.f32 	%f52, [%rd34];
	fma.rn.f32 	%f84, %f52, %f51, %f45;
	add.f32 	%f85, %f46, %f47;
	add.s32 	%r58, %r58, 4;
	setp.ne.s32 	%p4, %r58, %r60;
	@%p4 bra 	$L__BB7_4;
$L__BB7_5:
	setp.eq.s32 	%p5, %r3, 0;
	@%p5 bra 	$L__BB7_10;
	setp.eq.s32 	%p6, %r3, 1;
	@%p6 bra 	$L__BB7_8;
	div.s32 	%r41, %r60, %r12;
	mul.lo.s32 	%r42, %r41, %r12;
	sub.s32 	%r43, %r60, %r42;
	mad.lo.s32 	%r44, %r41, %r11, %r1;
	mad.lo.s32 	%r45, %r44, %r12, %r43;
	mul.wide.s32 	%rd35, %r45, 4;
	add.s64 	%rd36, %rd4, %rd35;
	ld.global.nc.f32 	%f54, [%rd36];
	add.s64 	%rd37, %rd3, %rd35;
	ld.global.nc.f32 	%f55, [%rd37];
	mul.wide.s32 	%rd38, %r44, 4;
	add.s64 	%rd39, %rd2, %rd38;
	ld.global.nc.f32 	%f56, [%rd39];
	sub.f32 	%f57, %f55, %f56;
	mul.f32 	%f58, %f54, %f57;
	add.s64 	%rd40, %rd1, %rd38;
	ld.global.nc.f32 	%f59, [%rd40];
	fma.rn.f32 	%f60, %f59, %f58, %f84;
	add.f32 	%f61, %f85, %f54;
	add.s32 	%r46, %r60, 1;
	div.s32 	%r47, %r46, %r12;
	mul.lo.s32 	%r48, %r47, %r12;
	sub.s32 	%r49, %r46, %r48;
	mad.lo.s32 	%r50, %r47, %r11, %r1;
	mad.lo.s32 	%r51, %r50, %r12, %r49;
	mul.wide.s32 	%rd41, %r51, 4;
	add.s64 	%rd42, %rd4, %rd41;
	ld.global.nc.f32 	%f62, [%rd42];
	add.s64 	%rd43, %rd3, %rd41;
	ld.global.nc.f32 	%f63, [%rd43];
	mul.wide.s32 	%rd44, %r50, 4;
	add.s64 	%rd45, %rd2, %rd44;
	ld.global.nc.f32 	%f64, [%rd45];
	sub.f32 	%f65, %f63, %f64;
	mul.f32 	%f66, %f62, %f65;
	add.s64 	%rd46, %rd1, %rd44;
	ld.global.nc.f32 	%f67, [%rd46];
	fma.rn.f32 	%f84, %f67, %f66, %f60;
	add.f32 	%f85, %f61, %f62;
	add.s32 	%r60, %r60, 2;
$L__BB7_8:
	and.b32  	%r52, %r2, 1;
	setp.eq.b32 	%p7, %r52, 1;
	not.pred 	%p8, %p7;
	@%p8 bra 	$L__BB7_10;
	div.s32 	%r53, %r60, %r12;
	mul.lo.s32 	%r54, %r53, %r12;
	sub.s32 	%r55, %r60, %r54;
	mad.lo.s32 	%r56, %r53, %r11, %r1;
	mad.lo.s32 	%r57, %r56, %r12, %r55;
	mul.wide.s32 	%rd47, %r57, 4;
	add.s64 	%rd48, %rd4, %rd47;
	ld.global.nc.f32 	%f68, [%rd48];
	add.s64 	%rd49, %rd3, %rd47;
	ld.global.nc.f32 	%f69, [%rd49];
	mul.wide.s32 	%rd50, %r56, 4;
	add.s64 	%rd51, %rd2, %rd50;
	ld.global.nc.f32 	%f70, [%rd51];
	sub.f32 	%f71, %f69, %f70;
	mul.f32 	%f72, %f68, %f71;
	add.s64 	%rd52, %rd1, %rd50;
	ld.global.nc.f32 	%f73, [%rd52];
	fma.rn.f32 	%f84, %f73, %f72, %f84;
	add.f32 	%f85, %f85, %f68;
$L__BB7_10:
	cvta.to.global.u64 	%rd53, %rd5;
	mul.wide.s32 	%rd54, %r1, 4;
	add.s64 	%rd55, %rd53, %rd54;
	st.global.f32 	[%rd55], %f84;
	cvta.to.global.u64 	%rd56, %rd6;
	add.s64 	%rd57, %rd56, %rd54;
	st.global.f32 	[%rd57], %f85;
$L__BB7_11:
	ret;

}
	// .globl	_Z33InstanceNormGradBetaGammaIntoTempIffEvPKT_S2_PKT0_S5_iiiiPS3_S6_
.visible .entry _Z33InstanceNormGradBetaGammaIntoTempIffEvPKT_S2_PKT0_S5_iiiiPS3_S6_(
	.param .u64 .ptr .align 1 _Z33InstanceNormGradBetaGammaIntoTempIffEvPKT_S2_PKT0_S5_iiiiPS3_S6__param_0,
	.param .u64 .ptr .align 1 _Z33InstanceNormGradBetaGammaIntoTempIffEvPKT_S2_PKT0_S5_iiiiPS3_S6__param_1,
	.param .u64 .ptr .align 1 _Z33InstanceNormGradBetaGammaIntoTempIffEvPKT_S2_PKT0_S5_iiiiPS3_S6__param_2,
	.param .u64 .ptr .align 1 _Z33InstanceNormGradBetaGammaIntoTempIffEvPKT_S2_PKT0_S5_iiiiPS3_S6__param_3,
	.param .u32 _Z33InstanceNormGradBetaGammaIntoTempIffEvPKT_S2_PKT0_S5_iiiiPS3_S6__param_4,
	.param .u32 _Z33InstanceNormGradBetaGammaIntoTempIffEvPKT_S2_PKT0_S5_iiiiPS3_S6__param_5,
	.param .u32 _Z33InstanceNormGradBetaGammaIntoTempIffEvPKT_S2_PKT0_S5_iiiiPS3_S6__param_6,
	.param .u32 _Z33InstanceNormGradBetaGammaIntoTempIffEvPKT_S2_PKT0_S5_iiiiPS3_S6__param_7,
	.param .u64 .ptr .align 1 _Z33InstanceNormGradBetaGammaIntoTempIffEvPKT_S2_PKT0_S5_iiiiPS3_S6__param_8,
	.param .u64 .ptr .align 1 _Z33InstanceNormGradBetaGammaIntoTempIffEvPKT_S2_PKT0_S5_iiiiPS3_S6__param_9
)
{
	.reg .pred 	%p<9>;
	.reg .b32 	%r<73>;
	.reg .b32 	%f<86>;
	.reg .b64 	%rd<58>;

	ld.param.u64 	%rd7, [_Z33InstanceNormGradBetaGammaIntoTempIffEvPKT_S2_PKT0_S5_iiiiPS3_S6__param_0];
	ld.param.u64 	%rd8, [_Z33InstanceNormGradBetaGammaIntoTempIffEvPKT_S2_PKT0_S5_iiiiPS3_S6__param_1];
	ld.param.u64 	%rd9, [_Z33InstanceNormGradBetaGammaIntoTempIffEvPKT_S2_PKT0_S5_iiiiPS3_S6__param_2];
	ld.param.u64 	%rd10, [_Z33InstanceNormGradBetaGammaIntoTempIffEvPKT_S2_PKT0_S5_iiiiPS3_S6__param_3];
	ld.param.u32 	%r17, [_Z33InstanceNormGradBetaGammaIntoTempIffEvPKT_S2_PKT0_S5_iiiiPS3_S6__param_4];
	ld.param.u32 	%r18, [_Z33InstanceNormGradBetaGammaIntoTempIffEvPKT_S2_PKT0_S5_iiiiPS3_S6__param_5];
	ld.param.u32 	%r19, [_Z33InstanceNormGradBetaGammaIntoTempIffEvPKT_S2_PKT0_S5_iiiiPS3_S6__param_6];
	ld.param.u32 	%r20, [_Z33InstanceNormGradBetaGammaIntoTempIffEvPKT_S2_PKT0_S5_iiiiPS3_S6__param_7];
	ld.param.u64 	%rd5, [_Z33InstanceNormGradBetaGammaIntoTempIffEvPKT_S2_PKT0_S5_iiiiPS3_S6__param_8];
	ld.param.u64 	%rd6, [_Z33InstanceNormGradBetaGammaIntoTempIffEvPKT_S2_PKT0_S5_iiiiPS3_S6__param_9];
	cvta.to.global.u64 	%rd1, %rd10;
	cvta.to.global.u64 	%rd2, %rd9;
	cvta.to.global.u64 	%rd3, %rd8;
	cvta.to.global.u64 	%rd4, %rd7;
	mov.u32 	%r21, %tid.x;
	mov.u32 	%r22, %ctaid.x;
	mov.u32 	%r23, %ntid.x;
	mad.lo.s32 	%r1, %r22, %r23, %r21;
	setp.ge.s32 	%p1, %r1, %r18;
	@%p1 bra 	$L__BB8_12;
	mul.lo.s32 	%r24, %r19, %r17;
	mov.u32 	%r2, %ctaid.y;
	mul.lo.s32 	%r72, %r20, %r2;
	add.s32 	%r25, %r72, %r20;
	min.u32 	%r4, %r25, %r24;
	setp.ge.u32 	%p2, %r72, %r4;
	mov.f32 	%f84, 0f00000000;
	mov.f32 	%f85, %f84;
	@%p2 bra 	$L__BB8_11;
	sub.s32 	%r5, %r4, %r72;
	and.b32  	%r6, %r5, 3;
	sub.s32 	%r26, %r72, %r4;
	setp.gt.u32 	%p3, %r26, -4;
	mov.f32 	%f85, 0f00000000;
	mov.f32 	%f84, %f85;
	@%p3 bra 	$L__BB8_6;
	add.s32 	%r70, %r72, 1;
	and.b32  	%r27, %r5, -4;
	neg.s32 	%r69, %r27;
	mov.f32 	%f85, 0f00000000;
$L__BB8_4:
	.pragma "nounroll";
	add.s32 	%r28, %r70, -1;
	div.s32 	%r29, %r28, %r19;
	mul.lo.s32 	%r30, %r29, %r19;
	sub.s32 	%r31, %r28, %r30;
	mad.lo.s32 	%r32, %r29, %r18, %r1;
	mad.lo.s32 	%r33, %r32, %r19, %r31;
	mul.wide.s32 	%rd11, %r33, 4;
	add.s64 	%rd12, %rd4, %rd11;
	ld.global.nc.f32 	%f23, [%rd12];
	add.s64 	%rd13, %rd3, %rd11;
	ld.global.nc.f32 	%f24, [%rd13];
	mul.wide.s32 	%rd14, %r32, 4;
	add.s64 	%rd15, %rd2, %rd14;
	ld.global.nc.f32 	%f25, [%rd15];
	sub.f32 	%f26, %f24, %f25;
	mul.f32 	%f27, %f23, %f26;
	add.s64 	%rd16, %rd1, %rd14;
	ld.global.nc.f32 	%f28, [%rd16];
	fma.rn.f32 	%f29, %f28, %f27, %f84;
	add.f32 	%f30, %f85, %f23;
	add.s32 	%r34, %r70, 2;
	div.s32 	%r35, %r70, %r19;
	mul.lo.s32 	%r36, %r35, %r19;
	sub.s32 	%r37, %r70, %r36;
	mad.lo.s32 	%r38, %r35, %r18, %r1;
	mad.lo.s32 	%r39, %r38, %r19, %r37;
	mul.wide.s32 	%rd17, %r39, 4;
	add.s64 	%rd18, %rd4, %rd17;
	ld.global.nc.f32 	%f31, [%rd18];
	add.s64 	%rd19, %rd3, %rd17;
	ld.global.nc.f32 	%f32, [%rd19];
	mul.wide.s32 	%rd20, %r38, 4;
	add.s64 	%rd21, %rd2, %rd20;
	ld.global.nc.f32 	%f33, [%rd21];
	sub.f32 	%f34, %f32, %f33;
	mul.f32 	%f35, %f31, %f34;
	add.s64 	%rd22, %rd1, %rd20;
	ld.global.nc.f32 	%f36, [%rd22];
	fma.rn.f32 	%f37, %f36, %f35, %f29;
	add.f32 	%f38, %f30, %f31;
	add.s32 	%r40, %r70, 1;
	div.s32 	%r41, %r40, %r19;
	mul.lo.s32 	%r42, %r41, %r19;
	sub.s32 	%r43, %r40, %r42;
	mad.lo.s32 	%r44, %r41, %r18, %r1;
	mad.lo.s32 	%r45, %r44, %r19, %r43;
	mul.wide.s32 	%rd23, %r45, 4;
	add.s64 	%rd24, %rd4, %rd23;
	ld.global.nc.f32 	%f39, [%rd24];
	add.s64 	%rd25, %rd3, %rd23;
	ld.global.nc.f32 	%f40, [%rd25];
	mul.wide.s32 	%rd26, %r44, 4;
	add.s64 	%rd27, %rd2, %rd26;
	ld.global.nc.f32 	%f41, [%rd27];
	sub.f32 	%f42, %f40, %f41;
	mul.f32 	%f43, %f39, %f42;
	add.s64 	%rd28, %rd1, %rd26;
	ld.global.nc.f32 	%f44, [%rd28];
	fma.rn.f32 	%f45, %f44, %f43, %f37;
	add.f32 	%f46, %f38, %f39;
	div.s32 	%r46, %r34, %r19;
	mul.lo.s32 	%r47, %r46, %r19;
	sub.s32 	%r48, %r34, %r47;
	mad.lo.s32 	%r49, %r46, %r18, %r1;
	mad.lo.s32 	%r50, %r49, %r19, %r48;
	mul.wide.s32 	%rd29, %r50, 4;
	add.s64 	%rd30, %rd4, %rd29;
	ld.global.nc.f32 	%f47, [%rd30];
	add.s64 	%rd31, %rd3, %rd29;
	ld.global.nc.f32 	%f48, [%rd31];
	mul.wide.s32 	%rd32, %r49, 4;
	add.s64 	%rd33, %rd2, %rd32;
	ld.global.nc.f32 	%f49, [%rd33];
	sub.f32 	%f50, %f48, %f49;
	mul.f32 	%f51, %f47, %f50;
	add.s64 	%rd34, %rd1, %rd32;
	ld.global.nc.f32 	%f52, [%rd34];
	fma.rn.f32 	%f84, %f52, %f51, %f45;
	add.f32 	%f85, %f46, %f47;
	add.s32 	%r70, %r70, 4;
	add.s32 	%r69, %r69, 4;
	setp.ne.s32 	%p4, %r69, 0;
	@%p4 bra 	$L__BB8_4;
	add.s32 	%r72, %r70, -1;
$L__BB8_6:
	setp.eq.s32 	%p5, %r6, 0;
	@%p5 bra 	$L__BB8_11;
	setp.eq.s32 	%p6, %r6, 1;
	@%p6 bra 	$L__BB8_9;
	div.s32 	%r51, %r72, %r19;
	mul.lo.s32 	%r52, %r51, %r19;
	sub.s32 	%r53, %r72, %r52;
	mad.lo.s32 	%r54, %r51, %r18, %r1;
	mad.lo.s32 	%r55, %r54, %r19, %r53;
	mul.wide.s32 	%rd35, %r55, 4;
	add.s64 	%rd36, %rd4, %rd35;
	ld.global.nc.f32 	%f54, [%rd36];
	add.s64 	%rd37, %rd3, %rd35;
	ld.global.nc.f32 	%f55, [%rd37];
	mul.wide.s32 	%rd38, %r54, 4;
	add.s64 	%rd39, %rd2, %rd38;
	ld.global.nc.f32 	%f56, [%rd39];
	sub.f32 	%f57, %f55, %f56;
	mul.f32 	%f58, %f54, %f57;
	add.s64 	%rd40, %rd1, %rd38;
	ld.global.nc.f32 	%f59, [%rd40];
	fma.rn.f32 	%f60, %f59, %f58, %f84;
	add.f32 	%f61, %f85, %f54;
	add.s32 	%r56, %r72, 1;
	div.s32 	%r57, %r56, %r19;
	mul.lo.s32 	%r58, %r57, %r19;
	sub.s32 	%r59, %r56, %r58;
	mad.lo.s32 	%r60, %r57, %r18, %r1;
	mad.lo.s32 	%r61, %r60, %r19, %r59;
	mul.wide.s32 	%rd41, %r61, 4;
	add.s64 	%rd42, %rd4, %rd41;
	ld.global.nc.f32 	%f62, [%rd42];
	add.s64 	%rd43, %rd3, %rd41;
	ld.global.nc.f32 	%f63, [%rd43];
	mul.wide.s32 	%rd44, %r60, 4;
	add.s64 	%rd45, %rd2, %rd44;
	ld.global.nc.f32 	%f64, [%rd45];
	sub.f32 	%f65, %f63, %f64;
	mul.f32 	%f66, %f62, %f65;
	add.s64 	%rd46, %rd1, %rd44;
	ld.global.nc.f32 	%f67, [%rd46];
	fma.rn.f32 	%f84, %f67, %f66, %f60;
	add.f32 	%f85, %f61, %f62;
	add.s32 	%r72, %r72, 2;
$L__BB8_9:
	and.b32  	%r62, %r5, 1;
	setp.eq.b32 	%p7, %r62, 1;
	not.pred 	%p8, %p7;
	@%p8 bra 	$L__BB8_11;
	div.s32 	%r63, %r72, %r19;
	mul.lo.s32 	%r64, %r63, %r19;
	sub.s32 	%r65, %r72, %r64;
	mad.lo.s32 	%r66, %r63, %r18, %r1;
	mad.lo.s32 	%r67, %r66, %r19, %r65;
	mul.wide.s32 	%rd47, %r67, 4;
	add.s64 	%rd48, %rd4, %rd47;
	ld.global.nc.f32 	%f68, [%rd48];
	add.s64 	%rd49, %rd3, %rd47;
	ld.global.nc.f32 	%f69, [%rd49];
	mul.wide.s32 	%rd50, %r66, 4;
	add.s64 	%rd51, %rd2, %rd50;
	ld.global.nc.f32 	%f70, [%rd51];
	sub.f32 	%f71, %f69, %f70;
	mul.f32 	%f72, %f68, %f71;
	add.s64 	%rd52, %rd1, %rd50;
	ld.global.nc.f32 	%f73, [%rd52];
	fma.rn.f32 	%f84, %f73, %f72, %f84;
	add.f32 	%f85, %f85, %f68;
$L__BB8_11:
	mad.lo.s32 	%r68, %r18, %r2, %r1;
	cvta.to.global.u64 	%rd53, %rd5;
	mul.wide.u32 	%rd54, %r68, 4;
	add.s64 	%rd55, %rd53, %rd54;
	st.global.f32 	[%rd55], %f84;
	cvta.to.global.u64 	%rd56, %rd6;
	add.s64 	%rd57, %rd56, %rd54;
	st.global.f32 	[%rd57], %f85;
$L__BB8_12:
	ret;

}
	// .globl	_Z34InstanceNormGradBetaGammaTempToOutIfEvPKT_S2_iiPS0_S3_
.visible .entry _Z34InstanceNormGradBetaGammaTempToOutIfEvPKT_S2_iiPS0_S3_(
	.param .u64 .ptr .align 1 _Z34InstanceNormGradBetaGammaTempToOutIfEvPKT_S2_iiPS0_S3__param_0,
	.param .u64 .ptr .align 1 _Z34InstanceNormGradBetaGammaTempToOutIfEvPKT_S2_iiPS0_S3__param_1,
	.param .u32 _Z34InstanceNormGradBetaGammaTempToOutIfEvPKT_S2_iiPS0_S3__param_2,
	.param .u32 _Z34InstanceNormGradBetaGammaTempToOutIfEvPKT_S2_iiPS0_S3__param_3,
	.param .u64 .ptr .align 1 _Z34InstanceNormGradBetaGammaTempToOutIfEvPKT_S2_iiPS0_S3__param_4,
	.param .u64 .ptr .align 1 _Z34InstanceNormGradBetaGammaTempToOutIfEvPKT_S2_iiPS0_S3__param_5
)
{
	.reg .pred 	%p<11>;
	.reg .b32 	%r<38>;
	.reg .b32 	%f<159>;
	.reg .b64 	%rd<77>;

	ld.param.u64 	%rd5, [_Z34InstanceNormGradBetaGammaTempToOutIfEvPKT_S2_iiPS0_S3__param_0];
	ld.param.u64 	%rd6, [_Z34InstanceNormGradBetaGammaTempToOutIfEvPKT_S2_iiPS0_S3__param_1];
	ld.param.u32 	%r23, [_Z34InstanceNormGradBetaGammaTempToOutIfEvPKT_S2_iiPS0_S3__param_2];
	ld.param.u32 	%r24, [_Z34InstanceNormGradBetaGammaTempToOutIfEvPKT_S2_iiPS0_S3__param_3];
	ld.param.u64 	%rd3, [_Z34InstanceNormGradBetaGammaTempToOutIfEvPKT_S2_iiPS0_S3__param_4];
	ld.param.u64 	%rd4, [_Z34InstanceNormGradBetaGammaTempToOutIfEvPKT_S2_iiPS0_S3__param_5];
	cvta.to.global.u64 	%rd1, %rd6;
	cvta.to.global.u64 	%rd2, %rd5;
	mov.u32 	%r25, %tid.x;
	mov.u32 	%r26, %ctaid.x;
	mov.u32 	%r27, %ntid.x;
	mad.lo.s32 	%r1, %r26, %r27, %r25;
	setp.ge.s32 	%p1, %r1, %r23;
	@%p1 bra 	$L__BB9_15;
	setp.lt.s32 	%p2, %r24, 1;
	mov.f32 	%f157, 0f00000000;
	mov.f32 	%f158, %f157;
	@%p2 bra 	$L__BB9_14;
	and.b32  	%r2, %r24, 15;
	setp.lt.u32 	%p3, %r24, 16;
	mov.f32 	%f158, 0f00000000;
	mov.b32 	%r34, 0;
	mov.f32 	%f157, %f158;
	@%p3 bra 	$L__BB9_5;
	and.b32  	%r34, %r24, 2147483632;
	neg.s32 	%r32, %r34;
	shl.b32 	%r5, %r23, 4;
	mov.f32 	%f158, 0f00000000;
	mul.wide.s32 	%rd10, %r23, 4;
	mov.u32 	%r31, %r1;
$L__BB9_4:
	.pragma "nounroll";
	mul.wide.s32 	%rd7, %r31, 4;
	add.s64 	%rd8, %rd2, %rd7;
	ld.global.nc.f32 	%f31, [%rd8];
	add.s64 	%rd9, %rd1, %rd7;
	ld.global.nc.f32 	%f32, [%rd9];
	add.f32 	%f33, %f157, %f31;
	add.f32 	%f34, %f158, %f32;
	add.s64 	%rd11, %rd8, %rd10;
	ld.global.nc.f32 	%f35, [%rd11];
	add.s64 	%rd12, %rd9, %rd10;
	ld.global.nc.f32 	%f36, [%rd12];
	add.f32 	%f37, %f33, %f35;
	add.f32 	%f38, %f34, %f36;
	add.s64 	%rd13, %rd11, %rd10;
	ld.global.nc.f32 	%f39, [%rd13];
	add.s64 	%rd14, %rd12, %rd10;
	ld.global.nc.f32 	%f40, [%rd14];
	add.f32 	%f41, %f37, %f39;
	add.f32 	%f42, %f38, %f40;
	add.s64 	%rd15, %rd13, %rd10;
	ld.global.nc.f32 	%f43, [%rd15];
	add.s64 	%rd16, %rd14, %rd10;
	ld.global.nc.f32 	%f44, [%rd16];
	add.f32 	%f45, %f41, %f43;
	add.f32 	%f46, %f42, %f44;
	add.s64 	%rd17, %rd15, %rd10;
	ld.global.nc.f32 	%f47, [%rd17];
	add.s64 	%rd18, %rd16, %rd10;
	ld.global.nc.f32 	%f48, [%rd18];
	add.f32 	%f49, %f45, %f47;
	add.f32 	%f50, %f46, %f48;
	add.s64 	%rd19, %rd17, %rd10;
	ld.global.nc.f32 	%f51, [%rd19];
	add.s64 	%rd20, %rd18, %rd10;
	ld.global.nc.f32 	%f52, [%rd20];
	add.f32 	%f53, %f49, %f51;
	add.f32 	%f54, %f50, %f52;
	add.s64 	%rd21, %rd19, %rd10;
	ld.global.nc.f32 	%f55, [%rd21];
	add.s64 	%rd22, %rd20, %rd10;
	ld.global.nc.f32 	%f56, [%rd22];
	add.f32 	%f57, %f53, %f55;
	add.f32 	%f58, %f54, %f56;
	add.s64 	%rd23, %rd21, %rd10;
	ld.global.nc.f32 	%f59, [%rd23];
	add.s64 	%rd24, %rd22, %rd10;
	ld.global.nc.f32 	%f60, [%rd24];
	add.f32 	%f61, %f57, %f59;
	add.f32 	%f62, %f58, %f60;
	add.s64 	%rd25, %rd23, %rd10;
	ld.global.nc.f32 	%f63, [%rd25];
	add.s64 	%rd26, %rd24, %rd10;
	ld.global.nc.f32 	%f64, [%rd26];
	add.f32 	%f65, %f61, %f63;
	add.f32 	%f66, %f62, %f64;
	add.s64 	%rd27, %rd25, %rd10;
	ld.global.nc.f32 	%f67, [%rd27];
	add.s64 	%rd28, %rd26, %rd10;
	ld.global.nc.f32 	%f68, [%rd28];
	add.f32 	%f69, %f65, %f67;
	add.f32 	%f70, %f66, %f68;
	add.s64 	%rd29, %rd27, %rd10;
	ld.global.nc.f32 	%f71, [%rd29];
	add.s64 	%rd30, %rd28, %rd10;
	ld.global.nc.f32 	%f72, [%rd30];
	add.f32 	%f73, %f69, %f71;
	add.f32 	%f74, %f70, %f72;
	add.s64 	%rd31, %rd29, %rd10;
	ld.global.nc.f32 	%f75, [%rd31];
	add.s64 	%rd32, %rd30, %rd10;
	ld.global.nc.f32 	%f76, [%rd32];
	add.f32 	%f77, %f73, %f75;
	add.f32 	%f78, %f74, %f76;
	add.s64 	%rd33, %rd31, %rd10;
	ld.global.nc.f32 	%f79, [%rd33];
	add.s64 	%rd34, %rd32, %rd10;
	ld.global.nc.f32 	%f80, [%rd34];
	add.f32 	%f81, %f77, %f79;
	add.f32 	%f82, %f78, %f80;
	add.s64 	%rd35, %rd33, %rd10;
	ld.global.nc.f32 	%f83, [%rd35];
	add.s64 	%rd36, %rd34, %rd10;
	ld.global.nc.f32 	%f84, [%rd36];
	add.f32 	%f85, %f81, %f83;
	add.f32 	%f86, %f82, %f84;
	add.s64 	%rd37, %rd35, %rd10;
	ld.global.nc.f32 	%f87, [%rd37];
	add.s64 	%rd38, %rd36, %rd10;
	ld.global.nc.f32 	%f88, [%rd38];
	add.f32 	%f89, %f85, %f87;
	add.f32 	%f90, %f86, %f88;
	add.s64 	%rd39, %rd37, %rd10;
	ld.global.nc.f32 	%f91, [%rd39];
	add.s64 	%rd40, %rd38, %rd10;
	ld.global.nc.f32 	%f92, [%rd40];
	add.f32 	%f157, %f89, %f91;
	add.f32 	%f158, %f90, %f92;
	add.s32 	%r32, %r32, 16;
	add.s32 	%r31, %r31, %r5;
	setp.ne.s32 	%p4, %r32, 0;
	@%p4 bra 	$L__BB9_4;
$L__BB9_5:
	setp.eq.s32 	%p5, %r2, 0;
	@%p5 bra 	$L__BB9_14;
	and.b32  	%r11, %r24, 7;
	setp.lt.u32 	%p6, %r2, 8;
	@%p6 bra 	$L__BB9_8;
	mad.lo.s32 	%r29, %r34, %r23, %r1;
	mul.wide.s32 	%rd41, %r29, 4;
	add.s64 	%rd42, %rd2, %rd41;
	ld.global.nc.f32 	%f94, [%rd42];
	add.s64 	%rd43, %rd1, %rd41;
	ld.global.nc.f32 	%f95, [%rd43];
	add.f32 	%f96, %f157, %f94;
	add.f32 	%f97, %f158, %f95;
	mul.wide.s32 	%rd44, %r23, 4;
	add.s64 	%rd45, %rd42, %rd44;
	ld.global.nc.f32 	%f98, [%rd45];
	add.s64 	%rd46, %rd43, %rd44;
	ld.global.nc.f32 	%f99, [%rd46];
	add.f32 	%f100, %f96, %f98;
	add.f32 	%f101, %f97, %f99;
	add.s64 	%rd47, %rd45, %rd44;
	ld.global.nc.f32 	%f102, [%rd47];
	add.s64 	%rd48, %rd46, %rd44;
	ld.global.nc.f32 	%f103, [%rd48];
	add.f32 	%f104, %f100, %f102;
	add.f32 	%f105, %f101, %f103;
	add.s64 	%rd49, %rd47, %rd44;
	ld.global.nc.f32 	%f106, [%rd49];
	add.s64 	%rd50, %rd48, %rd44;
	ld.global.nc.f32 	%f107, [%rd50];
	add.f32 	%f108, %f104, %f106;
	add.f32 	%f109, %f105, %f107;
	add.s64 	%rd51, %rd49, %rd44;
	ld.global.nc.f32 	%f110, [%rd51];
	add.s64 	%rd52, %rd50, %rd44;
	ld.global.nc.f32 	%f111, [%rd52];
	add.f32 	%f112, %f108, %f110;
	add.f32 	%f113, %f109, %f111;
	add.s64 	%rd53, %rd51, %rd44;
	ld.global.nc.f32 	%f114, [%rd53];
	add.s64 	%rd54, %rd52, %rd44;
	ld.global.nc.f32 	%f115, [%rd54];
	add.f32 	%f116, %f112, %f114;
	add.f32 	%f117, %f113, %f115;
	add.s64 	%rd55, %rd53, %rd44;
	ld.global.nc.f32 	%f118, [%rd55];
	add.s64 	%rd56, %rd54, %rd44;
	ld.global.nc.f32 	%f119, [%rd56];
	add.f32 	%f120, %f116, %f118;
	add.f32 	%f121, %f117, %f119;
	add.s64 	%rd57, %rd55, %rd44;
	ld.global.nc.f32 	%f122, [%rd57];
	add.s64 	%rd58, %rd56, %rd44;
	ld.global.nc.f32 	%f123, [%rd58];
	add.f32 	%f157, %f120, %f122;
	add.f32 	%f158, %f121, %f123;
	add.s32 	%r34, %r34, 8;
$L__BB9_8:
	setp.eq.s32 	%p7, %r11, 0;
	@%p7 bra 	$L__BB9_14;
	and.b32  	%r14, %r24, 3;
	setp.lt.u32 	%p8, %r11, 4;
	@%p8 bra 	$L__BB9_11;
	mad.lo.s32 	%r30, %r34, %r23, %r1;
	mul.wide.s32 	%rd59, %r30, 4;
	add.s64 	%rd60, %rd2, %rd59;
	ld.global.nc.f32 	%f125, [%rd60];
	add.s64 	%rd61, %rd1, %rd59;
	ld.global.nc.f32 	%f126, [%rd61];
	add.f32 	%f127, %f157, %f125;
	add.f32 	%f128, %f158, %f126;
	mul.wide.s32 	%rd62, %r23, 4;
	add.s64 	%rd63, %rd60, %rd62;
	ld.global.nc.f32 	%f129, [%rd63];
	add.s64 	%rd64, %rd61, %rd62;
	ld.global.nc.f32 	%f130, [%rd64];
	add.f32 	%f131, %f127, %f129;
	add.f32 	%f132, %f128, %f130;
	add.s64 	%rd65, %rd63, %rd62;
	ld.global.nc.f32 	%f133, [%rd65];
	add.s64 	%rd66, %rd64, %rd62;
	ld.global.nc.f32 	%f134, [%rd66];
	add.f32 	%f135, %f131, %f133;
	add.f32 	%f136, %f132, %f134;
	add.s64 	%rd67, %rd65, %rd62;
	ld.global.nc.f32 	%f137, [%rd67];
	add.s64 	%rd68, %rd66, %rd62;
	ld.global.nc.f32 	%f138, [%rd68];
	add.f32 	%f157, %f135, %f137;
	add.f32 	%f158, %f136, %f138;
	add.s32 	%r34, %r34, 4;
$L__BB9_11:
	setp.eq.s32 	%p9, %r14, 0;
	@%p9 bra 	$L__BB9_14;
	mad.lo.s32 	%r37, %r34, %r23, %r1;
	neg.s32 	%r36, %r14;
$L__BB9_13:
	.pragma "nounroll";
	mul.wide.s32 	%rd69, %r37, 4;
	add.s64 	%rd70, %rd2, %rd69;
	ld.global.nc.f32 	%f139, [%rd70];
	add.s64 	%rd71, %rd1, %rd69;
	ld.global.nc.f32 	%f140, [%rd71];
	add.f32 	%f157, %f157, %f139;
	add.f32 	%f158, %f158, %f140;
	add.s32 	%r37, %r37, %r23;
	add.s32 	%r36, %r36, 1;
	setp.ne.s32 	%p10, %r36, 0;
	@%p10 bra 	$L__BB9_13;
$L__BB9_14:
	cvta.to.global.u64 	%rd72, %rd3;
	mul.wide.s32 	%rd73, %r1, 4;
	add.s64 	%rd74, %rd72, %rd73;
	st.global.f32 	[%rd74], %f157;
	cvta.to.global.u64 	%rd75, %rd4;
	add.s64 	%rd76, %rd75, %rd73;
	st.global.f32 	[%rd76], %f158;
$L__BB9_15:
	ret;

}
	// .globl	_Z32InstanceNormRowReduceInToOutWarpIff6DvarOpIffE7DmeanOpIffEEvPKT_iiPT0_S8_T1_T2_
.visible .entry _Z32InstanceNormRowReduceInToOutWarpIff6DvarOpIffE7DmeanOpIffEEvPKT_iiPT0_S8_T1_T2_(
	.param .u64 .ptr .align 1 _Z32InstanceNormRowReduceInToOutWarpIff6DvarOpIffE7DmeanOpIffEEvPKT_iiPT0_S8_T1_T2__param_0,
	.param .u32 _Z32InstanceNormRowReduceInToOutWarpIff6DvarOpIffE7DmeanOpIffEEvPKT_iiPT0_S8_T1_T2__param_1,
	.param .u32 _Z32InstanceNormRowReduceInToOutWarpIff6DvarOpIffE7DmeanOpIffEEvPKT_iiPT0_S8_T1_T2__param_2,
	.param .u64 .ptr .align 1 _Z32InstanceNormRowReduceInToOutWarpIff6DvarOpIffE7DmeanOpIffEEvPKT_iiPT0_S8_T1_T2__param_3,
	.param .u64 .ptr .align 1 _Z32InstanceNormRowReduceInToOutWarpIff6DvarOpIffE7DmeanOpIffEEvPKT_iiPT0_S8_T1_T2__param_4,
	.param .align 8 .b8 _Z32InstanceNormRowReduceInToOutWarpIff6DvarOpIffE7DmeanOpIffEEvPKT_iiPT0_S8_T1_T2__param_5[40],
	.param .align 8 .b8 _Z32InstanceNormRowReduceInToOutWarpIff6DvarOpIffE7DmeanOpIffEEvPKT_iiPT0_S8_T1_T2__param_6[48]
)
{
	.reg .pred 	%p<22>;
	.reg .b32 	%r<105>;
	.reg .b32 	%f<265>;
	.reg .b64 	%rd<66>;
	.reg .b64 	%fd<159>;

	ld.param.u64 	%rd25, [_Z32InstanceNormRowReduceInToOutWarpIff6DvarOpIffE7DmeanOpIffEEvPKT_iiPT0_S8_T1_T2__param_5+24];
	ld.param.u64 	%rd24, [_Z32InstanceNormRowReduceInToOutWarpIff6DvarOpIffE7DmeanOpIffEEvPKT_iiPT0_S8_T1_T2__param_5+16];
	ld.param.u64 	%rd22, [_Z32InstanceNormRowReduceInToOutWarpIff6DvarOpIffE7DmeanOpIffEEvPKT_iiPT0_S8_T1_T2__param_5];
	ld.param.u64 	%rd6, [_Z32InstanceNormRowReduceInToOutWarpIff6DvarOpIffE7DmeanOpIffEEvPKT_iiPT0_S8_T1_T2__param_6];
	ld.param.u64 	%rd8, [_Z32InstanceNormRowReduceInToOutWarpIff6DvarOpIffE7DmeanOpIffEEvPKT_iiPT0_S8_T1_T2__param_6+16];
	ld.param.u64 	%rd9, [_Z32InstanceNormRowReduceInToOutWarpIff6DvarOpIffE7DmeanOpIffEEvPKT_iiPT0_S8_T1_T2__param_6+24];
	ld.param.u64 	%rd26, [_Z32InstanceNormRowReduceInToOutWarpIff6DvarOpIffE7DmeanOpIffEEvPKT_iiPT0_S8_T1_T2__param_6+8];
	ld.param.u64 	%rd23, [_Z32InstanceNormRowReduceInToOutWarpIff6DvarOpIffE7DmeanOpIffEEvPKT_iiPT0_S8_T1_T2__param_5+8];
	ld.param.u64 	%rd27, [_Z32InstanceNormRowReduceInToOutWarpIff6DvarOpIffE7DmeanOpIffEEvPKT_iiPT0_S8_T1_T2__param_0];
	ld.param.u32 	%r40, [_Z32InstanceNormRowReduceInToOutWarpIff6DvarOpIffE7DmeanOpIffEEvPKT_iiPT0_S8_T1_T2__param_1];
	ld.param.u32 	%r41, [_Z32InstanceNormRowReduceInToOutWarpIff6DvarOpIffE7DmeanOpIffEEvPKT_iiPT0_S8_T1_T2__param_2];
	ld.param.u64 	%rd20, [_Z32InstanceNormRowReduceInToOutWarpIff6DvarOpIffE7DmeanOpIffEEvPKT_iiPT0_S8_T1_T2__param_3];
	ld.param.u64 	%rd21, [_Z32InstanceNormRowReduceInToOutWarpIff6DvarOpIffE7DmeanOpIffEEvPKT_iiPT0_S8_T1_T2__param_4];
	ld.param.v2.u32 	{%r42, %r43}, [_Z32InstanceNormRowReduceInToOutWarpIff6DvarOpIffE7DmeanOpIffEEvPKT_iiPT0_S8_T1_T2__param_5+32];
	ld.param.v2.u32 	{%r1, %r2}, [_Z32InstanceNormRowReduceInToOutWarpIff6DvarOpIffE7DmeanOpIffEEvPKT_iiPT0_S8_T1_T2__param_6+40];
	cvta.to.global.u64 	%rd1, %rd27;
	cvta.to.global.u64 	%rd3, %rd23;
	cvta.to.global.u64 	%rd7, %rd26;
	mov.u32 	%r44, %tid.x;
	and.b32  	%r3, %r44, 31;
	shr.u32 	%r45, %r44, 5;
	mov.u32 	%r46, %ctaid.x;
	shl.b32 	%r47, %r46, 2;
	add.s32 	%r93, %r47, %r45;
	setp.ge.s32 	%p1, %r93, %r40;
	@%p1 bra 	$L__BB10_31;
	cvt.rn.f64.s32 	%fd6, %r2;
	mov.f64 	%fd7, 0d4000000000000000;
	div.rn.f64 	%fd1, %fd7, %fd6;
	mov.u32 	%r48, %nctaid.x;
	shl.b32 	%r5, %r48, 2;
	not.b32 	%r49, %r3;
	add.s32 	%r6, %r41, %r49;
	shr.u32 	%r50, %r6, 5;
	add.s32 	%r51, %r50, 1;
	and.b32  	%r7, %r51, 7;
	add.s32 	%r8, %r7, -1;
	and.b32  	%r9, %r51, 3;
	add.s32 	%r10, %r9, -1;
	and.b32  	%r11, %r51, 268435448;
	and.b32  	%r12, %r6, 32;
	neg.s32 	%r13, %r11;
	add.s64 	%rd10, %rd1, 512;
	add.s64 	%rd11, %rd3, 512;
	cvta.to.global.u64 	%rd12, %rd9;
	cvta.to.global.u64 	%rd13, %rd8;
	cvta.to.global.u64 	%rd14, %rd6;
	cvta.to.global.u64 	%rd15, %rd25;
	cvta.to.global.u64 	%rd16, %rd24;
	cvta.to.global.u64 	%rd17, %rd22;
	cvta.to.global.u64 	%rd18, %rd20;
	cvta.to.global.u64 	%rd19, %rd21;
$L__BB10_2:
	setp.ge.s32 	%p2, %r3, %r41;
	mov.f32 	%f256, 0f00000000;
	@%p2 bra 	$L__BB10_14;
	setp.lt.u32 	%p3, %r6, 224;
	mul.lo.s32 	%r15, %r93, %r43;
	rem.s32 	%r52, %r93, %r42;
	mul.wide.s32 	%rd28, %r52, 4;
	add.s64 	%rd29, %rd17, %rd28;
	ld.global.f32 	%f1, [%rd29];
	mul.wide.s32 	%rd30, %r93, 4;
	add.s64 	%rd31, %rd15, %rd30;
	ld.global.f32 	%f2, [%rd31];
	add.s64 	%rd32, %rd16, %rd30;
	ld.global.f32 	%f32, [%rd32];
	mul.f32 	%f33, %f32, %f32;
	mul.f32 	%f34, %f32, %f33;
	cvt.f64.f32 	%fd2, %f34;
	mov.f32 	%f256, 0f00000000;
	mov.u32 	%r97, %r3;
	@%p3 bra 	$L__BB10_6;
	add.s32 	%r94, %r3, %r15;
	mov.f32 	%f256, 0f00000000;
	mov.u32 	%r95, %r13;
	mov.u32 	%r97, %r3;
$L__BB10_5:
	.pragma "nounroll";
	mul.wide.s32 	%rd33, %r94, 4;
	add.s64 	%rd34, %rd10, %rd33;
	add.s64 	%rd35, %rd11, %rd33;
	ld.global.nc.f32 	%f36, [%rd34+-512];
	mul.f32 	%f37, %f36, %f1;
	ld.global.f32 	%f38, [%rd35+-512];
	sub.f32 	%f39, %f38, %f2;
	mul.f32 	%f40, %f37, %f39;
	cvt.f64.f32 	%fd8, %f40;
	mul.f64 	%fd9, %fd8, 0dBFE0000000000000;
	mul.f64 	%fd10, %fd9, %fd2;
	cvt.rn.f32.f64 	%f41, %fd10;
	add.f32 	%f42, %f256, %f41;
	ld.global.nc.f32 	%f43, [%rd34+-384];
	mul.f32 	%f44, %f43, %f1;
	ld.global.f32 	%f45, [%rd35+-384];
	sub.f32 	%f46, %f45, %f2;
	mul.f32 	%f47, %f44, %f46;
	cvt.f64.f32 	%fd11, %f47;
	mul.f64 	%fd12, %fd11, 0dBFE0000000000000;
	mul.f64 	%fd13, %fd12, %fd2;
	cvt.rn.f32.f64 	%f48, %fd13;
	add.f32 	%f49, %f42, %f48;
	ld.global.nc.f32 	%f50, [%rd34+-256];
	mul.f32 	%f51, %f50, %f1;
	ld.global.f32 	%f52, [%rd35+-256];
	sub.f32 	%f53, %f52, %f2;
	mul.f32 	%f54, %f51, %f53;
	cvt.f64.f32 	%fd14, %f54;
	mul.f64 	%fd15, %fd14, 0dBFE0000000000000;
	mul.f64 	%fd16, %fd15, %fd2;
	cvt.rn.f32.f64 	%f55, %fd16;
	add.f32 	%f56, %f49, %f55;
	ld.global.nc.f32 	%f57, [%rd34+-128];
	mul.f32 	%f58, %f57, %f1;
	ld.global.f32 	%f59, [%rd35+-128];
	sub.f32 	%f60, %f59, %f2;
	mul.f32 	%f61, %f58, %f60;
	cvt.f64.f32 	%fd17, %f61;
	mul.f64 	%fd18, %fd17, 0dBFE0000000000000;
	mul.f64 	%fd19, %fd18, %fd2;
	cvt.rn.f32.f64 	%f62, %fd19;
	add.f32 	%f63, %f56, %f62;
	ld.global.nc.f32 	%f64, [%rd34];
	mul.f32 	%f65, %f64, %f1;
	ld.global.f32 	%f66, [%rd35];
	sub.f32 	%f67, %f66, %f2;
	mul.f32 	%f68, %f65, %f67;
	cvt.f64.f32 	%fd20, %f68;
	mul.f64 	%fd21, %fd20, 0dBFE0000000000000;
	mul.f64 	%fd22, %fd21, %fd2;
	cvt.rn.f32.f64 	%f69, %fd22;
	add.f32 	%f70, %f63, %f69;
	ld.global.nc.f32 	%f71, [%rd34+128];
	mul.f32 	%f72, %f71, %f1;
	ld.global.f32 	%f73, [%rd35+128];
	sub.f32 	%f74, %f73, %f2;
	mul.f32 	%f75, %f72, %f74;
	cvt.f64.f32 	%fd23, %f75;
	mul.f64 	%fd24, %fd23, 0dBFE0000000000000;
	mul.f64 	%fd25, %fd24, %fd2;
	cvt.rn.f32.f64 	%f76, %fd25;
	add.f32 	%f77, %f70, %f76;
	ld.global.nc.f32 	%f78, [%rd34+256];
	mul.f32 	%f79, %f78, %f1;
	ld.global.f32 	%f80, [%rd35+256];
	sub.f32 	%f81, %f80, %f2;
	mul.f32 	%f82, %f79, %f81;
	cvt.f64.f32 	%fd26, %f82;
	mul.f64 	%fd27, %fd26, 0dBFE0000000000000;
	mul.f64 	%fd28, %fd27, %fd2;
	cvt.rn.f32.f64 	%f83, %fd28;
	add.f32 	%f84, %f77, %f83;
	ld.global.nc.f32 	%f85, [%rd34+384];
	mul.f32 	%f86, %f85, %f1;
	ld.global.f32 	%f87, [%rd35+384];
	sub.f32 	%f88, %f87, %f2;
	mul.f32 	%f89, %f86, %f88;
	cvt.f64.f32 	%fd29, %f89;
	mul.f64 	%fd30, %fd29, 0dBFE0000000000000;
	mul.f64 	%fd31, %fd30, %fd2;
	cvt.rn.f32.f64 	%f90, %fd31;
	add.f32 	%f256, %f84, %f90;
	add.s32 	%r97, %r97, 256;
	add.s32 	%r95, %r95, 8;
	add.s32 	%r94, %r94, 256;
	setp.ne.s32 	%p4, %r95, 0;
	@%p4 bra 	$L__BB10_5;
$L__BB10_6:
	setp.eq.s32 	%p5, %r7, 0;
	@%p5 bra 	$L__BB10_14;
	setp.lt.u32 	%p6, %r8, 3;
	@%p6 bra 	$L__BB10_9;
	add.s32 	%r53, %r97, %r15;
	mul.wide.s32 	%rd36, %r53, 4;
	add.s64 	%rd37, %rd1, %rd36;
	ld.global.nc.f32 	%f92, [%rd37];
	mul.f32 	%f93, %f92, %f1;
	add.s64 	%rd38, %rd3, %rd36;
	ld.global.f32 	%f94, [%rd38];
	sub.f32 	%f95, %f94, %f2;
	mul.f32 	%f96, %f93, %f95;
	cvt.f64.f32 	%fd32, %f96;
	mul.f64 	%fd33, %fd32, 0dBFE0000000000000;
	mul.f64 	%fd34, %fd33, %fd2;
	cvt.rn.f32.f64 	%f97, %fd34;
	add.f32 	%f98, %f256, %f97;
	ld.global.nc.f32 	%f99, [%rd37+128];
	mul.f32 	%f100, %f99, %f1;
	ld.global.f32 	%f101, [%rd38+128];
	sub.f32 	%f102, %f101, %f2;
	mul.f32 	%f103, %f100, %f102;
	cvt.f64.f32 	%fd35, %f103;
	mul.f64 	%fd36, %fd35, 0dBFE0000000000000;
	mul.f64 	%fd37, %fd36, %fd2;
	cvt.rn.f32.f64 	%f104, %fd37;
	add.f32 	%f105, %f98, %f104;
	ld.global.nc.f32 	%f106, [%rd37+256];
	mul.f32 	%f107, %f106, %f1;
	ld.global.f32 	%f108, [%rd38+256];
	sub.f32 	%f109, %f108, %f2;
	mul.f32 	%f110, %f107, %f109;
	cvt.f64.f32 	%fd38, %f110;
	mul.f64 	%fd39, %fd38, 0dBFE0000000000000;
	mul.f64 	%fd40, %fd39, %fd2;
	cvt.rn.f32.f64 	%f111, %fd40;
	add.f32 	%f112, %f105, %f111;
	ld.global.nc.f32 	%f113, [%rd37+384];
	mul.f32 	%f114, %f113, %f1;
	ld.global.f32 	%f115, [%rd38+384];
	sub.f32 	%f116, %f115, %f2;
	mul.f32 	%f117, %f114, %f116;
	cvt.f64.f32 	%fd41, %f117;
	mul.f64 	%fd42, %fd41, 0dBFE0000000000000;
	mul.f64 	%fd43, %fd42, %fd2;
	cvt.rn.f32.f64 	%f118, %fd43;
	add.f32 	%f256, %f112, %f118;
	add.s32 	%r97, %r97, 128;
$L__BB10_9:
	setp.eq.s32 	%p7, %r9, 0;
	@%p7 bra 	$L__BB10_14;
	setp.eq.s32 	%p8, %r10, 0;
	@%p8 bra 	$L__BB10_12;
	add.s32 	%r54, %r97, %r15;
	mul.wide.s32 	%rd39, %r54, 4;
	add.s64 	%rd40, %rd1, %rd39;
	ld.global.nc.f32 	%f120, [%rd40];
	mul.f32 	%f121, %f120, %f1;
	add.s64 	%rd41, %rd3, %rd39;
	ld.global.f32 	%f122, [%rd41];
	sub.f32 	%f123, %f122, %f2;
	mul.f32 	%f124, %f121, %f123;
	cvt.f64.f32 	%fd44, %f124;
	mul.f64 	%fd45, %fd44, 0dBFE0000000000000;
	mul.f64 	%fd46, %fd45, %fd2;
	cvt.rn.f32.f64 	%f125, %fd46;
	add.f32 	%f126, %f256, %f125;
	ld.global.nc.f32 	%f127, [%rd40+128];
	mul.f32 	%f128, %f127, %f1;
	ld.global.f32 	%f129, [%rd41+128];
	sub.f32 	%f130, %f129, %f2;
	mul.f32 	%f131, %f128, %f130;
	cvt.f64.f32 	%fd47, %f131;
	mul.f64 	%fd48, %fd47, 0dBFE0000000000000;
	mul.f64 	%fd49, %fd48, %fd2;
	cvt.rn.f32.f64 	%f132, %fd49;
	add.f32 	%f256, %f126, %f132;
	add.s32 	%r97, %r97, 64;
$L__BB10_12:
	setp.ne.s32 	%p9, %r12, 0;
	@%p9 bra 	$L__BB10_14;
	add.s32 	%r55, %r97, %r15;
	mul.wide.s32 	%rd42, %r55, 4;
	add.s64 	%rd43, %rd1, %rd42;
	ld.global.nc.f32 	%f133, [%rd43];
	mul.f32 	%f134, %f133, %f1;
	add.s64 	%rd44, %rd3, %rd42;
	ld.global.f32 	%f135, [%rd44];
	sub.f32 	%f136, %f135, %f2;
	mul.f32 	%f137, %f134, %f136;
	cvt.f64.f32 	%fd50, %f137;
	mul.f64 	%fd51, %fd50, 0dBFE0000000000000;
	mul.f64 	%fd52, %fd51, %fd2;
	cvt.rn.f32.f64 	%f138, %fd52;
	add.f32 	%f256, %f256, %f138;
$L__BB10_14:
	setp.ne.s32 	%p10, %r3, 0;
	mov.b32 	%r56, 1;
	mov.b32 	%r69, 31;
	mov.b32 	%r70, -1;
	// begin inline asm
	{  .reg .f32 r0;  .reg .pred p;  shfl.sync.down.b32 r0|p, %f256, %r56, %r69, %r70;  @p add.f32 r0, r0, %f256;  mov.f32 %f139, r0;}
	// end inline asm
	mov.b32 	%r59, 2;
	// begin inline asm
	{  .reg .f32 r0;  .reg .pred p;  shfl.sync.down.b32 r0|p, %f139, %r59, %r69, %r70;  @p add.f32 r0, r0, %f139;  mov.f32 %f142, r0;}
	// end inline asm
	mov.b32 	%r62, 4;
	// begin inline asm
	{  .reg .f32 r0;  .reg .pred p;  shfl.sync.down.b32 r0|p, %f142, %r62, %r69, %r70;  @p add.f32 r0, r0, %f142;  mov.f32 %f145, r0;}
	// end inline asm
	mov.b32 	%r65, 8;
	// begin inline asm
	{  .reg .f32 r0;  .reg .pred p;  shfl.sync.down.b32 r0|p, %f145, %r65, %r69, %r70;  @p add.f32 r0, r0, %f145;  mov.f32 %f148, r0;}
	// end inline asm
	mov.b32 	%r68, 16;
	// begin inline asm
	{  .reg .f32 r0;  .reg .pred p;  shfl.sync.down.b32 r0|p, %f148, %r68, %r69, %r70;  @p add.f32 r0, r0, %f148;  mov.f32 %f151, r0;}
	// end inline asm
	mov.b32 	%r71, %f151;
	shfl.sync.idx.b32	%r28|%p11, %r71, 0, 31, -1;
	@%p10 bra 	$L__BB10_16;
	mul.wide.s32 	%rd45, %r93, 4;
	add.s64 	%rd46, %rd18, %rd45;
	st.global.u32 	[%rd46], %r28;
$L__BB10_16:
	setp.ge.s32 	%p12, %r3, %r41;
	mov.f32 	%f264, 0f00000000;
	@%p12 bra 	$L__BB10_28;
	setp.lt.u32 	%p13, %r6, 224;
	mul.lo.s32 	%r29, %r93, %r2;
	rem.s32 	%r72, %r93, %r1;
	mul.wide.s32 	%rd47, %r72, 4;
	add.s64 	%rd48, %rd14, %rd47;
	ld.global.f32 	%f157, [%rd48];
	cvt.f64.f32 	%fd3, %f157;
	mul.wide.s32 	%rd49, %r93, 4;
	add.s64 	%rd50, %rd13, %rd49;
	ld.global.f32 	%f158, [%rd50];
	cvt.f64.f32 	%fd4, %f158;
	mov.b32 	%f159, %r28;
	cvt.f64.f32 	%fd53, %f159;
	mul.f64 	%fd5, %fd1, %fd53;
	add.s64 	%rd51, %rd12, %rd49;
	ld.global.f32 	%f15, [%rd51];
	mov.f32 	%f264, 0f00000000;
	mov.u32 	%r102, %r3;
	@%p13 bra 	$L__BB10_20;
	mov.b32 	%r101, 0;
	mov.f32 	%f264, 0f00000000;
	mov.u32 	%r102, %r3;
$L__BB10_19:
	.pragma "nounroll";
	add.s32 	%r74, %r102, %r29;
	mul.wide.s32 	%rd52, %r74, 4;
	add.s64 	%rd53, %rd1, %rd52;
	ld.global.nc.f32 	%f161, [%rd53];
	cvt.f64.f32 	%fd54, %f161;
	neg.f64 	%fd55, %fd54;
	mul.f64 	%fd56, %fd55, %fd3;
	mul.f64 	%fd57, %fd56, %fd4;
	add.s64 	%rd54, %rd7, %rd52;
	ld.global.f32 	%f162, [%rd54];
	sub.f32 	%f163, %f162, %f15;
	cvt.f64.f32 	%fd58, %f163;
	mul.f64 	%fd59, %fd5, %fd58;
	sub.f64 	%fd60, %fd57, %fd59;
	cvt.rn.f32.f64 	%f164, %fd60;
	add.f32 	%f165, %f264, %f164;
	ld.global.nc.f32 	%f166, [%rd53+128];
	cvt.f64.f32 	%fd61, %f166;
	neg.f64 	%fd62, %fd61;
	mul.f64 	%fd63, %fd62, %fd3;
	mul.f64 	%fd64, %fd63, %fd4;
	ld.global.f32 	%f167, [%rd54+128];
	sub.f32 	%f168, %f167, %f15;
	cvt.f64.f32 	%fd65, %f168;
	mul.f64 	%fd66, %fd5, %fd65;
	sub.f64 	%fd67, %fd64, %fd66;
	cvt.rn.f32.f64 	%f169, %fd67;
	add.f32 	%f170, %f165, %f169;
	ld.global.nc.f32 	%f171, [%rd53+256];
	cvt.f64.f32 	%fd68, %f171;
	neg.f64 	%fd69, %fd68;
	mul.f64 	%fd70, %fd69, %fd3;
	mul.f64 	%fd71, %fd70, %fd4;
	ld.global.f32 	%f172, [%rd54+256];
	sub.f32 	%f173, %f172, %f15;
	cvt.f64.f32 	%fd72, %f173;
	mul.f64 	%fd73, %fd5, %fd72;
	sub.f64 	%fd74, %fd71, %fd73;
	cvt.rn.f32.f64 	%f174, %fd74;
	add.f32 	%f175, %f170, %f174;
	ld.global.nc.f32 	%f176, [%rd53+384];
	cvt.f64.f32 	%fd75, %f176;
	neg.f64 	%fd76, %fd75;
	mul.f64 	%fd77, %fd76, %fd3;
	mul.f64 	%fd78, %fd77, %fd4;
	ld.global.f32 	%f177, [%rd54+384];
	sub.f32 	%f178, %f177, %f15;
	cvt.f64.f32 	%fd79, %f178;
	mul.f64 	%fd80, %fd5, %fd79;
	sub.f64 	%fd81, %fd78, %fd80;
	cvt.rn.f32.f64 	%f179, %fd81;
	add.f32 	%f180, %f175, %f179;
	ld.global.nc.f32 	%f181, [%rd53+512];
	cvt.f64.f32 	%fd82, %f181;
	neg.f64 	%fd83, %fd82;
	mul.f64 	%fd84, %fd83, %fd3;
	mul.f64 	%fd85, %fd84, %fd4;
	ld.global.f32 	%f182, [%rd54+512];
	sub.f32 	%f183, %f182, %f15;
	cvt.f64.f32 	%fd86, %f183;
	mul.f64 	%fd87, %fd5, %fd86;
	sub.f64 	%fd88, %fd85, %fd87;
	cvt.rn.f32.f64 	%f184, %fd88;
	add.f32 	%f185, %f180, %f184;
	ld.global.nc.f32 	%f186, [%rd53+640];
	cvt.f64.f32 	%fd89, %f186;
	neg.f64 	%fd90, %fd89;
	mul.f64 	%fd91, %fd90, %fd3;
	mul.f64 	%fd92, %fd91, %fd4;
	ld.global.f32 	%f187, [%rd54+640];
	sub.f32 	%f188, %f187, %f15;
	cvt.f64.f32 	%fd93, %f188;
	mul.f64 	%fd94, %fd5, %fd93;
	sub.f64 	%fd95, %fd92, %fd94;
	cvt.rn.f32.f64 	%f189, %fd95;
	add.f32 	%f190, %f185, %f189;
	ld.global.nc.f32 	%f191, [%rd53+768];
	cvt.f64.f32 	%fd96, %f191;
	neg.f64 	%fd97, %fd96;
	mul.f64 	%fd98, %fd97, %fd3;
	mul.f64 	%fd99, %fd98, %fd4;
	ld.global.f32 	%f192, [%rd54+768];
	sub.f32 	%f193, %f192, %f15;
	cvt.f64.f32 	%fd100, %f193;
	mul.f64 	%fd101, %fd5, %fd100;
	sub.f64 	%fd102, %fd99, %fd101;
	cvt.rn.f32.f64 	%f194, %fd102;
	add.f32 	%f195, %f190, %f194;
	ld.global.nc.f32 	%f196, [%rd53+896];
	cvt.f64.f32 	%fd103, %f196;
	neg.f64 	%fd104, %fd103;
	mul.f64 	%fd105, %fd104, %fd3;
	mul.f64 	%fd106, %fd105, %fd4;
	ld.global.f32 	%f197, [%rd54+896];
	sub.f32 	%f198, %f197, %f15;
	cvt.f64.f32 	%fd107, %f198;
	mul.f64 	%fd108, %fd5, %fd107;
	sub.f64 	%fd109, %fd106, %fd108;
	cvt.rn.f32.f64 	%f199, %fd109;
	add.f32 	%f264, %f195, %f199;
	add.s32 	%r102, %r102, 256;
	add.s32 	%r101, %r101, 8;
	setp.ne.s32 	%p14, %r101, %r11;
	@%p14 bra 	$L__BB10_19;
$L__BB10_20:
	setp.eq.s32 	%p15, %r7, 0;
	@%p15 bra 	$L__BB10_28;
	setp.lt.u32 	%p16, %r8, 3;
	@%p16 bra 	$L__BB10_23;
	add.s32 	%r75, %r102, %r29;
	mul.wide.s32 	%rd55, %r75, 4;
	add.s64 	%rd56, %rd1, %rd55;
	ld.global.nc.f32 	%f201, [%rd56];
	cvt.f64.f32 	%fd110, %f201;
	neg.f64 	%fd111, %fd110;
	mul.f64 	%fd112, %fd111, %fd3;
	mul.f64 	%fd113, %fd112, %fd4;
	add.s64 	%rd57, %rd7, %rd55;
	ld.global.f32 	%f202, [%rd57];
	sub.f32 	%f203, %f202, %f15;
	cvt.f64.f32 	%fd114, %f203;
	mul.f64 	%fd115, %fd5, %fd114;
	sub.f64 	%fd116, %fd113, %fd115;
	cvt.rn.f32.f64 	%f204, %fd116;
	add.f32 	%f205, %f264, %f204;
	ld.global.nc.f32 	%f206, [%rd56+128];
	cvt.f64.f32 	%fd117, %f206;
	neg.f64 	%fd118, %fd117;
	mul.f64 	%fd119, %fd118, %fd3;
	mul.f64 	%fd120, %fd119, %fd4;
	ld.global.f32 	%f207, [%rd57+128];
	sub.f32 	%f208, %f207, %f15;
	cvt.f64.f32 	%fd121, %f208;
	mul.f64 	%fd122, %fd5, %fd121;
	sub.f64 	%fd123, %fd120, %fd122;
	cvt.rn.f32.f64 	%f209, %fd123;
	add.f32 	%f210, %f205, %f209;
	ld.global.nc.f32 	%f211, [%rd56+256];
	cvt.f64.f32 	%fd124, %f211;
	neg.f64 	%fd125, %fd124;
	mul.f64 	%fd126, %fd125, %fd3;
	mul.f64 	%fd127, %fd126, %fd4;
	ld.global.f32 	%f212, [%rd57+256];
	sub.f32 	%f213, %f212, %f15;
	cvt.f64.f32 	%fd128, %f213;
	mul.f64 	%fd129, %fd5, %fd128;
	sub.f64 	%fd130, %fd127, %fd129;
	cvt.rn.f32.f64 	%f214, %fd130;
	add.f32 	%f215, %f210, %f214;
	ld.global.nc.f32 	%f216, [%rd56+384];
	cvt.f64.f32 	%fd131, %f216;
	neg.f64 	%fd132, %fd131;
	mul.f64 	%fd133, %fd132, %fd3;
	mul.f64 	%fd134, %fd133, %fd4;
	ld.global.f32 	%f217, [%rd57+384];
	sub.f32 	%f218, %f217, %f15;
	cvt.f64.f32 	%fd135, %f218;
	mul.f64 	%fd136, %fd5, %fd135;
	sub.f64 	%fd137, %fd134, %fd136;
	cvt.rn.f32.f64 	%f219, %fd137;
	add.f32 	%f264, %f215, %f219;
	add.s32 	%r102, %r102, 128;
$L__BB10_23:
	setp.eq.s32 	%p17, %r9, 0;
	@%p17 bra 	$L__BB10_28;
	setp.eq.s32 	%p18, %r10, 0;
	@%p18 bra 	$L__BB10_26;
	add.s32 	%r76, %r102, %r29;
	mul.wide.s32 	%rd58, %r76, 4;
	add.s64 	%rd59, %rd1, %rd58;
	ld.global.nc.f32 	%f221, [%rd59];
	cvt.f64.f32 	%fd138, %f221;
	neg.f64 	%fd139, %fd138;
	mul.f64 	%fd140, %fd139, %fd3;
	mul.f64 	%fd141, %fd140, %fd4;
	add.s64 	%rd60, %rd7, %rd58;
	ld.global.f32 	%f222, [%rd60];
	sub.f32 	%f223, %f222, %f15;
	cvt.f64.f32 	%fd142, %f223;
	mul.f64 	%fd143, %fd5, %fd142;
	sub.f64 	%fd144, %fd141, %fd143;
	cvt.rn.f32.f64 	%f224, %fd144;
	add.f32 	%f225, %f264, %f224;
	ld.global.nc.f32 	%f226, [%rd59+128];
	cvt.f64.f32 	%fd145, %f226;
	neg.f64 	%fd146, %fd145;
	mul.f64 	%fd147, %fd146, %fd3;
	mul.f64 	%fd148, %fd147, %fd4;
	ld.global.f32 	%f227, [%rd60+128];
	sub.f32 	%f228, %f227, %f15;
	cvt.f64.f32 	%fd149, %f228;
	mul.f64 	%fd150, %fd5, %fd149;
	sub.f64 	%fd151, %fd148, %fd150;
	cvt.rn.f32.f64 	%f229, %fd151;
	add.f32 	%f264, %f225, %f229;
	add.s32 	%r102, %r102, 64;
$L__BB10_26:
	setp.ne.s32 	%p19, %r12, 0;
	@%p19 bra 	$L__BB10_28;
	add.s32 	%r77, %r102, %r29;
	mul.wide.s32 	%rd61, %r77, 4;
	add.s64 	%rd62, %rd1, %rd61;
	ld.global.nc.f32 	%f230, [%rd62];
	cvt.f64.f32 	%fd152, %f230;
	neg.f64 	%fd153, %fd152;
	mul.f64 	%fd154, %fd153, %fd3;
	mul.f64 	%fd155, %fd154, %fd4;
	add.s64 	%rd63, %rd7, %rd61;
	ld.global.f32 	%f231, [%rd63];
	sub.f32 	%f232, %f231, %f15;
	cvt.f64.f32 	%fd156, %f232;
	mul.f64 	%fd157, %fd5, %fd156;
	sub.f64 	%fd158, %fd155, %fd157;
	cvt.rn.f32.f64 	%f233, %fd158;
	add.f32 	%f264, %f264, %f233;
$L__BB10_28:
	setp.ne.s32 	%p20, %r3, 0;
	mov.b32 	%r78, 1;
	mov.b32 	%r91, 31;
	mov.b32 	%r92, -1;
	// begin inline asm
	{  .reg .f32 r0;  .reg .pred p;  shfl.sync.down.b32 r0|p, %f264, %r78, %r91, %r92;  @p add.f32 r0, r0, %f264;  mov.f32 %f234, r0;}
	// end inline asm
	mov.b32 	%r81, 2;
	// begin inline asm
	{  .reg .f32 r0;  .reg .pred p;  shfl.sync.down.b32 r0|p, %f234, %r81, %r91, %r92;  @p add.f32 r0, r0, %f234;  mov.f32 %f237, r0;}
	// end inline asm
	mov.b32 	%r84, 4;
	// begin inline asm
	{  .reg .f32 r0;  .reg .pred p;  shfl.sync.down.b32 r0|p, %f237, %r84, %r91, %r92;  @p add.f32 r0, r0, %f237;  mov.f32 %f240, r0;}
	// end inline asm
	mov.b32 	%r87, 8;
	// begin inline asm
	{  .reg .f32 r0;  .reg .pred p;  shfl.sync.down.b32 r0|p, %f240, %r87, %r91, %r92;  @p add.f32 r0, r0, %f240;  mov.f32 %f243, r0;}
	// end inline asm
	mov.b32 	%r90, 16;
	// begin inline asm
	{  .reg .f32 r0;  .reg .pred p;  shfl.sync.down.b32 r0|p, %f243, %r90, %r91, %r92;  @p add.f32 r0, r0, %f243;  mov.f32 %f246, r0;}
	// end inline asm
	@%p20 bra 	$L__BB10_30;
	mul.wide.s32 	%rd64, %r93, 4;
	add.s64 	%rd65, %rd19, %rd64;
	st.global.f32 	[%rd65], %f246;
$L__BB10_30:
	add.s32 	%r93, %r93, %r5;
	setp.lt.s32 	%p21, %r93, %r40;
	@%p21 bra 	$L__BB10_2;
$L__BB10_31:
	ret;

}
	// .globl	_Z28InstanceNormRowReduceInToOutIff6DvarOpIffE7DmeanOpIffEEvPKT_iiPT0_S8_T1_T2_
.visible .entry _Z28InstanceNormRowReduceInToOutIff6DvarOpIffE7DmeanOpIffEEvPKT_iiPT0_S8_T1_T2_(
	.param .u64 .ptr .align 1 _Z28InstanceNormRowReduceInToOutIff6DvarOpIffE7DmeanOpIffEEvPKT_iiPT0_S8_T1_T2__param_0,
	.param .u32 _Z28InstanceNormRowReduceInToOutIff6DvarOpIffE7DmeanOpIffEEvPKT_iiPT0_S8_T1_T2__param_1,
	.param .u32 _Z28InstanceNormRowReduceInToOutIff6DvarOpIffE7DmeanOpIffEEvPKT_iiPT0_S8_T1_T2__param_2,
	.param .u64 .ptr .align 1 _Z28InstanceNormRowReduceInToOutIff6DvarOpIffE7DmeanOpIffEEvPKT_iiPT0_S8_T1_T2__param_3,
	.param .u64 .ptr .align 1 _Z28InstanceNormRowReduceInToOutIff6DvarOpIffE7DmeanOpIffEEvPKT_iiPT0_S8_T1_T2__param_4,
	.param .align 8 .b8 _Z28InstanceNormRowReduceInToOutIff6DvarOpIffE7DmeanOpIffEEvPKT_iiPT0_S8_T1_T2__param_5[40],
	.param .align 8 .b8 _Z28InstanceNormRowReduceInToOutIff6DvarOpIffE7DmeanOpIffEEvPKT_iiPT0_S8_T1_T2__param_6[48]
)
{
	.reg .pred 	%p<23>;
	.reg .b32 	%r<106>;
	.reg .b32 	%f<278>;
	.reg .b64 	%rd<69>;
	.reg .b64 	%fd<159>;
	// demoted variable
	.shared .align 4 .b8 _ZZ28InstanceNormRowReduceInToOutIff6DvarOpIffE7DmeanOpIffEEvPKT_iiPT0_S8_T1_T2_E12temp_storage[24];
	ld.param.u64 	%rd27, [_Z28InstanceNormRowReduceInToOutIff6DvarOpIffE7DmeanOpIffEEvPKT_iiPT0_S8_T1_T2__param_6+24];
	ld.param.u64 	%rd26, [_Z28InstanceNormRowReduceInToOutIff6DvarOpIffE7DmeanOpIffEEvPKT_iiPT0_S8_T1_T2__param_6+16];
	ld.param.u64 	%rd24, [_Z28InstanceNormRowReduceInToOutIff6DvarOpIffE7DmeanOpIffEEvPKT_iiPT0_S8_T1_T2__param_6];
	ld.param.u64 	%rd23, [_Z28InstanceNormRowReduceInToOutIff6DvarOpIffE7DmeanOpIffEEvPKT_iiPT0_S8_T1_T2__param_5+24];
	ld.param.u64 	%rd22, [_Z28InstanceNormRowReduceInToOutIff6DvarOpIffE7DmeanOpIffEEvPKT_iiPT0_S8_T1_T2__param_5+16];
	ld.param.u64 	%rd20, [_Z28InstanceNormRowReduceInToOutIff6DvarOpIffE7DmeanOpIffEEvPKT_iiPT0_S8_T1_T2__param_5];
	ld.param.u64 	%rd25, [_Z28InstanceNormRowReduceInToOutIff6DvarOpIffE7DmeanOpIffEEvPKT_iiPT0_S8_T1_T2__param_6+8];
	ld.param.u64 	%rd21, [_Z28InstanceNormRowReduceInToOutIff6DvarOpIffE7DmeanOpIffEEvPKT_iiPT0_S8_T1_T2__param_5+8];
	ld.param.u64 	%rd29, [_Z28InstanceNormRowReduceInToOutIff6DvarOpIffE7DmeanOpIffEEvPKT_iiPT0_S8_T1_T2__param_0];
	ld.param.u32 	%r40, [_Z28InstanceNormRowReduceInToOutIff6DvarOpIffE7DmeanOpIffEEvPKT_iiPT0_S8_T1_T2__param_1];
	ld.param.u32 	%r41, [_Z28InstanceNormRowReduceInToOutIff6DvarOpIffE7DmeanOpIffEEvPKT_iiPT0_S8_T1_T2__param_2];
	ld.param.u64 	%rd18, [_Z28InstanceNormRowReduceInToOutIff6DvarOpIffE7DmeanOpIffEEvPKT_iiPT0_S8_T1_T2__param_3];
	ld.param.u64 	%rd19, [_Z28InstanceNormRowReduceInToOutIff6DvarOpIffE7DmeanOpIffEEvPKT_iiPT0_S8_T1_T2__param_4];
	ld.param.v2.u32 	{%r42, %r43}, [_Z28InstanceNormRowReduceInToOutIff6DvarOpIffE7DmeanOpIffEEvPKT_iiPT0_S8_T1_T2__param_5+32];
	ld.param.v2.u32 	{%r44, %r45}, [_Z28InstanceNormRowReduceInToOutIff6DvarOpIffE7DmeanOpIffEEvPKT_iiPT0_S8_T1_T2__param_6+40];
	cvta.to.global.u64 	%rd1, %rd29;
	cvta.to.global.u64 	%rd3, %rd21;
	cvta.to.global.u64 	%rd6, %rd25;
	mov.u32 	%r2, %tid.x;
	mov.u32 	%r94, %ctaid.x;
	setp.ge.s32 	%p1, %r94, %r40;
	@%p1 bra 	$L__BB11_35;
	// begin inline asm
	mov.u32 %r46, %laneid;
	// end inline asm
	shr.u32 	%r47, %r2, 3;
	and.b32  	%r48, %r47, 124;
	mov.u32 	%r49, _ZZ28InstanceNormRowReduceInToOutIff6DvarOpIffE7DmeanOpIffEEvPKT_iiPT0_S8_T1_T2_E12temp_storage;
	add.s32 	%r50, %r49, %r48;
	add.s32 	%r5, %r50, 4;
	cvt.rn.f64.s32 	%fd6, %r45;
	mov.f64 	%fd7, 0d4000000000000000;
	div.rn.f64 	%fd1, %fd7, %fd6;
	mov.u32 	%r6, %nctaid.x;
	not.b32 	%r51, %r2;
	add.s32 	%r7, %r41, %r51;
	shr.u32 	%r52, %r7, 7;
	add.s32 	%r53, %r52, 1;
	and.b32  	%r8, %r53, 7;
	add.s32 	%r9, %r8, -1;
	and.b32  	%r10, %r53, 3;
	add.s32 	%r11, %r10, -1;
	and.b32  	%r12, %r53, 67108856;
	and.b32  	%r13, %r7, 128;
	neg.s32 	%r14, %r12;
	add.s64 	%rd9, %rd1, 2048;
	add.s64 	%rd10, %rd3, 2048;
	cvta.to.global.u64 	%rd11, %rd27;
	cvta.to.global.u64 	%rd12, %rd26;
	cvta.to.global.u64 	%rd13, %rd24;
	cvta.to.global.u64 	%rd14, %rd23;
	cvta.to.global.u64 	%rd15, %rd20;
	cvta.to.global.u64 	%rd16, %rd18;
	cvta.to.global.u64 	%rd17, %rd19;
$L__BB11_2:
	setp.ge.s32 	%p2, %r2, %r41;
	mov.f32 	%f269, 0f00000000;
	@%p2 bra 	$L__BB11_14;
	setp.lt.u32 	%p3, %r7, 896;
	mul.lo.s32 	%r16, %r94, %r43;
	rem.s32 	%r54, %r94, %r42;
	mul.wide.s32 	%rd30, %r54, 4;
	add.s64 	%rd31, %rd15, %rd30;
	ld.global.f32 	%f1, [%rd31];
	mul.wide.s32 	%rd32, %r94, 4;
	add.s64 	%rd33, %rd14, %rd32;
	ld.global.f32 	%f2, [%rd33];
	cvta.to.global.u64 	%rd34, %rd22;
	add.s64 	%rd35, %rd34, %rd32;
	ld.global.f32 	%f33, [%rd35];
	mul.f32 	%f34, %f33, %f33;
	mul.f32 	%f35, %f33, %f34;
	cvt.f64.f32 	%fd2, %f35;
	mov.f32 	%f269, 0f00000000;
	mov.u32 	%r98, %r2;
	@%p3 bra 	$L__BB11_6;
	add.s32 	%r95, %r2, %r16;
	mov.f32 	%f269, 0f00000000;
	mov.u32 	%r96, %r14;
	mov.u32 	%r98, %r2;
$L__BB11_5:
	.pragma "nounroll";
	mul.wide.s32 	%rd36, %r95, 4;
	add.s64 	%rd37, %rd9, %rd36;
	add.s64 	%rd38, %rd10, %rd36;
	ld.global.nc.f32 	%f37, [%rd37+-2048];
	mul.f32 	%f38, %f37, %f1;
	ld.global.f32 	%f39, [%rd38+-2048];
	sub.f32 	%f40, %f39, %f2;
	mul.f32 	%f41, %f38, %f40;
	cvt.f64.f32 	%fd8, %f41;
	mul.f64 	%fd9, %fd8, 0dBFE0000000000000;
	mul.f64 	%fd10, %fd9, %fd2;
	cvt.rn.f32.f64 	%f42, %fd10;
	add.f32 	%f43, %f269, %f42;
	ld.global.nc.f32 	%f44, [%rd37+-1536];
	mul.f32 	%f45, %f44, %f1;
	ld.global.f32 	%f46, [%rd38+-1536];
	sub.f32 	%f47, %f46, %f2;
	mul.f32 	%f48, %f45, %f47;
	cvt.f64.f32 	%fd11, %f48;
	mul.f64 	%fd12, %fd11, 0dBFE0000000000000;
	mul.f64 	%fd13, %fd12, %fd2;
	cvt.rn.f32.f64 	%f49, %fd13;
	add.f32 	%f50, %f43, %f49;
	ld.global.nc.f32 	%f51, [%rd37+-1024];
	mul.f32 	%f52, %f51, %f1;
	ld.global.f32 	%f53, [%rd38+-1024];
	sub.f32 	%f54, %f53, %f2;
	mul.f32 	%f55, %f52, %f54;
	cvt.f64.f32 	%fd14, %f55;
	mul.f64 	%fd15, %fd14, 0dBFE0000000000000;
	mul.f64 	%fd16, %fd15, %fd2;
	cvt.rn.f32.f64 	%f56, %fd16;
	add.f32 	%f57, %f50, %f56;
	ld.global.nc.f32 	%f58, [%rd37+-512];
	mul.f32 	%f59, %f58, %f1;
	ld.global.f32 	%f60, [%rd38+-512];
	sub.f32 	%f61, %f60, %f2;
	mul.f32 	%f62, %f59, %f61;
	cvt.f64.f32 	%fd17, %f62;
	mul.f64 	%fd18, %fd17, 0dBFE0000000000000;
	mul.f64 	%fd19, %fd18, %fd2;
	cvt.rn.f32.f64 	%f63, %fd19;
	add.f32 	%f64, %f57, %f63;
	ld.global.nc.f32 	%f65, [%rd37];
	mul.f32 	%f66, %f65, %f1;
	ld.global.f32 	%f67, [%rd38];
	sub.f32 	%f68, %f67, %f2;
	mul.f32 	%f69, %f66, %f68;
	cvt.f64.f32 	%fd20, %f69;
	mul.f64 	%fd21, %fd20, 0dBFE0000000000000;
	mul.f64 	%fd22, %fd21, %fd2;
	cvt.rn.f32.f64 	%f70, %fd22;
	add.f32 	%f71, %f64, %f70;
	ld.global.nc.f32 	%f72, [%rd37+512];
	mul.f32 	%f73, %f72, %f1;
	ld.global.f32 	%f74, [%rd38+512];
	sub.f32 	%f75, %f74, %f2;
	mul.f32 	%f76, %f73, %f75;
	cvt.f64.f32 	%fd23, %f76;
	mul.f64 	%fd24, %fd23, 0dBFE0000000000000;
	mul.f64 	%fd25, %fd24, %fd2;
	cvt.rn.f32.f64 	%f77, %fd25;
	add.f32 	%f78, %f71, %f77;
	ld.global.nc.f32 	%f79, [%rd37+1024];
	mul.f32 	%f80, %f79, %f1;
	ld.global.f32 	%f81, [%rd38+1024];
	sub.f32 	%f82, %f81, %f2;
	mul.f32 	%f83, %f80, %f82;
	cvt.f64.f32 	%fd26, %f83;
	mul.f64 	%fd27, %fd26, 0dBFE0000000000000;
	mul.f64 	%fd28, %fd27, %fd2;
	cvt.rn.f32.f64 	%f84, %fd28;
	add.f32 	%f85, %f78, %f84;
	ld.global.nc.f32 	%f86, [%rd37+1536];
	mul.f32 	%f87, %f86, %f1;
	ld.global.f32 	%f88, [%rd38+1536];
	sub.f32 	%f89, %f88, %f2;
	mul.f32 	%f90, %f87, %f89;
	cvt.f64.f32 	%fd29, %f90;
	mul.f64 	%fd30, %fd29, 0dBFE0000000000000;
	mul.f64 	%fd31, %fd30, %fd2;
	cvt.rn.f32.f64 	%f91, %fd31;
	add.f32 	%f269, %f85, %f91;
	add.s32 	%r98, %r98, 1024;
	add.s32 	%r96, %r96, 8;
	add.s32 	%r95, %r95, 1024;
	setp.ne.s32 	%p4, %r96, 0;
	@%p4 bra 	$L__BB11_5;
$L__BB11_6:
	setp.eq.s32 	%p5, %r8, 0;
	@%p5 bra 	$L__BB11_14;
	setp.lt.u32 	%p6, %r9, 3;
	@%p6 bra 	$L__BB11_9;
	add.s32 	%r55, %r98, %r16;
	mul.wide.s32 	%rd39, %r55, 4;
	add.s64 	%rd40, %rd1, %rd39;
	ld.global.nc.f32 	%f93, [%rd40];
	mul.f32 	%f94, %f93, %f1;
	add.s64 	%rd41, %rd3, %rd39;
	ld.global.f32 	%f95, [%rd41];
	sub.f32 	%f96, %f95, %f2;
	mul.f32 	%f97, %f94, %f96;
	cvt.f64.f32 	%fd32, %f97;
	mul.f64 	%fd33, %fd32, 0dBFE0000000000000;
	mul.f64 	%fd34, %fd33, %fd2;
	cvt.rn.f32.f64 	%f98, %fd34;
	add.f32 	%f99, %f269, %f98;
	ld.global.nc.f32 	%f100, [%rd40+512];
	mul.f32 	%f101, %f100, %f1;
	ld.global.f32 	%f102, [%rd41+512];
	sub.f32 	%f103, %f102, %f2;
	mul.f32 	%f104, %f101, %f103;
	cvt.f64.f32 	%fd35, %f104;
	mul.f64 	%fd36, %fd35, 0dBFE0000000000000;
	mul.f64 	%fd37, %fd36, %fd2;
	cvt.rn.f32.f64 	%f105, %fd37;
	add.f32 	%f106, %f99, %f105;
	ld.global.nc.f32 	%f107, [%rd40+1024];
	mul.f32 	%f108, %f107, %f1;
	ld.global.f32 	%f109, [%rd41+1024];
	sub.f32 	%f110, %f109, %f2;
	mul.f32 	%f111, %f108, %f110;
	cvt.f64.f32 	%fd38, %f111;
	mul.f64 	%fd39, %fd38, 0dBFE0000000000000;
	mul.f64 	%fd40, %fd39, %fd2;
	cvt.rn.f32.f64 	%f112, %fd40;
	add.f32 	%f113, %f106, %f112;
	ld.global.nc.f32 	%f114, [%rd40+1536];
	mul.f32 	%f115, %f114, %f1;
	ld.global.f32 	%f116, [%rd41+1536];
	sub.f32 	%f117, %f116, %f2;
	mul.f32 	%f118, %f115, %f117;
	cvt.f64.f32 	%fd41, %f118;
	mul.f64 	%fd42, %fd41, 0dBFE0000000000000;
	mul.f64 	%fd43, %fd42, %fd2;
	cvt.rn.f32.f64 	%f119, %fd43;
	add.f32 	%f269, %f113, %f119;
	add.s32 	%r98, %r98, 512;
$L__BB11_9:
	setp.eq.s32 	%p7, %r10, 0;
	@%p7 bra 	$L__BB11_14;
	setp.eq.s32 	%p8, %r11, 0;
	@%p8 bra 	$L__BB11_12;
	add.s32 	%r56, %r98, %r16;
	mul.wide.s32 	%rd42, %r56, 4;
	add.s64 	%rd43, %rd1, %rd42;
	ld.global.nc.f32 	%f121, [%rd43];
	mul.f32 	%f122, %f121, %f1;
	add.s64 	%rd44, %rd3, %rd42;
	ld.global.f32 	%f123, [%rd44];
	sub.f32 	%f124, %f123, %f2;
	mul.f32 	%f125, %f122, %f124;
	cvt.f64.f32 	%fd44, %f125;
	mul.f64 	%fd45, %fd44, 0dBFE0000000000000;
	mul.f64 	%fd46, %fd45, %fd2;
	cvt.rn.f32.f64 	%f126, %fd46;
	add.f32 	%f127, %f269, %f126;
	ld.global.nc.f32 	%f128, [%rd43+512];
	mul.f32 	%f129, %f128, %f1;
	ld.global.f32 	%f130, [%rd44+512];
	sub.f32 	%f131, %f130, %f2;
	mul.f32 	%f132, %f129, %f131;
	cvt.f64.f32 	%fd47, %f132;
	mul.f64 	%fd48, %fd47, 0dBFE0000000000000;
	mul.f64 	%fd49, %fd48, %fd2;
	cvt.rn.f32.f64 	%f133, %fd49;
	add.f32 	%f269, %f127, %f133;
	add.s32 	%r98, %r98, 256;
$L__BB11_12:
	setp.ne.s32 	%p9, %r13, 0;
	@%p9 bra 	$L__BB11_14;
	add.s32 	%r57, %r98, %r16;
	mul.wide.s32 	%rd45, %r57, 4;
	add.s64 	%rd46, %rd1, %rd45;
	ld.global.nc.f32 	%f134, [%rd46];
	mul.f32 	%f135, %f134, %f1;
	add.s64 	%rd47, %rd3, %rd45;
	ld.global.f32 	%f136, [%rd47];
	sub.f32 	%f137, %f136, %f2;
	mul.f32 	%f138, %f135, %f137;
	cvt.f64.f32 	%fd50, %f138;
	mul.f64 	%fd51, %fd50, 0dBFE0000000000000;
	mul.f64 	%fd52, %fd51, %fd2;
	cvt.rn.f32.f64 	%f139, %fd52;
	add.f32 	%f269, %f269, %f139;
$L__BB11_14:
	setp.ne.s32 	%p10, %r46, 0;
	mov.b32 	%r58, 1;
	mov.b32 	%r71, 31;
	mov.b32 	%r72, -1;
	// begin inline asm
	{  .reg .f32 r0;  .reg .pred p;  shfl.sync.down.b32 r0|p, %f269, %r58, %r71, %r72;  @p add.f32 r0, r0, %f269;  mov.f32 %f140, r0;}
	// end inline asm
	mov.b32 	%r61, 2;
	// begin inline asm
	{  .reg .f32 r0;  .reg .pred p;  shfl.sync.down.b32 r0|p, %f140, %r61, %r71, %r72;  @p add.f32 r0, r0, %f140;  mov.f32 %f143, r0;}
	// end inline asm
	mov.b32 	%r64, 4;
	// begin inline asm
	{  .reg .f32 r0;  .reg .pred p;  shfl.sync.down.b32 r0|p, %f143, %r64, %r71, %r72;  @p add.f32 r0, r0, %f143;  mov.f32 %f146, r0;}
	// end inline asm
	mov.b32 	%r67, 8;
	// begin inline asm
	{  .reg .f32 r0;  .reg .pred p;  shfl.sync.down.b32 r0|p, %f146, %r67, %r71, %r72;  @p add.f32 r0, r0, %f146;  mov.f32 %f149, r0;}
	// end inline asm
	mov.b32 	%r70, 16;
	// begin inline asm
	{  .reg .f32 r0;  .reg .pred p;  shfl.sync.down.b32 r0|p, %f149, %r70, %r71, %r72;  @p add.f32 r0, r0, %f149;  mov.f32 %f152, r0;}
	// end inline asm
	@%p10 bra 	$L__BB11_16;
	st.shared.f32 	[%r5], %f152;
$L__BB11_16:
	setp.ne.s32 	%p11, %r2, 0;
	bar.sync 	0;
	@%p11 bra 	$L__BB11_18;
	ld.shared.f32 	%f155, [_ZZ28InstanceNormRowReduceInToOutIff6DvarOpIffE7DmeanOpIffEEvPKT_iiPT0_S8_T1_T2_E12temp_storage+8];
	add.f32 	%f156, %f152, %f155;
	ld.shared.f32 	%f157, [_ZZ28InstanceNormRowReduceInToOutIff6DvarOpIffE7DmeanOpIffEEvPKT_iiPT0_S8_T1_T2_E12temp_storage+12];
	add.f32 	%f158, %f156, %f157;
	ld.shared.f32 	%f159, [_ZZ28InstanceNormRowReduceInToOutIff6DvarOpIffE7DmeanOpIffEEvPKT_iiPT0_S8_T1_T2_E12temp_storage+16];
	add.f32 	%f160, %f158, %f159;
	st.shared.f32 	[_ZZ28InstanceNormRowReduceInToOutIff6DvarOpIffE7DmeanOpIffEEvPKT_iiPT0_S8_T1_T2_E12temp_storage], %f160;
	mul.wide.s32 	%rd48, %r94, 4;
	add.s64 	%rd49, %rd16, %rd48;
	st.global.f32 	[%rd49], %f160;
$L__BB11_18:
	setp.ge.s32 	%p12, %r2, %r41;
	bar.sync 	0;
	mov.f32 	%f277, 0f00000000;
	@%p12 bra 	$L__BB11_30;
	setp.lt.u32 	%p13, %r7, 896;
	ld.shared.f32 	%f164, [_ZZ28InstanceNormRowReduceInToOutIff6DvarOpIffE7DmeanOpIffEEvPKT_iiPT0_S8_T1_T2_E12temp_storage];
	mul.lo.s32 	%r29, %r94, %r45;
	rem.s32 	%r73, %r94, %r44;
	mul.wide.s32 	%rd50, %r73, 4;
	add.s64 	%rd51, %rd13, %rd50;
	ld.global.f32 	%f165, [%rd51];
	cvt.f64.f32 	%fd3, %f165;
	mul.wide.s32 	%rd52, %r94, 4;
	add.s64 	%rd53, %rd12, %rd52;
	ld.global.f32 	%f166, [%rd53];
	cvt.f64.f32 	%fd4, %f166;
	cvt.f64.f32 	%fd53, %f164;
	mul.f64 	%fd5, %fd1, %fd53;
	add.s64 	%rd54, %rd11, %rd52;
	ld.global.f32 	%f16, [%rd54];
	mov.f32 	%f277, 0f00000000;
	mov.u32 	%r103, %r2;
	@%p13 bra 	$L__BB11_22;
	mov.b32 	%r102, 0;
	mov.f32 	%f277, 0f00000000;
	mov.u32 	%r103, %r2;
$L__BB11_21:
	.pragma "nounroll";
	add.s32 	%r75, %r103, %r29;
	mul.wide.s32 	%rd55, %r75, 4;
	add.s64 	%rd56, %rd1, %rd55;
	ld.global.nc.f32 	%f168, [%rd56];
	cvt.f64.f32 	%fd54, %f168;
	neg.f64 	%fd55, %fd54;
	mul.f64 	%fd56, %fd55, %fd3;
	mul.f64 	%fd57, %fd56, %fd4;
	add.s64 	%rd57, %rd6, %rd55;
	ld.global.f32 	%f169, [%rd57];
	sub.f32 	%f170, %f169, %f16;
	cvt.f64.f32 	%fd58, %f170;
	mul.f64 	%fd59, %fd5, %fd58;
	sub.f64 	%fd60, %fd57, %fd59;
	cvt.rn.f32.f64 	%f171, %fd60;
	add.f32 	%f172, %f277, %f171;
	ld.global.nc.f32 	%f173, [%rd56+512];
	cvt.f64.f32 	%fd61, %f173;
	neg.f64 	%fd62, %fd61;
	mul.f64 	%fd63, %fd62, %fd3;
	mul.f64 	%fd64, %fd63, %fd4;
	ld.global.f32 	%f174, [%rd57+512];
	sub.f32 	%f175, %f174, %f16;
	cvt.f64.f32 	%fd65, %f175;
	mul.f64 	%fd66, %fd5, %fd65;
	sub.f64 	%fd67, %fd64, %fd66;
	cvt.rn.f32.f64 	%f176, %fd67;
	add.f32 	%f177, %f172, %f176;
	ld.global.nc.f32 	%f178, [%rd56+1024];
	cvt.f64.f32 	%fd68, %f178;
	neg.f64 	%fd69, %fd68;
	mul.f64 	%fd70, %fd69, %fd3;
	mul.f64 	%fd71, %fd70, %fd4;
	ld.global.f32 	%f179, [%rd57+1024];
	sub.f32 	%f180, %f179, %f16;
	cvt.f64.f32 	%fd72, %f180;
	mul.f64 	%fd73, %fd5, %fd72;
	sub.f64 	%fd74, %fd71, %fd73;
	cvt.rn.f32.f64 	%f181, %fd74;
	add.f32 	%f182, %f177, %f181;
	ld.global.nc.f32 	%f183, [%rd56+1536];
	cvt.f64.f32 	%fd75, %f183;
	neg.f64 	%fd76, %fd75;
	mul.f64 	%fd77, %fd76, %fd3;
	mul.f64 	%fd78, %fd77, %fd4;
	ld.global.f32 	%f184, [%rd57+1536];
	sub.f32 	%f185, %f184, %f16;
	cvt.f64.f32 	%fd79, %f185;
	mul.f64 	%fd80, %fd5, %fd79;
	sub.f64 	%fd81, %fd78, %fd80;
	cvt.rn.f32.f64 	%f186, %fd81;
	add.f32 	%f187, %f182, %f186;
	ld.global.nc.f32 	%f188, [%rd56+2048];
	cvt.f64.f32 	%fd82, %f188;
	neg.f64 	%fd83, %fd82;
	mul.f64 	%fd84, %fd83, %fd3;
	mul.f64 	%fd85, %fd84, %fd4;
	ld.global.f32 	%f189, [%rd57+2048];
	sub.f32 	%f190, %f189, %f16;
	cvt.f64.f32 	%fd86, %f190;
	mul.f64 	%fd87, %fd5, %fd86;
	sub.f64 	%fd88, %fd85, %fd87;
	cvt.rn.f32.f64 	%f191, %fd88;
	add.f32 	%f192, %f187, %f191;
	ld.global.nc.f32 	%f193, [%rd56+2560];
	cvt.f64.f32 	%fd89, %f193;
	neg.f64 	%fd90, %fd89;
	mul.f64 	%fd91, %fd90, %fd3;
	mul.f64 	%fd92, %fd91, %fd4;
	ld.global.f32 	%f194, [%rd57+2560];
	sub.f32 	%f195, %f194, %f16;
	cvt.f64.f32 	%fd93, %f195;
	mul.f64 	%fd94, %fd5, %fd93;
	sub.f64 	%fd95, %fd92, %fd94;
	cvt.rn.f32.f64 	%f196, %fd95;
	add.f32 	%f197, %f192, %f196;
	ld.global.nc.f32 	%f198, [%rd56+3072];
	cvt.f64.f32 	%fd96, %f198;
	neg.f64 	%fd97, %fd96;
	mul.f64 	%fd98, %fd97, %fd3;
	mul.f64 	%fd99, %fd98, %fd4;
	ld.global.f32 	%f199, [%rd57+3072];
	sub.f32 	%f200, %f199, %f16;
	cvt.f64.f32 	%fd100, %f200;
	mul.f64 	%fd101, %fd5, %fd100;
	sub.f64 	%fd102, %fd99, %fd101;
	cvt.rn.f32.f64 	%f201, %fd102;
	add.f32 	%f202, %f197, %f201;
	ld.global.nc.f32 	%f203, [%rd56+3584];
	cvt.f64.f32 	%fd103, %f203;
	neg.f64 	%fd104, %fd103;
	mul.f64 	%fd105, %fd104, %fd3;
	mul.f64 	%fd106, %fd105, %fd4;
	ld.global.f32 	%f204, [%rd57+3584];
	sub.f32 	%f205, %f204, %f16;
	cvt.f64.f32 	%fd107, %f205;
	mul.f64 	%fd108, %fd5, %fd107;
	sub.f64 	%fd109, %fd106, %fd108;
	cvt.rn.f32.f64 	%f206, %fd109;
	add.f32 	%f277, %f202, %f206;
	add.s32 	%r103, %r103, 1024;
	add.s32 	%r102, %r102, 8;
	setp.ne.s32 	%p14, %r102, %r12;
	@%p14 bra 	$L__BB11_21;
$L__BB11_22:
	setp.eq.s32 	%p15, %r8, 0;
	@%p15 bra 	$L__BB11_30;
	setp.lt.u32 	%p16, %r9, 3;
	@%p16 bra 	$L__BB11_25;
	add.s32 	%r76, %r103, %r29;
	mul.wide.s32 	%rd58, %r76, 4;
	add.s64 	%rd59, %rd1, %rd58;
	ld.global.nc.f32 	%f208, [%rd59];
	cvt.f64.f32 	%fd110, %f208;
	neg.f64 	%fd111, %fd110;
	mul.f64 	%fd112, %fd111, %fd3;
	mul.f64 	%fd113, %fd112, %fd4;
	add.s64 	%rd60, %rd6, %rd58;
	ld.global.f32 	%f209, [%rd60];
	sub.f32 	%f210, %f209, %f16;
	cvt.f64.f32 	%fd114, %f210;
	mul.f64 	%fd115, %fd5, %fd114;
	sub.f64 	%fd116, %fd113, %fd115;
	cvt.rn.f32.f64 	%f211, %fd116;
	add.f32 	%f212, %f277, %f211;
	ld.global.nc.f32 	%f213, [%rd59+512];
	cvt.f64.f32 	%fd117, %f213;
	neg.f64 	%fd118, %fd117;
	mul.f64 	%fd119, %fd118, %fd3;
	mul.f64 	%fd120, %fd119, %fd4;
	ld.global.f32 	%f214, [%rd60+512];
	sub.f32 	%f215, %f214, %f16;
	cvt.f64.f32 	%fd121, %f215;
	mul.f64 	%fd122, %fd5, %fd121;
	sub.f64 	%fd123, %fd120, %fd122;
	cvt.rn.f32.f64 	%f216, %fd123;
	add.f32 	%f217, %f212, %f216;
	ld.global.nc.f32 	%f218, [%rd59+1024];
	cvt.f64.f32 	%fd124, %f218;
	neg.f64 	%fd125, %fd124;
	mul.f64 	%fd126, %fd125, %fd3;
	mul.f64 	%fd127, %fd126, %fd4;
	ld.global.f32 	%f219, [%rd60+1024];
	sub.f32 	%f220, %f219, %f16;
	cvt.f64.f32 	%fd128, %f220;
	mul.f64 	%fd129, %fd5, %fd128;
	sub.f64 	%fd130, %fd127, %fd129;
	cvt.rn.f32.f64 	%f221, %fd130;
	add.f32 	%f222, %f217, %f221;
	ld.global.nc.f32 	%f223, [%rd59+1536];
	cvt.f64.f32 	%fd131, %f223;
	neg.f64 	%fd132, %fd131;
	mul.f64 	%fd133, %fd132, %fd3;
	mul.f64 	%fd134, %fd133, %fd4;
	ld.global.f32 	%f224, [%rd60+1536];
	sub.f32 	%f225, %f224, %f16;
	cvt.f64.f32 	%fd135, %f225;
	mul.f64 	%fd136, %fd5, %fd135;
	sub.f64 	%fd137, %fd134, %fd136;
	cvt.rn.f32.f64 	%f226, %fd137;
	add.f32 	%f277, %f222, %f226;
	add.s32 	%r103, %r103, 512;
$L__BB11_25:
	setp.eq.s32 	%p17, %r10, 0;
	@%p17 bra 	$L__BB11_30;
	setp.eq.s32 	%p18, %r11, 0;
	@%p18 bra 	$L__BB11_28;
	add.s32 	%r77, %r103, %r29;
	mul.wide.s32 	%rd61, %r77, 4;
	add.s64 	%rd62, %rd1, %rd61;
	ld.global.nc.f32 	%f228, [%rd62];
	cvt.f64.f32 	%fd138, %f228;
	neg.f64 	%fd139, %fd138;
	mul.f64 	%fd140, %fd139, %fd3;
	mul.f64 	%fd141, %fd140, %fd4;
	add.s64 	%rd63, %rd6, %rd61;
	ld.global.f32 	%f229, [%rd63];
	sub.f32 	%f230, %f229, %f16;
	cvt.f64.f32 	%fd142, %f230;
	mul.f64 	%fd143, %fd5, %fd142;
	sub.f64 	%fd144, %fd141, %fd143;
	cvt.rn.f32.f64 	%f231, %fd144;
	add.f32 	%f232, %f277, %f231;
	ld.global.nc.f32 	%f233, [%rd62+512];
	cvt.f64.f32 	%fd145, %f233;
	neg.f64 	%fd146, %fd145;
	mul.f64 	%fd147, %fd146, %fd3;
	mul.f64 	%fd148, %fd147, %fd4;
	ld.global.f32 	%f234, [%rd63+512];
	sub.f32 	%f235, %f234, %f16;
	cvt.f64.f32 	%fd149, %f235;
	mul.f64 	%fd150, %fd5, %fd149;
	sub.f64 	%fd151, %fd148, %fd150;
	cvt.rn.f32.f64 	%f236, %fd151;
	add.f32 	%f277, %f232, %f236;
	add.s32 	%r103, %r103, 256;
$L__BB11_28:
	setp.ne.s32 	%p19, %r13, 0;
	@%p19 bra 	$L__BB11_30;
	add.s32 	%r78, %r103, %r29;
	mul.wide.s32 	%rd64, %r78, 4;
	add.s64 	%rd65, %rd1, %rd64;
	ld.global.nc.f32 	%f237, [%rd65];
	cvt.f64.f32 	%fd152, %f237;
	neg.f64 	%fd153, %fd152;
	mul.f64 	%fd154, %fd153, %fd3;
	mul.f64 	%fd155, %fd154, %fd4;
	add.s64 	%rd66, %rd6, %rd64;
	ld.global.f32 	%f238, [%rd66];
	sub.f32 	%f239, %f238, %f16;
	cvt.f64.f32 	%fd156, %f239;
	mul.f64 	%fd157, %fd5, %fd156;
	sub.f64 	%fd158, %fd155, %fd157;
	cvt.rn.f32.f64 	%f240, %fd158;
	add.f32 	%f277, %f277, %f240;
$L__BB11_30:
	setp.ne.s32 	%p20, %r46, 0;
	mov.b32 	%r79, 1;
	mov.b32 	%r92, 31;
	mov.b32 	%r93, -1;
	// begin inline asm
	{  .reg .f32 r0;  .reg .pred p;  shfl.sync.down.b32 r0|p, %f277, %r79, %r92, %r93;  @p add.f32 r0, r0, %f277;  mov.f32 %f241, r0;}
	// end inline asm
	mov.b32 	%r82, 2;
	// begin inline asm
	{  .reg .f32 r0;  .reg .pred p;  shfl.sync.down.b32 r0|p, %f241, %r82, %r92, %r93;  @p add.f32 r0, r0, %f241;  mov.f32 %f244, r0;}
	// end inline asm
	mov.b32 	%r85, 4;
	// begin inline asm
	{  .reg .f32 r0;  .reg .pred p;  shfl.sync.down.b32 r0|p, %f244, %r85, %r92, %r93;  @p add.f32 r0, r0, %f244;  mov.f32 %f247, r0;}
	// end inline asm
	mov.b32 	%r88, 8;
	// begin inline asm
	{  .reg .f32 r0;  .reg .pred p;  shfl.sync.down.b32 r0|p, %f247, %r88, %r92, %r93;  @p add.f32 r0, r0, %f247;  mov.f32 %f250, r0;}
	// end inline asm
	mov.b32 	%r91, 16;
	// begin inline asm
	{  .reg .f32 r0;  .reg .pred p;  shfl.sync.down.b32 r0|p, %f250, %r91, %r92, %r93;  @p add.f32 r0, r0, %f250;  mov.f32 %f253, r0;}
	// end inline asm
	@%p20 bra 	$L__BB11_32;
	st.shared.f32 	[%r5], %f253;
$L__BB11_32:
	setp.ne.s32 	%p21, %r2, 0;
	bar.sync 	0;
	@%p21 bra 	$L__BB11_34;
	ld.shared.f32 	%f256, [_ZZ28InstanceNormRowReduceInToOutIff6DvarOpIffE7DmeanOpIffEEvPKT_iiPT0_S8_T1_T2_E12temp_storage+8];
	add.f32 	%f257, %f253, %f256;
	ld.shared.f32 	%f258, [_ZZ28InstanceNormRowReduceInToOutIff6DvarOpIffE7DmeanOpIffEEvPKT_iiPT0_S8_T1_T2_E12temp_storage+12];
	add.f32 	%f259, %f257, %f258;
	ld.shared.f32 	%f260, [_ZZ28InstanceNormRowReduceInToOutIff6DvarOpIffE7DmeanOpIffEEvPKT_iiPT0_S8_T1_T2_E12temp_storage+16];
	add.f32 	%f261, %f259, %f260;
	mul.wide.s32 	%rd67, %r94, 4;
	add.s64 	%rd68, %rd17, %rd67;
	st.global.f32 	[%rd68], %f261;
$L__BB11_34:
	add.s32 	%r94, %r94, %r6;
	setp.lt.s32 	%p22, %r94, %r40;
	@%p22 bra 	$L__BB11_2;
$L__BB11_35:
	ret;

}
	// .globl	_Z29InstanceNormRowReduceInToTempIff6DvarOpIffEEvPKT_iiiPT0_T1_
.visible .entry _Z29InstanceNormRowReduceInToTempIff6DvarOpIffEEvPKT_iiiPT0_T1_(
	.param .u64 .ptr .align 1 _Z29InstanceNormRowReduceInToTempIff6DvarOpIffEEvPKT_iiiPT0_T1__param_0,
	.param .u32 _Z29InstanceNormRowReduceInToTempIff6DvarOpIffEEvPKT_iiiPT0_T1__param_1,
	.param .u32 _Z29InstanceNormRowReduceInToTempIff6DvarOpIffEEvPKT_iiiPT0_T1__param_2,
	.param .u32 _Z29InstanceNormRowReduceInToTempIff6DvarOpIffEEvPKT_iiiPT0_T1__param_3,
	.param .u64 .ptr .align 1 _Z29InstanceNormRowReduceInToTempIff6DvarOpIffEEvPKT_iiiPT0_T1__param_4,
	.param .align 8 .b8 _Z29InstanceNormRowReduceInToTempIff6DvarOpIffEEvPKT_iiiPT0_T1__param_5[40]
)
{
	.reg .pred 	%p<7>;
	.reg .b32 	%r<47>;
	.reg .b32 	%f<41>;
	.reg .b64 	%rd<25>;
	.reg .b64 	%fd<5>;
	// demoted variable
	.shared .align 4 .b8 _ZZ29InstanceNormRowReduceInToTempIff6DvarOpIffEEvPKT_iiiPT0_T1_E12temp_storage[24];
	ld.param.u64 	%rd12, [_Z29InstanceNormRowReduceInToTempIff6DvarOpIffEEvPKT_iiiPT0_T1__param_5+24];
	ld.param.u64 	%rd11, [_Z29InstanceNormRowReduceInToTempIff6DvarOpIffEEvPKT_iiiPT0_T1__param_5+16];
	ld.param.u64 	%rd10, [_Z29InstanceNormRowReduceInToTempIff6DvarOpIffEEvPKT_iiiPT0_T1__param_5+8];
	ld.param.u64 	%rd9, [_Z29InstanceNormRowReduceInToTempIff6DvarOpIffEEvPKT_iiiPT0_T1__param_5];
	ld.param.u64 	%rd7, [_Z29InstanceNormRowReduceInToTempIff6DvarOpIffEEvPKT_iiiPT0_T1__param_0];
	ld.param.u32 	%r20, [_Z29InstanceNormRowReduceInToTempIff6DvarOpIffEEvPKT_iiiPT0_T1__param_1];
	ld.param.u32 	%r21, [_Z29InstanceNormRowReduceInToTempIff6DvarOpIffEEvPKT_iiiPT0_T1__param_2];
	ld.param.u32 	%r17, [_Z29InstanceNormRowReduceInToTempIff6DvarOpIffEEvPKT_iiiPT0_T1__param_3];
	ld.param.u64 	%rd8, [_Z29InstanceNormRowReduceInToTempIff6DvarOpIffEEvPKT_iiiPT0_T1__param_4];
	ld.param.v2.u32 	{%r18, %r19}, [_Z29InstanceNormRowReduceInToTempIff6DvarOpIffEEvPKT_iiiPT0_T1__param_5+32];
	mov.u32 	%r1, %tid.x;
	mov.u32 	%r2, %ctaid.x;
	mov.u32 	%r3, %ntid.x;
	mad.lo.s32 	%r4, %r2, %r3, %r1;
	mov.u32 	%r45, %ctaid.y;
	mul.lo.s32 	%r6, %r21, %r20;
	setp.ge.s32 	%p1, %r45, %r6;
	@%p1 bra 	$L__BB12_10;
	mov.u32 	%r7, %nctaid.x;
	mul.lo.s32 	%r8, %r7, %r3;
	// begin inline asm
	mov.u32 %r22, %laneid;
	// end inline asm
	shr.u32 	%r23, %r1, 3;
	and.b32  	%r24, %r23, 124;
	mov.u32 	%r25, _ZZ29InstanceNormRowReduceInToTempIff6DvarOpIffEEvPKT_iiiPT0_T1_E12temp_storage;
	add.s32 	%r26, %r25, %r24;
	add.s32 	%r10, %r26, 4;
	mov.u32 	%r11, %nctaid.y;
	cvta.to.global.u64 	%rd3, %rd11;
	cvta.to.global.u64 	%rd4, %rd10;
	cvta.to.global.u64 	%rd5, %rd8;
	cvta.to.global.u64 	%rd6, %rd7;
$L__BB12_2:
	setp.ge.s32 	%p2, %r4, %r17;
	mov.f32 	%f40, 0f00000000;
	@%p2 bra 	$L__BB12_5;
	mul.lo.s32 	%r13, %r45, %r19;
	rem.s32 	%r27, %r45, %r18;
	cvta.to.global.u64 	%rd13, %rd9;
	mul.wide.s32 	%rd14, %r27, 4;
	add.s64 	%rd15, %rd13, %rd14;
	ld.global.f32 	%f1, [%rd15];
	cvta.to.global.u64 	%rd16, %rd12;
	mul.wide.s32 	%rd17, %r45, 4;
	add.s64 	%rd18, %rd16, %rd17;
	ld.global.f32 	%f2, [%rd18];
	add.s64 	%rd19, %rd3, %rd17;
	ld.global.f32 	%f9, [%rd19];
	mul.f32 	%f10, %f9, %f9;
	mul.f32 	%f11, %f9, %f10;
	cvt.f64.f32 	%fd1, %f11;
	mov.f32 	%f40, 0f00000000;
	mov.u32 	%r46, %r4;
$L__BB12_4:
	add.s32 	%r28, %r46, %r13;
	mul.wide.s32 	%rd20, %r28, 4;
	add.s64 	%rd21, %rd6, %rd20;
	ld.global.nc.f32 	%f12, [%rd21];
	mul.f32 	%f13, %f12, %f1;
	add.s64 	%rd22, %rd4, %rd20;
	ld.global.f32 	%f14, [%rd22];
	sub.f32 	%f15, %f14, %f2;
	mul.f32 	%f16, %f13, %f15;
	cvt.f64.f32 	%fd2, %f16;
	mul.f64 	%fd3, %fd2, 0dBFE0000000000000;
	mul.f64 	%fd4, %fd3, %fd1;
	cvt.rn.f32.f64 	%f17, %fd4;
	add.f32 	%f40, %f40, %f17;
	add.s32 	%r46, %r46, %r8;
	setp.lt.s32 	%p3, %r46, %r17;
	@%p3 bra 	$L__BB12_4;
$L__BB12_5:
	setp.ne.s32 	%p4, %r22, 0;
	mov.b32 	%r29, 1;
	mov.b32 	%r42, 31;
	mov.b32 	%r43, -1;
	// begin inline asm
	{  .reg .f32 r0;  .reg .pred p;  shfl.sync.down.b32 r0|p, %f40, %r29, %r42, %r43;  @p add.f32 r0, r0, %f40;  mov.f32 %f18, r0;}
	// end inline asm
	mov.b32 	%r32, 2;
	// begin inline asm
	{  .reg .f32 r0;  .reg .pred p;  shfl.sync.down.b32 r0|p, %f18, %r32, %r42, %r43;  @p add.f32 r0, r0, %f18;  mov.f32 %f21, r0;}
	// end inline asm
	mov.b32 	%r35, 4;
	// begin inline asm
	{  .reg .f32 r0;  .reg .pred p;  shfl.sync.down.b32 r0|p, %f21, %r35, %r42, %r43;  @p add.f32 r0, r0, %f21;  mov.f32 %f24, r0;}
	// end inline asm
	mov.b32 	%r38, 8;
	// begin inline asm
	{  .reg .f32 r0;  .reg .pred p;  shfl.sync.down.b32 r0|p, %f24, %r38, %r42, %r43;  @p add.f32 r0, r0, %f24;  mov.f32 %f27, r0;}
	// end inline asm
	mov.b32 	%r41, 16;
	// begin inline asm
	{  .reg .f32 r0;  .reg .pred p;  shfl.sync.down.b32 r0|p, %f27, %r41, %r42, %r43;  @p add.f32 r0, r0, %f27;  mov.f32 %f30, r0;}
	// end inline asm
	@%p4 bra 	$L__BB12_7;
	st.shared.f32 	[%r10], %f30;
$L__BB12_7:
	setp.ne.s32 	%p5, %r1, 0;
	bar.sync 	0;
	@%p5 bra 	$L__BB12_9;
	ld.shared.f32 	%f33, [_ZZ29InstanceNormRowReduceInToTempIff6DvarOpIffEEvPKT_iiiPT0_T1_E12temp_storage+8];
	add.f32 	%f34, %f30, %f33;
	ld.shared.f32 	%f35, [_ZZ29InstanceNormRowReduceInToTempIff6DvarOpIffEEvPKT_iiiPT0_T1_E12temp_storage+12];
	add.f32 	%f36, %f34, %f35;
	ld.shared.f32 	%f37, [_ZZ29InstanceNormRowReduceInToTempIff6DvarOpIffEEvPKT_iiiPT0_T1_E12temp_storage+16];
	add.f32 	%f38, %f36, %f37;
	mad.lo.s32 	%r44, %r45, %r7, %r2;
	mul.wide.u32 	%rd23, %r44, 4;
	add.s64 	%rd24, %rd5, %rd23;
	st.global.f32 	[%rd24], %f38;
$L__BB12_9:
	add.s32 	%r45, %r45, %r11;
	setp.lt.s32 	%p6, %r45, %r6;
	@%p6 bra 	$L__BB12_2;
$L__BB12_10:
	ret;

}
	// .globl	_Z30InstanceNormRowReduceTempToOutIf6DvarOpIffEEvPKT_iiiPS2_T0_
.visible .entry _Z30InstanceNormRowReduceTempToOutIf6DvarOpIffEEvPKT_iiiPS2_T0_(
	.param .u64 .ptr .align 1 _Z30InstanceNormRowReduceTempToOutIf6DvarOpIffEEvPKT_iiiPS2_T0__param_0,
	.param .u32 _Z30InstanceNormRowReduceTempToOutIf6DvarOpIffEEvPKT_iiiPS2_T0__param_1,
	.param .u32 _Z30InstanceNormRowReduceTempToOutIf6DvarOpIffEEvPKT_iiiPS2_T0__param_2,
	.param .u32 _Z30InstanceNormRowReduceTempToOutIf6DvarOpIffEEvPKT_iiiPS2_T0__param_3,
	.param .u64 .ptr .align 1 _Z30InstanceNormRowReduceTempToOutIf6DvarOpIffEEvPKT_iiiPS2_T0__param_4,
	.param .align 8 .b8 _Z30InstanceNormRowReduceTempToOutIf6DvarOpIffEEvPKT_iiiPS2_T0__param_5[40]
)
{
	.reg .pred 	%p<15>;
	.reg .b32 	%r<66>;
	.reg .b32 	%f<107>;
	.reg .b64 	%rd<16>;
	// demoted variable
	.shared .align 4 .b8 _ZZ30InstanceNormRowReduceTempToOutIf6DvarOpIffEEvPKT_iiiPS2_T0_E12temp_storage[24];
	ld.param.u64 	%rd6, [_Z30InstanceNormRowReduceTempToOutIf6DvarOpIffEEvPKT_iiiPS2_T0__param_0];
	ld.param.u32 	%r30, [_Z30InstanceNormRowReduceTempToOutIf6DvarOpIffEEvPKT_iiiPS2_T0__param_1];
	ld.param.u32 	%r31, [_Z30InstanceNormRowReduceTempToOutIf6DvarOpIffEEvPKT_iiiPS2_T0__param_2];
	ld.param.u32 	%r29, [_Z30InstanceNormRowReduceTempToOutIf6DvarOpIffEEvPKT_iiiPS2_T0__param_3];
	ld.param.u64 	%rd5, [_Z30InstanceNormRowReduceTempToOutIf6DvarOpIffEEvPKT_iiiPS2_T0__param_4];
	cvta.to.global.u64 	%rd1, %rd6;
	mov.u32 	%r59, %ctaid.x;
	mul.lo.s32 	%r2, %r31, %r30;
	setp.ge.s32 	%p1, %r59, %r2;
	@%p1 bra 	$L__BB13_21;
	mov.u32 	%r3, %tid.x;
	// begin inline asm
	mov.u32 %r32, %laneid;
	// end inline asm
	shr.u32 	%r33, %r3, 3;
	and.b32  	%r34, %r33, 124;
	mov.u32 	%r35, _ZZ30InstanceNormRowReduceTempToOutIf6DvarOpIffEEvPKT_iiiPS2_T0_E12temp_storage;
	add.s32 	%r36, %r35, %r34;
	add.s32 	%r5, %r36, 4;
	mov.u32 	%r6, %nctaid.x;
	not.b32 	%r37, %r3;
	add.s32 	%r7, %r29, %r37;
	shr.u32 	%r38, %r7, 7;
	add.s32 	%r39, %r38, 1;
	and.b32  	%r8, %r39, 15;
	add.s32 	%r9, %r8, -1;
	and.b32  	%r10, %r39, 7;
	add.s32 	%r11, %r10, -1;
	and.b32  	%r12, %r39, 3;
	and.b32  	%r40, %r39, 67108848;
	neg.s32 	%r13, %r40;
	add.s64 	%rd2, %rd1, 4096;
	cvta.to.global.u64 	%rd3, %rd5;
$L__BB13_2:
	setp.ge.s32 	%p2, %r3, %r29;
	mov.f32 	%f106, 0f00000000;
	@%p2 bra 	$L__BB13_16;
	setp.lt.u32 	%p3, %r7, 1920;
	mul.lo.s32 	%r15, %r59, %r29;
	mov.f32 	%f106, 0f00000000;
	mov.u32 	%r63, %r3;
	@%p3 bra 	$L__BB13_6;
	add.s32 	%r60, %r3, %r15;
	mov.f32 	%f106, 0f00000000;
	mov.u32 	%r61, %r13;
	mov.u32 	%r63, %r3;
$L__BB13_5:
	.pragma "nounroll";
	mul.wide.s32 	%rd7, %r60, 4;
	add.s64 	%rd8, %rd2, %rd7;
	ld.global.nc.f32 	%f20, [%rd8+-4096];
	add.f32 	%f21, %f106, %f20;
	ld.global.nc.f32 	%f22, [%rd8+-3584];
	add.f32 	%f23, %f21, %f22;
	ld.global.nc.f32 	%f24, [%rd8+-3072];
	add.f32 	%f25, %f23, %f24;
	ld.global.nc.f32 	%f26, [%rd8+-2560];
	add.f32 	%f27, %f25, %f26;
	ld.global.nc.f32 	%f28, [%rd8+-2048];
	add.f32 	%f29, %f27, %f28;
	ld.global.nc.f32 	%f30, [%rd8+-1536];
	add.f32 	%f31, %f29, %f30;
	ld.global.nc.f32 	%f32, [%rd8+-1024];
	add.f32 	%f33, %f31, %f32;
	ld.global.nc.f32 	%f34, [%rd8+-512];
	add.f32 	%f35, %f33, %f34;
	ld.global.nc.f32 	%f36, [%rd8];
	add.f32 	%f37, %f35, %f36;
	ld.global.nc.f32 	%f38, [%rd8+512];
	add.f32 	%f39, %f37, %f38;
	ld.global.nc.f32 	%f40, [%rd8+1024];
	add.f32 	%f41, %f39, %f40;
	ld.global.nc.f32 	%f42, [%rd8+1536];
	add.f32 	%f43, %f41, %f42;
	ld.global.nc.f32 	%f44, [%rd8+2048];
	add.f32 	%f45, %f43, %f44;
	ld.global.nc.f32 	%f46, [%rd8+2560];
	add.f32 	%f47, %f45, %f46;
	ld.global.nc.f32 	%f48, [%rd8+3072];
	add.f32 	%f49, %f47, %f48;
	ld.global.nc.f32 	%f50, [%rd8+3584];
	add.f32 	%f106, %f49, %f50;
	add.s32 	%r63, %r63, 2048;
	add.s32 	%r61, %r61, 16;
	add.s32 	%r60, %r60, 2048;
	setp.ne.s32 	%p4, %r61, 0;
	@%p4 bra 	$L__BB13_5;
$L__BB13_6:
	setp.eq.s32 	%p5, %r8, 0;
	@%p5 bra 	$L__BB13_16;
	setp.lt.u32 	%p6, %r9, 7;
	@%p6 bra 	$L__BB13_9;
	add.s32 	%r41, %r63, %r15;
	mul.wide.s32 	%rd9, %r41, 4;
	add.s64 	%rd10, %rd1, %rd9;
	ld.global.nc.f32 	%f52, [%rd10];
	add.f32 	%f53, %f106, %f52;
	ld.global.nc.f32 	%f54, [%rd10+512];
	add.f32 	%f55, %f53, %f54;
	ld.global.nc.f32 	%f56, [%rd10+1024];
	add.f32 	%f57, %f55, %f56;
	ld.global.nc.f32 	%f58, [%rd10+1536];
	add.f32 	%f59, %f57, %f58;
	ld.global.nc.f32 	%f60, [%rd10+2048];
	add.f32 	%f61, %f59, %f60;
	ld.global.nc.f32 	%f62, [%rd10+2560];
	add.f32 	%f63, %f61, %f62;
	ld.global.nc.f32 	%f64, [%rd10+3072];
	add.f32 	%f65, %f63, %f64;
	ld.global.nc.f32 	%f66, [%rd10+3584];
	add.f32 	%f106, %f65, %f66;
	add.s32 	%r63, %r63, 1024;
$L__BB13_9:
	setp.eq.s32 	%p7, %r10, 0;
	@%p7 bra 	$L__BB13_16;
	setp.lt.u32 	%p8, %r11, 3;
	@%p8 bra 	$L__BB13_12;
	add.s32 	%r42, %r63, %r15;
	mul.wide.s32 	%rd11, %r42, 4;
	add.s64 	%rd12, %rd1, %rd11;
	ld.global.nc.f32 	%f68, [%rd12];
	add.f32 	%f69, %f106, %f68;
	ld.global.nc.f32 	%f70, [%rd12+512];
	add.f32 	%f71, %f69, %f70;
	ld.global.nc.f32 	%f72, [%rd12+1024];
	add.f32 	%f73, %f71, %f72;
	ld.global.nc.f32 	%f74, [%rd12+1536];
	add.f32 	%f106, %f73, %f74;
	add.s32 	%r63, %r63, 512;
$L__BB13_12:
	setp.eq.s32 	%p9, %r12, 0;
	@%p9 bra 	$L__BB13_16;
	setp.eq.s32 	%p10, %r12, 1;
	add.s32 	%r43, %r63, %r15;
	mul.wide.s32 	%rd13, %r43, 4;
	add.s64 	%rd4, %rd1, %rd13;
	ld.global.nc.f32 	%f75, [%rd4];
	add.f32 	%f106, %f106, %f75;
	@%p10 bra 	$L__BB13_16;
	setp.eq.s32 	%p11, %r12, 2;
	ld.global.nc.f32 	%f76, [%rd4+512];
	add.f32 	%f106, %f106, %f76;
	@%p11 bra 	$L__BB13_16;
	ld.global.nc.f32 	%f77, [%rd4+1024];
	add.f32 	%f106, %f106, %f77;
$L__BB13_16:
	setp.ne.s32 	%p12, %r32, 0;
	mov.b32 	%r44, 1;
	mov.b32 	%r57, 31;
	mov.b32 	%r58, -1;
	// begin inline asm
	{  .reg .f32 r0;  .reg .pred p;  shfl.sync.down.b32 r0|p, %f106, %r44, %r57, %r58;  @p add.f32 r0, r0, %f106;  mov.f32 %f78, r0;}
	// end inline asm
	mov.b32 	%r47, 2;
	// begin inline asm
	{  .reg .f32 r0;  .reg .pred p;  shfl.sync.down.b32 r0|p, %f78, %r47, %r57, %r58;  @p add.f32 r0, r0, %f78;  mov.f32 %f81, r0;}
	// end inline asm
	mov.b32 	%r50, 4;
	// begin inline asm
	{  .reg .f32 r0;  .reg .pred p;  shfl.sync.down.b32 r0|p, %f81, %r50, %r57, %r58;  @p add.f32 r0, r0, %f81;  mov.f32 %f84, r0;}
	// end inline asm
	mov.b32 	%r53, 8;
	// begin inline asm
	{  .reg .f32 r0;  .reg .pred p;  shfl.sync.down.b32 r0|p, %f84, %r53, %r57, %r58;  @p add.f32 r0, r0, %f84;  mov.f32 %f87, r0;}
	// end inline asm
	mov.b32 	%r56, 16;
	// begin inline asm
	{  .reg .f32 r0;  .reg .pred p;  shfl.sync.down.b32 r0|p, %f87, %r56, %r57, %r58;  @p add.f32 r0, r0, %f87;  mov.f32 %f90, r0;}
	// end inline asm
	@%p12 bra 	$L__BB13_18;
	st.shared.f32 	[%r5], %f90;
$L__BB13_18:
	setp.ne.s32 	%p13, %r3, 0;
	bar.sync 	0;
	@%p13 bra 	$L__BB13_20;
	ld.shared.f32 	%f93, [_ZZ30InstanceNormRowReduceTempToOutIf6DvarOpIffEEvPKT_iiiPS2_T0_E12temp_storage+8];
	add.f32 	%f94, %f90, %f93;
	ld.shared.f32 	%f95, [_ZZ30InstanceNormRowReduceTempToOutIf6DvarOpIffEEvPKT_iiiPS2_T0_E12temp_storage+12];
	add.f32 	%f96, %f94, %f95;
	ld.shared.f32 	%f97, [_ZZ30InstanceNormRowReduceTempToOutIf6DvarOpIffEEvPKT_iiiPS2_T0_E12temp_storage+16];
	add.f32 	%f98, %f96, %f97;
	mul.wide.s32 	%rd14, %r59, 4;
	add.s64 	%rd15, %rd3, %rd14;
	st.global.f32 	[%rd15], %f98;
$L__BB13_20:
	add.s32 	%r59, %r59, %r6;
	setp.lt.s32 	%p14, %r59, %r2;
	@%p14 bra 	$L__BB13_2;
$L__BB13_21:
	ret;

}
	// .globl	_Z29InstanceNormRowReduceInToTempIff7DmeanOpIffEEvPKT_iiiPT0_T1_
.visible .entry _Z29InstanceNormRowReduceInToTempIff7DmeanOpIffEEvPKT_iiiPT0_T1_(
	.param .u64 .ptr .align 1 _Z29InstanceNormRowReduceInToTempIff7DmeanOpIffEEvPKT_iiiPT0_T1__param_0,
	.param .u32 _Z29InstanceNormRowReduceInToTempIff7DmeanOpIffEEvPKT_iiiPT0_T1__param_1,
	.param .u32 _Z29InstanceNormRowReduceInToTempIff7DmeanOpIffEEvPKT_iiiPT0_T1__param_2,
	.param .u32 _Z29InstanceNormRowReduceInToTempIff7DmeanOpIffEEvPKT_iiiPT0_T1__param_3,
	.param .u64 .ptr .align 1 _Z29InstanceNormRowReduceInToTempIff7DmeanOpIffEEvPKT_iiiPT0_T1__param_4,
	.param .align 8 .b8 _Z29InstanceNormRowReduceInToTempIff7DmeanOpIffEEvPKT_iiiPT0_T1__param_5[48]
)
{
	.reg .pred 	%p<7>;
	.reg .b32 	%r<48>;
	.reg .b32 	%f<38>;
	.reg .b64 	%rd<29>;
	.reg .b64 	%fd<15>;
	// demoted variable
	.shared .align 4 .b8 _ZZ29InstanceNormRowReduceInToTempIff7DmeanOpIffEEvPKT_iiiPT0_T1_E12temp_storage[24];
	ld.param.u64 	%rd15, [_Z29InstanceNormRowReduceInToTempIff7DmeanOpIffEEvPKT_iiiPT0_T1__param_5+32];
	ld.param.u64 	%rd14, [_Z29InstanceNormRowReduceInToTempIff7DmeanOpIffEEvPKT_iiiPT0_T1__param_5+24];
	ld.param.u64 	%rd13, [_Z29InstanceNormRowReduceInToTempIff7DmeanOpIffEEvPKT_iiiPT0_T1__param_5+16];
	ld.param.u64 	%rd12, [_Z29InstanceNormRowReduceInToTempIff7DmeanOpIffEEvPKT_iiiPT0_T1__param_5+8];
	ld.param.u64 	%rd11, [_Z29InstanceNormRowReduceInToTempIff7DmeanOpIffEEvPKT_iiiPT0_T1__param_5];
	ld.param.u64 	%rd9, [_Z29InstanceNormRowReduceInToTempIff7DmeanOpIffEEvPKT_iiiPT0_T1__param_0];
	ld.param.u32 	%r21, [_Z29InstanceNormRowReduceInToTempIff7DmeanOpIffEEvPKT_iiiPT0_T1__param_1];
	ld.param.u32 	%r22, [_Z29InstanceNormRowReduceInToTempIff7DmeanOpIffEEvPKT_iiiPT0_T1__param_2];
	ld.param.u32 	%r18, [_Z29InstanceNormRowReduceInToTempIff7DmeanOpIffEEvPKT_iiiPT0_T1__param_3];
	ld.param.u64 	%rd10, [_Z29InstanceNormRowReduceInToTempIff7DmeanOpIffEEvPKT_iiiPT0_T1__param_4];
	ld.param.v2.u32 	{%r19, %r20}, [_Z29InstanceNormRowReduceInToTempIff7DmeanOpIffEEvPKT_iiiPT0_T1__param_5+40];
	mov.u32 	%r2, %tid.x;
	mov.u32 	%r3, %ctaid.x;
	mov.u32 	%r4, %ntid.x;
	mad.lo.s32 	%r5, %r3, %r4, %r2;
	mov.u32 	%r46, %ctaid.y;
	mul.lo.s32 	%r7, %r22, %r21;
	setp.ge.s32 	%p1, %r46, %r7;
	@%p1 bra 	$L__BB14_10;
	cvt.rn.f64.s32 	%fd5, %r20;
	mov.f64 	%fd6, 0d4000000000000000;
	div.rn.f64 	%fd1, %fd6, %fd5;
	mov.u32 	%r8, %nctaid.x;
	mul.lo.s32 	%r9, %r8, %r4;
	// begin inline asm
	mov.u32 %r23, %laneid;
	// end inline asm
	shr.u32 	%r24, %r2, 3;
	and.b32  	%r25, %r24, 124;
	mov.u32 	%r26, _ZZ29InstanceNormRowReduceInToTempIff7DmeanOpIffEEvPKT_iiiPT0_T1_E12temp_storage;
	add.s32 	%r27, %r26, %r25;
	add.s32 	%r11, %r27, 4;
	mov.u32 	%r12, %nctaid.y;
	cvta.to.global.u64 	%rd4, %rd14;
	cvta.to.global.u64 	%rd5, %rd13;
	cvta.to.global.u64 	%rd6, %rd12;
	cvta.to.global.u64 	%rd7, %rd10;
	cvta.to.global.u64 	%rd8, %rd9;
$L__BB14_2:
	setp.ge.s32 	%p2, %r5, %r18;
	mov.f32 	%f37, 0f00000000;
	@%p2 bra 	$L__BB14_5;
	cvta.to.global.u64 	%rd16, %rd15;
	mul.wide.s32 	%rd17, %r46, 4;
	add.s64 	%rd18, %rd16, %rd17;
	mul.lo.s32 	%r14, %r46, %r20;
	rem.s32 	%r28, %r46, %r19;
	cvta.to.global.u64 	%rd19, %rd11;
	mul.wide.s32 	%rd20, %r28, 4;
	add.s64 	%rd21, %rd19, %rd20;
	ld.global.f32 	%f8, [%rd21];
	cvt.f64.f32 	%fd2, %f8;
	add.s64 	%rd22, %rd5, %rd17;
	ld.global.f32 	%f9, [%rd22];
	cvt.f64.f32 	%fd3, %f9;
	ld.global.f32 	%f10, [%rd18];
	cvt.f64.f32 	%fd7, %f10;
	mul.f64 	%fd4, %fd1, %fd7;
	add.s64 	%rd23, %rd4, %rd17;
	ld.global.f32 	%f1, [%rd23];
	mov.f32 	%f37, 0f00000000;
	mov.u32 	%r47, %r5;
$L__BB14_4:
	add.s32 	%r29, %r47, %r14;
	mul.wide.s32 	%rd24, %r29, 4;
	add.s64 	%rd25, %rd8, %rd24;
	ld.global.nc.f32 	%f11, [%rd25];
	cvt.f64.f32 	%fd8, %f11;
	neg.f64 	%fd9, %fd8;
	mul.f64 	%fd10, %fd9, %fd2;
	mul.f64 	%fd11, %fd10, %fd3;
	add.s64 	%rd26, %rd6, %rd24;
	ld.global.f32 	%f12, [%rd26];
	sub.f32 	%f13, %f12, %f1;
	cvt.f64.f32 	%fd12, %f13;
	mul.f64 	%fd13, %fd4, %fd12;
	sub.f64 	%fd14, %fd11, %fd13;
	cvt.rn.f32.f64 	%f14, %fd14;
	add.f32 	%f37, %f37, %f14;
	add.s32 	%r47, %r47, %r9;
	setp.lt.s32 	%p3, %r47, %r18;
	@%p3 bra 	$L__BB14_4;
$L__BB14_5:
	setp.ne.s32 	%p4, %r23, 0;
	mov.b32 	%r30, 1;
	mov.b32 	%r43, 31;
	mov.b32 	%r44, -1;
	// begin inline asm
	{  .reg .f32 r0;  .reg .pred p;  shfl.sync.down.b32 r0|p, %f37, %r30, %r43, %r44;  @p add.f32 r0, r0, %f37;  mov.f32 %f15, r0;}
	// end inline asm
	mov.b32 	%r33, 2;
	// begin inline asm
	{  .reg .f32 r0;  .reg .pred p;  shfl.sync.down.b32 r0|p, %f15, %r33, %r43, %r44;  @p add.f32 r0, r0, %f15;  mov.f32 %f18, r0;}
	// end inline asm
	mov.b32 	%r36, 4;
	// begin inline asm
	{  .reg .f32 r0;  .reg .pred p;  shfl.sync.down.b32 r0|p, %f18, %r36, %r43, %r44;  @p add.f32 r0, r0, %f18;  mov.f32 %f21, r0;}
	// end inline asm
	mov.b32 	%r39, 8;
	// begin inline asm
	{  .reg .f32 r0;  .reg .pred p;  shfl.sync.down.b32 r0|p, %f21, %r39, %r43, %r44;  @p add.f32 r0, r0, %f21;  mov.f32 %f24, r0;}
	// end inline asm
	mov.b32 	%r42, 16;
	// begin inline asm
	{  .reg .f32 r0;  .reg .pred p;  shfl.sync.down.b32 r0|p, %f24, %r42, %r43, %r44;  @p add.f32 r0, r0, %f24;  mov.f32 %f27, r0;}
	// end inline asm
	@%p4 bra 	$L__BB14_7;
	st.shared.f32 	[%r11], %f27;
$L__BB14_7:
	setp.ne.s32 	%p5, %r2, 0;
	bar.sync 	0;
	@%p5 bra 	$L__BB14_9;
	ld.shared.f32 	%f30, [_ZZ29InstanceNormRowReduceInToTempIff7DmeanOpIffEEvPKT_iiiPT0_T1_E12temp_storage+8];
	add.f32 	%f31, %f27, %f30;
	ld.shared.f32 	%f32, [_ZZ29InstanceNormRowReduceInToTempIff7DmeanOpIffEEvPKT_iiiPT0_T1_E12temp_storage+12];
	add.f32 	%f33, %f31, %f32;
	ld.shared.f32 	%f34, [_ZZ29InstanceNormRowReduceInToTempIff7DmeanOpIffEEvPKT_iiiPT0_T1_E12temp_storage+16];
	add.f32 	%f35, %f33, %f34;
	mad.lo.s32 	%r45, %r46, %r8, %r3;
	mul.wide.u32 	%rd27, %r45, 4;
	add.s64 	%rd28, %rd7, %rd27;
	st.global.f32 	[%rd28], %f35;
$L__BB14_9:
	add.s32 	%r46, %r46, %r12;
	setp.lt.s32 	%p6, %r46, %r7;
	@%p6 bra 	$L__BB14_2;
$L__BB14_10:
	ret;

}
	// .globl	_Z30InstanceNormRowReduceTempToOutIf7DmeanOpIffEEvPKT_iiiPS2_T0_
.visible .entry _Z30InstanceNormRowReduceTempToOutIf7DmeanOpIffEEvPKT_iiiPS2_T0_(
	.param .u64 .ptr .align 1 _Z30InstanceNormRowReduceTempToOutIf7DmeanOpIffEEvPKT_iiiPS2_T0__param_0,
	.param .u32 _Z30InstanceNormRowReduceTempToOutIf7DmeanOpIffEEvPKT_iiiPS2_T0__param_1,
	.param .u32 _Z30InstanceNormRowReduceTempToOutIf7DmeanOpIffEEvPKT_iiiPS2_T0__param_2,
	.param .u32 _Z30InstanceNormRowReduceTempToOutIf7DmeanOpIffEEvPKT_iiiPS2_T0__param_3,
	.param .u64 .ptr .align 1 _Z30InstanceNormRowReduceTempToOutIf7DmeanOpIffEEvPKT_iiiPS2_T0__param_4,
	.param .align 8 .b8 _Z30InstanceNormRowReduceTempToOutIf7DmeanOpIffEEvPKT_iiiPS2_T0__param_5[48]
)
{
	.reg .pred 	%p<15>;
	.reg .b32 	%r<66>;
	.reg .b32 	%f<107>;
	.reg .b64 	%rd<16>;
	// demoted variable
	.shared .align 4 .b8 _ZZ30InstanceNormRowReduceTempToOutIf7DmeanOpIffEEvPKT_iiiPS2_T0_E12temp_storage[24];
	ld.param.u64 	%rd6, [_Z30InstanceNormRowReduceTempToOutIf7DmeanOpIffEEvPKT_iiiPS2_T0__param_0];
	ld.param.u32 	%r30, [_Z30InstanceNormRowReduceTempToOutIf7DmeanOpIffEEvPKT_iiiPS2_T0__param_1];
	ld.param.u32 	%r31, [_Z30InstanceNormRowReduceTempToOutIf7DmeanOpIffEEvPKT_iiiPS2_T0__param_2];
	ld.param.u32 	%r29, [_Z30InstanceNormRowReduceTempToOutIf7DmeanOpIffEEvPKT_iiiPS2_T0__param_3];
	ld.param.u64 	%rd5, [_Z30InstanceNormRowReduceTempToOutIf7DmeanOpIffEEvPKT_iiiPS2_T0__param_4];
	cvta.to.global.u64 	%rd1, %rd6;
	mov.u32 	%r59, %ctaid.x;
	mul.lo.s32 	%r2, %r31, %r30;
	setp.ge.s32 	%p1, %r59, %r2;
	@%p1 bra 	$L__BB15_21;
	mov.u32 	%r3, %tid.x;
	// begin inline asm
	mov.u32 %r32, %laneid;
	// end inline asm
	shr.u32 	%r33, %r3, 3;
	and.b32  	%r34, %r33, 124;
	mov.u32 	%r35, _ZZ30InstanceNormRowReduceTempToOutIf7DmeanOpIffEEvPKT_iiiPS2_T0_E12temp_storage;
	add.s32 	%r36, %r35, %r34;
	add.s32 	%r5, %r36, 4;
	mov.u32 	%r6, %nctaid.x;
	not.b32 	%r37, %r3;
	add.s32 	%r7, %r29, %r37;
	shr.u32 	%r38, %r7, 7;
	add.s32 	%r39, %r38, 1;
	and.b32  	%r8, %r39, 15;
	add.s32 	%r9, %r8, -1;
	and.b32  	%r10, %r39, 7;
	add.s32 	%r11, %r10, -1;
	and.b32  	%r12, %r39, 3;
	and.b32  	%r40, %r39, 67108848;
	neg.s32 	%r13, %r40;
	add.s64 	%rd2, %rd1, 4096;
	cvta.to.global.u64 	%rd3, %rd5;
$L__BB15_2:
	setp.ge.s32 	%p2, %r3, %r29;
	mov.f32 	%f106, 0f00000000;
	@%p2 bra 	$L__BB15_16;
	setp.lt.u32 	%p3, %r7, 1920;
	mul.lo.s32 	%r15, %r59, %r29;
	mov.f32 	%f106, 0f00000000;
	mov.u32 	%r63, %r3;
	@%p3 bra 	$L__BB15_6;
	add.s32 	%r60, %r3, %r15;
	mov.f32 	%f106, 0f00000000;
	mov.u32 	%r61, %r13;
	mov.u32 	%r63, %r3;
$L__BB15_5:
	.pragma "nounroll";
	mul.wide.s32 	%rd7, %r60, 4;
	add.s64 	%rd8, %rd2, %rd7;
	ld.global.nc.f32 	%f20, [%rd8+-4096];
	add.f32 	%f21, %f106, %f20;
	ld.global.nc.f32 	%f22, [%rd8+-3584];
	add.f32 	%f23, %f21, %f22;
	ld.global.nc.f32 	%f24, [%rd8+-3072];
	add.f32 	%f25, %f23, %f24;
	ld.global.nc.f32 	%f26, [%rd8+-2560];
	add.f32 	%f27, %f25, %f26;
	ld.global.nc.f32 	%f28, [%rd8+-2048];
	add.f32 	%f29, %f27, %f28;
	ld.global.nc.f32 	%f30, [%rd8+-1536];
	add.f32 	%f31, %f29, %f30;
	ld.global.nc.f32 	%f32, [%rd8+-1024];
	add.f32 	%f33, %f31, %f32;
	ld.global.nc.f32 	%f34, [%rd8+-512];
	add.f32 	%f35, %f33, %f34;
	ld.global.nc.f32 	%f36, [%rd8];
	add.f32 	%f37, %f35, %f36;
	ld.global.nc.f32 	%f38, [%rd8+512];
	add.f32 	%f39, %f37, %f38;
	ld.global.nc.f32 	%f40, [%rd8+1024];
	add.f32 	%f41, %f39, %f40;
	ld.global.nc.f32 	%f42, [%rd8+1536];
	add.f32 	%f43, %f41, %f42;
	ld.global.nc.f32 	%f44, [%rd8+2048];
	add.f32 	%f45, %f43, %f44;
	ld.global.nc.f32 	%f46, [%rd8+2560];
	add.f32 	%f47, %f45, %f46;
	ld.global.nc.f32 	%f48, [%rd8+3072];
	add.f32 	%f49, %f47, %f48;
	ld.global.nc.f32 	%f50, [%rd8+3584];
	add.f32 	%f106, %f49, %f50;
	add.s32 	%r63, %r63, 2048;
	add.s32 	%r61, %r61, 16;
	add.s32 	%r60, %r60, 2048;
	setp.ne.s32 	%p4, %r61, 0;
	@%p4 bra 	$L__BB15_5;
$L__BB15_6:
	setp.eq.s32 	%p5, %r8, 0;
	@%p5 bra 	$L__BB15_16;
	setp.lt.u32 	%p6, %r9, 7;
	@%p6 bra 	$L__BB15_9;
	add.s32 	%r41, %r63, %r15;
	mul.wide.s32 	%rd9, %r41, 4;
	add.s64 	%rd10, %rd1, %rd9;
	ld.global.nc.f32 	%f52, [%rd10];
	add.f32 	%f53, %f106, %f52;
	ld.global.nc.f32 	%f54, [%rd10+512];
	add.f32 	%f55, %f53, %f54;
	ld.global.nc.f32 	%f56, [%rd10+1024];
	add.f32 	%f57, %f55, %f56;
	ld.global.nc.f32 	%f58, [%rd10+1536];
	add.f32 	%f59, %f57, %f58;
	ld.global.nc.f32 	%f60, [%rd10+2048];
	add.f32 	%f61, %f59, %f60;
	ld.global.nc.f32 	%f62, [%rd10+2560];
	add.f32 	%f63, %f61, %f62;
	ld.global.nc.f32 	%f64, [%rd10+3072];
	add.f32 	%f65, %f63, %f64;
	ld.global.nc.f32 	%f66, [%rd10+3584];
	add.f32 	%f106, %f65, %f66;
	add.s32 	%r63, %r63, 1024;
$L__BB15_9:
	setp.eq.s32 	%p7, %r10, 0;
	@%p7 bra 	$L__BB15_16;
	setp.lt.u32 	%p8, %r11, 3;
	@%p8 bra 	$L__BB15_12;
	add.s32 	%r42, %r63, %r15;
	mul.wide.s32 	%rd11, %r42, 4;
	add.s64 	%rd12, %rd1, %rd11;
	ld.global.nc.f32 	%f68, [%rd12];
	add.f32 	%f69, %f106, %f68;
	ld.global.nc.f32 	%f70, [%rd12+512];
	add.f32 	%f71, %f69, %f70;
	ld.global.nc.f32 	%f72, [%rd12+1024];
	add.f32 	%f73, %f71, %f72;
	ld.global.nc.f32 	%f74, [%rd12+1536];
	add.f32 	%f106, %f73, %f74;
	add.s32 	%r63, %r63, 512;
$L__BB15_12:
	setp.eq.s32 	%p9, %r12, 0;
	@%p9 bra 	$L__BB15_16;
	setp.eq.s32 	%p10, %r12, 1;
	add.s32 	%r43, %r63, %r15;
	mul.wide.s32 	%rd13, %r43, 4;
	add.s64 	%rd4, %rd1, %rd13;
	ld.global.nc.f32 	%f75, [%rd4];
	add.f32 	%f106, %f106, %f75;
	@%p10 bra 	$L__BB15_16;
	setp.eq.s32 	%p11, %r12, 2;
	ld.global.nc.f32 	%f76, [%rd4+512];
	add.f32 	%f106, %f106, %f76;
	@%p11 bra 	$L__BB15_16;
	ld.global.nc.f32 	%f77, [%rd4+1024];
	add.f32 	%f106, %f106, %f77;
$L__BB15_16:
	setp.ne.s32 	%p12, %r32, 0;
	mov.b32 	%r44, 1;
	mov.b32 	%r57, 31;
	mov.b32 	%r58, -1;
	// begin inline asm
	{  .reg .f32 r0;  .reg .pred p;  shfl.sync.down.b32 r0|p, %f106, %r44, %r57, %r58;  @p add.f32 r0, r0, %f106;  mov.f32 %f78, r0;}
	// end inline asm
	mov.b32 	%r47, 2;
	// begin inline asm
	{  .reg .f32 r0;  .reg .pred p;  shfl.sync.down.b32 r0|p, %f78, %r47, %r57, %r58;  @p add.f32 r0, r0, %f78;  mov.f32 %f81, r0;}
	// end inline asm
	mov.b32 	%r50, 4;
	// begin inline asm
	{  .reg .f32 r0;  .reg .pred p;  shfl.sync.down.b32 r0|p, %f81, %r50, %r57, %r58;  @p add.f32 r0, r0, %f81;  mov.f32 %f84, r0;}
	// end inline asm
	mov.b32 	%r53, 8;
	// begin inline asm
	{  .reg .f32 r0;  .reg .pred p;  shfl.sync.down.b32 r0|p, %f84, %r53, %r57, %r58;  @p add.f32 r0, r0, %f84;  mov.f32 %f87, r0;}
	// end inline asm
	mov.b32 	%r56, 16;
	// begin inline asm
	{  .reg .f32 r0;  .reg .pred p;  shfl.sync.down.b32 r0|p, %f87, %r56, %r57, %r58;  @p add.f32 r0, r0, %f87;  mov.f32 %f90, r0;}
	// end inline asm
	@%p12 bra 	$L__BB15_18;
	st.shared.f32 	[%r5], %f90;
$L__BB15_18:
	setp.ne.s32 	%p13, %r3, 0;
	bar.sync 	0;
	@%p13 bra 	$L__BB15_20;
	ld.shared.f32 	%f93, [_ZZ30InstanceNormRowReduceTempToOutIf7DmeanOpIffEEvPKT_iiiPS2_T0_E12temp_storage+8];
	add.f32 	%f94, %f90, %f93;
	ld.shared.f32 	%f95, [_ZZ30InstanceNormRowReduceTempToOutIf7DmeanOpIffEEvPKT_iiiPS2_T0_E12temp_storage+12];
	add.f32 	%f96, %f94, %f95;
	ld.shared.f32 	%f97, [_ZZ30InstanceNormRowReduceTempToOutIf7DmeanOpIffEEvPKT_iiiPS2_T0_E12temp_storage+16];
	add.f32 	%f98, %f96, %f97;
	mul.wide.s32 	%rd14, %r59, 4;
	add.s64 	%rd15, %rd3, %rd14;
	st.global.f32 	[%rd15], %f98;
$L__BB15_20:
	add.s32 	%r59, %r59, %r6;
	setp.lt.s32 	%p14, %r59, %r2;
	@%p14 bra 	$L__BB15_2;
$L__BB15_21:
	ret;

}
	// .globl	_Z18InstanceNormUpdateIf4DxOpIffEEvPKT_iiPS2_T0_
.visible .entry _Z18InstanceNormUpdateIf4DxOpIffEEvPKT_iiPS2_T0_(
	.param .u64 .ptr .align 1 _Z18InstanceNormUpdateIf4DxOpIffEEvPKT_iiPS2_T0__param_0,
	.param .u32 _Z18InstanceNormUpdateIf4DxOpIffEEvPKT_iiPS2_T0__param_1,
	.param .u32 _Z18InstanceNormUpdateIf4DxOpIffEEvPKT_iiPS2_T0__param_2,
	.param .u64 .ptr .align 1 _Z18InstanceNormUpdateIf4DxOpIffEEvPKT_iiPS2_T0__param_3,
	.param .align 8 .b8 _Z18InstanceNormUpdateIf4DxOpIffEEvPKT_iiPS2_T0__param_4[56]
)
{
	.reg .pred 	%p<2>;
	.reg .b32 	%r<14>;
	.reg .b32 	%f<15>;
	.reg .b64 	%rd<29>;
	.reg .b64 	%fd<6>;

	ld.param.u64 	%rd8, [_Z18InstanceNormUpdateIf4DxOpIffEEvPKT_iiPS2_T0__param_4+40];
	ld.param.u64 	%rd7, [_Z18InstanceNormUpdateIf4DxOpIffEEvPKT_iiPS2_T0__param_4+32];
	ld.param.u64 	%rd6, [_Z18InstanceNormUpdateIf4DxOpIffEEvPKT_iiPS2_T0__param_4+24];
	ld.param.u64 	%rd5, [_Z18InstanceNormUpdateIf4DxOpIffEEvPKT_iiPS2_T0__param_4+16];
	ld.param.u64 	%rd4, [_Z18InstanceNormUpdateIf4DxOpIffEEvPKT_iiPS2_T0__param_4+8];
	ld.param.u64 	%rd3, [_Z18InstanceNormUpdateIf4DxOpIffEEvPKT_iiPS2_T0__param_4];
	ld.param.u64 	%rd1, [_Z18InstanceNormUpdateIf4DxOpIffEEvPKT_iiPS2_T0__param_0];
	ld.param.u32 	%r5, [_Z18InstanceNormUpdateIf4DxOpIffEEvPKT_iiPS2_T0__param_1];
	ld.param.u32 	%r2, [_Z18InstanceNormUpdateIf4DxOpIffEEvPKT_iiPS2_T0__param_2];
	ld.param.u64 	%rd2, [_Z18InstanceNormUpdateIf4DxOpIffEEvPKT_iiPS2_T0__param_3];
	ld.param.v2.u32 	{%r3, %r4}, [_Z18InstanceNormUpdateIf4DxOpIffEEvPKT_iiPS2_T0__param_4+48];
	mov.u32 	%r6, %tid.x;
	mov.u32 	%r7, %ctaid.x;
	mov.u32 	%r8, %ntid.x;
	mad.lo.s32 	%r1, %r7, %r8, %r6;
	setp.ge.s32 	%p1, %r1, %r5;
	@%p1 bra 	$L__BB16_2;
	cvta.to.global.u64 	%rd9, %rd8;
	cvta.to.global.u64 	%rd10, %rd7;
	cvta.to.global.u64 	%rd11, %rd6;
	cvta.to.global.u64 	%rd12, %rd5;
	cvta.to.global.u64 	%rd13, %rd4;
	cvta.to.global.u64 	%rd14, %rd3;
	cvta.to.global.u64 	%rd15, %rd1;
	cvta.to.global.u64 	%rd16, %rd2;
	div.s32 	%r9, %r1, %r2;
	mul.lo.s32 	%r10, %r9, %r2;
	sub.s32 	%r11, %r1, %r10;
	mad.lo.s32 	%r12, %r9, %r4, %r11;
	mul.wide.s32 	%rd17, %r12, 4;
	add.s64 	%rd18, %rd15, %rd17;
	ld.global.nc.f32 	%f1, [%rd18];
	rem.s32 	%r13, %r9, %r3;
	mul.wide.s32 	%rd19, %r13, 4;
	add.s64 	%rd20, %rd11, %rd19;
	ld.global.f32 	%f2, [%rd20];
	mul.f32 	%f3, %f1, %f2;
	mul.wide.s32 	%rd21, %r9, 4;
	add.s64 	%rd22, %rd12, %rd21;
	ld.global.f32 	%f4, [%rd22];
	add.s64 	%rd23, %rd14, %rd17;
	ld.global.f32 	%f5, [%rd23];
	add.s64 	%rd24, %rd13, %rd21;
	ld.global.f32 	%f6, [%rd24];
	sub.f32 	%f7, %f5, %f6;
	cvt.f64.f32 	%fd1, %f7;
	add.f64 	%fd2, %fd1, %fd1;
	cvt.rn.f64.s32 	%fd3, %r4;
	div.rn.f64 	%fd4, %fd2, %fd3;
	cvt.rn.f32.f64 	%f8, %fd4;
	rcp.rn.f64 	%fd5, %fd3;
	cvt.rn.f32.f64 	%f9, %fd5;
	add.s64 	%rd25, %rd10, %rd21;
	ld.global.f32 	%f10, [%rd25];
	mul.f32 	%f11, %f10, %f8;
	fma.rn.f32 	%f12, %f3, %f4, %f11;
	add.s64 	%rd26, %rd9, %rd21;
	ld.global.f32 	%f13, [%rd26];
	fma.rn.f32 	%f14, %f13, %f9, %f12;
	mul.wide.s32 	%rd27, %r1, 4;
	add.s64 	%rd28, %rd16, %rd27;
	st.global.f32 	[%rd28], %f14;
$L__BB16_2:
	ret;

}


// ===== COMPILED SASS (sm_100) =====

	.target	sm_100

	.elftype	@"ET_EXEC"


//--------------------- .note.nv.tkinfo           --------------------------
	.section	.note.nv.tkinfo,"",@"SHT_NOTE"
	.sectionflags	@"SHF_NOTE_NV_TKINFO"
	.tkinfo
        /*0018*/ 	.word	0x00000002
        /*0030*/ 	.string	""
        /*0030*/ 	.string	"ptxas"
        /*0030*/ 	.string	"Cuda compilation tools, release 13.0, V13.0.88"
        /*0030*/ 	.string	"Build cuda_13.0.r13.0/compiler.36424714_0"
        /*0030*/ 	.string	"-arch sm_100 -m 64 "



//--------------------- .note.nv.cuinfo           --------------------------
	.section	.note.nv.cuinfo,"",@"SHT_NOTE"
	.sectionflags	@"SHF_NOTE_NV_CUINFO"
        /*0018*/ 	.short	0x0002
        /*001a*/ 	.short	0x0064
        /*001c*/ 	.short	0x0082
	.zero		2


//--------------------- .nv.info                  --------------------------
	.section	.nv.info,"",@"SHT_CUDA_INFO"
	.align	4


	//----- nvinfo : EIATTR_REGCOUNT
	.align		4
        /*0000*/ 	.byte	0x04, 0x2f
        /*0002*/ 	.short	(.L_29 - .L_28)
	.align		4
.L_28:
        /*0004*/ 	.word	index@(_Z32InstanceNormRowReduceInToOutWarpIff6MeanOpIffE6IvarOpIffEEvPKT_iiiPT0_S8_T1_T2_)
        /*0008*/ 	.word	0x00000020


	//----- nvinfo : EIATTR_FRAME_SIZE
	.align		4
.L_29:
        /*000c*/ 	.byte	0x04, 0x11
        /*000e*/ 	.short	(.L_31 - .L_30)
	.align		4
.L_30:
        /*0010*/ 	.word	index@($__internal_8_$__cuda_sm3x_div_rn_noftz_f32_slowpath)
        /*0014*/ 	.word	0x00000000


	//----- nvinfo : EIATTR_FRAME_SIZE
	.align		4
.L_31:
        /*0018*/ 	.byte	0x04, 0x11
        /*001a*/ 	.short	(.L_33 - .L_32)
	.align		4
.L_32:
        /*001c*/ 	.word	index@(_Z32InstanceNormRowReduceInToOutWarpIff6MeanOpIffE6IvarOpIffEEvPKT_iiiPT0_S8_T1_T2_)
        /*0020*/ 	.word	0x00000000


	//----- nvinfo : EIATTR_REGCOUNT
	.align		4
.L_33:
        /*0024*/ 	.byte	0x04, 0x2f
        /*0026*/ 	.short	(.L_35 - .L_34)
	.align		4
.L_34:
        /*0028*/ 	.word	index@(_Z28InstanceNormRowReduceInToOutIff6MeanOpIffE6IvarOpIffEEvPKT_iiiPT0_S8_T1_T2_)
        /*002c*/ 	.word	0x00000020


	//----- nvinfo : EIATTR_FRAME_SIZE
	.align		4
.L_35:
        /*0030*/ 	.byte	0x04, 0x11
        /*0032*/ 	.short	(.L_37 - .L_36)
	.align		4
.L_36:
        /*0034*/ 	.word	index@($__internal_7_$__cuda_sm3x_div_rn_noftz_f32_slowpath)
        /*0038*/ 	.word	0x00000000


	//----- nvinfo : EIATTR_FRAME_SIZE
	.align		4
.L_37:
        /*003c*/ 	.byte	0x04, 0x11
        /*003e*/ 	.short	(.L_39 - .L_38)
	.align		4
.L_38:
        /*0040*/ 	.word	index@(_Z28InstanceNormRowReduceInToOutIff6MeanOpIffE6IvarOpIffEEvPKT_iiiPT0_S8_T1_T2_)
        /*0044*/ 	.word	0x00000000


	//----- nvinfo : EIATTR_REGCOUNT
	.align		4
.L_39:
        /*0048*/ 	.byte	0x04, 0x2f
        /*004a*/ 	.short	(.L_41 - .L_40)
	.align		4
.L_40:
        /*004c*/ 	.word	index@(_Z29InstanceNormRowReduceInToTempIff6MeanOpIffEEvPKT_iiiPT0_T1_)
        /*0050*/ 	.word	0x00000013


	//----- nvinfo : EIATTR_FRAME_SIZE
	.align		4
.L_41:
        /*0054*/ 	.byte	0x04, 0x11
        /*0056*/ 	.short	(.L_43 - .L_42)
	.align		4
.L_42:
        /*0058*/ 	.word	index@(_Z29InstanceNormRowReduceInToTempIff6MeanOpIffEEvPKT_iiiPT0_T1_)
        /*005c*/ 	.word	0x00000000


	//----- nvinfo : EIATTR_REGCOUNT
	.align		4
.L_43:
        /*0060*/ 	.byte	0x04, 0x2f
        /*0062*/ 	.short	(.L_45 - .L_44)
	.align		4
.L_44:
        /*0064*/ 	.word	index@(_Z30InstanceNormRowReduceTempToOutIf6MeanOpIffEEvPKT_iiiPS2_T0_)
        /*0068*/ 	.word	0x0000001f


	//----- nvinfo : EIATTR_FRAME_SIZE
	.align		4
.L_45:
        /*006c*/ 	.byte	0x04, 0x11
        /*006e*/ 	.short	(.L_47 - .L_46)
	.align		4
.L_46:
        /*0070*/ 	.word	index@($__internal_6_$__cuda_sm3x_div_rn_noftz_f32_slowpath)
        /*0074*/ 	.word	0x00000000


	//----- nvinfo : EIATTR_FRAME_SIZE
	.align		4
.L_47:
        /*0078*/ 	.byte	0x04, 0x11
        /*007a*/ 	.short	(.L_49 - .L_48)
	.align		4
.L_48:
        /*007c*/ 	.word	index@(_Z30InstanceNormRowReduceTempToOutIf6MeanOpIffEEvPKT_iiiPS2_T0_)
        /*0080*/ 	.word	0x00000000


	//----- nvinfo : EIATTR_REGCOUNT
	.align		4
.L_49:
        /*0084*/ 	.byte	0x04, 0x2f
        /*0086*/ 	.short	(.L_51 - .L_50)
	.align		4
.L_50:
        /*0088*/ 	.word	index@(_Z29InstanceNormRowReduceInToTempIff6IvarOpIffEEvPKT_iiiPT0_T1_)
        /*008c*/ 	.word	0x00000014


	//----- nvinfo : EIATTR_FRAME_SIZE
	.align		4
.L_51:
        /*0090*/ 	.byte	0x04, 0x11
        /*0092*/ 	.short	(.L_53 - .L_52)
	.align		4
.L_52:
        /*0094*/ 	.word	index@(_Z29InstanceNormRowReduceInToTempIff6IvarOpIffEEvPKT_iiiPT0_T1_)
        /*0098*/ 	.word	0x00000000


	//----- nvinfo : EIATTR_REGCOUNT
	.align		4
.L_53:
        /*009c*/ 	.byte	0x04, 0x2f
        /*009e*/ 	.short	(.L_55 - .L_54)
	.align		4
.L_54:
        /*00a0*/ 	.word	index@(_Z30InstanceNormRowReduceTempToOutIf6IvarOpIffEEvPKT_iiiPS2_T0_)
        /*00a4*/ 	.word	0x0000001f


	//----- nvinfo : EIATTR_FRAME_SIZE
	.align		4
.L_55:
        /*00a8*/ 	.byte	0x04, 0x11
        /*00aa*/ 	.short	(.L_57 - .L_56)
	.align		4
.L_56:
        /*00ac*/ 	.word	index@($__internal_5_$__cuda_sm3x_div_rn_noftz_f32_slowpath)
        /*00b0*/ 	.word	0x00000000


	//----- nvinfo : EIATTR_FRAME_SIZE
	.align		4
.L_57:
        /*00b4*/ 	.byte	0x04, 0x11
        /*00b6*/ 	.short	(.L_59 - .L_58)
	.align		4
.L_58:
        /*00b8*/ 	.word	index@(_Z30InstanceNormRowReduceTempToOutIf6IvarOpIffEEvPKT_iiiPS2_T0_)
        /*00bc*/ 	.word	0x00000000


	//----- nvinfo : EIATTR_REGCOUNT
	.align		4
.L_59:
        /*00c0*/ 	.byte	0x04, 0x2f
        /*00c2*/ 	.short	(.L_61 - .L_60)
	.align		4
.L_60:
        /*00c4*/ 	.word	index@(_Z18InstanceNormUpdateIf3YOpIffEEvPKT_iiPS2_T0_)
        /*00c8*/ 	.word	0x00000016


	//----- nvinfo : EIATTR_FRAME_SIZE
	.align		4
.L_61:
        /*00cc*/ 	.byte	0x04, 0x11
        /*00ce*/ 	.short	(.L_63 - .L_62)
	.align		4
.L_62:
        /*00d0*/ 	.word	index@(_Z18InstanceNormUpdateIf3YOpIffEEvPKT_iiPS2_T0_)
        /*00d4*/ 	.word	0x00000000


	//----- nvinfo : EIATTR_REGCOUNT
	.align		4
.L_63:
        /*00d8*/ 	.byte	0x04, 0x2f
        /*00da*/ 	.short	(.L_65 - .L_64)
	.align		4
.L_64:
        /*00dc*/ 	.word	index@(_Z25InstanceNormGradBetaGammaIffEvPKT_S2_PKT0_S5_iiiPS3_S6_)
        /*00e0*/ 	.word	0x00000020


	//----- nvinfo : EIATTR_FRAME_SIZE
	.align		4
.L_65:
        /*00e4*/ 	.byte	0x04, 0x11
        /*00e6*/ 	.short	(.L_67 - .L_66)
	.align		4
.L_66:
        /*00e8*/ 	.word	index@(_Z25InstanceNormGradBetaGammaIffEvPKT_S2_PKT0_S5_iiiPS3_S6_)
        /*00ec*/ 	.word	0x00000000


	//----- nvinfo : EIATTR_REGCOUNT
	.align		4
.L_67:
        /*00f0*/ 	.byte	0x04, 0x2f
        /*00f2*/ 	.short	(.L_69 - .L_68)
	.align		4
.L_68:
        /*00f4*/ 	.word	index@(_Z33InstanceNormGradBetaGammaIntoTempIffEvPKT_S2_PKT0_S5_iiiiPS3_S6_)
        /*00f8*/ 	.word	0x00000020


	//----- nvinfo : EIATTR_FRAME_SIZE
	.align		4
.L_69:
        /*00fc*/ 	.byte	0x04, 0x11
        /*00fe*/ 	.short	(.L_71 - .L_70)
	.align		4
.L_70:
        /*0100*/ 	.word	index@(_Z33InstanceNormGradBetaGammaIntoTempIffEvPKT_S2_PKT0_S5_iiiiPS3_S6_)
        /*0104*/ 	.word	0x00000000


	//----- nvinfo : EIATTR_REGCOUNT
	.align		4
.L_71:
        /*0108*/ 	.byte	0x04, 0x2f
        /*010a*/ 	.short	(.L_73 - .L_72)
	.align		4
.L_72:
        /*010c*/ 	.word	index@(_Z34InstanceNormGradBetaGammaTempToOutIfEvPKT_S2_iiPS0_S3_)
        /*0110*/ 	.word	0x00000028


	//----- nvinfo : EIATTR_FRAME_SIZE
	.align		4
.L_73:
        /*0114*/ 	.byte	0x04, 0x11
        /*0116*/ 	.short	(.L_75 - .L_74)
	.align		4
.L_74:
        /*0118*/ 	.word	index@(_Z34InstanceNormGradBetaGammaTempToOutIfEvPKT_S2_iiPS0_S3_)
        /*011c*/ 	.word	0x00000000


	//----- nvinfo : EIATTR_REGCOUNT
	.align		4
.L_75:
        /*0120*/ 	.byte	0x04, 0x2f
        /*0122*/ 	.short	(.L_77 - .L_76)
	.align		4
.L_76:
        /*0124*/ 	.word	index@(_Z32InstanceNormRowReduceInToOutWarpIff6DvarOpIffE7DmeanOpIffEEvPKT_iiPT0_S8_T1_T2_)
        /*0128*/ 	.word	0x00000020


	//----- nvinfo : EIATTR_FRAME_SIZE
	.align		4
.L_77:
        /*012c*/ 	.byte	0x04, 0x11
        /*012e*/ 	.short	(.L_79 - .L_78)
	.align		4
.L_78:
        /*0130*/ 	.word	index@($__internal_4_$__cuda_sm20_div_rn_f64_full)
        /*0134*/ 	.word	0x00000000


	//----- nvinfo : EIATTR_FRAME_SIZE
	.align		4
.L_79:
        /*0138*/ 	.byte	0x04, 0x11
        /*013a*/ 	.short	(.L_81 - .L_80)
	.align		4
.L_80:
        /*013c*/ 	.word	index@(_Z32InstanceNormRowReduceInToOutWarpIff6DvarOpIffE7DmeanOpIffEEvPKT_iiPT0_S8_T1_T2_)
        /*0140*/ 	.word	0x00000000


	//----- nvinfo : EIATTR_REGCOUNT
	.align		4
.L_81:
        /*0144*/ 	.byte	0x04, 0x2f
        /*0146*/ 	.short	(.L_83 - .L_82)
	.align		4
.L_82:
        /*0148*/ 	.word	index@(_Z28InstanceNormRowReduceInToOutIff6DvarOpIffE7DmeanOpIffEEvPKT_iiPT0_S8_T1_T2_)
        /*014c*/ 	.word	0x00000020


	//----- nvinfo : EIATTR_FRAME_SIZE
	.align		4
.L_83:
        /*0150*/ 	.byte	0x04, 0x11
        /*0152*/ 	.short	(.L_85 - .L_84)
	.align		4
.L_84:
        /*0154*/ 	.word	index@($__internal_3_$__cuda_sm20_div_rn_f64_full)
        /*0158*/ 	.word	0x00000000


	//----- nvinfo : EIATTR_FRAME_SIZE
	.align		4
.L_85:
        /*015c*/ 	.byte	0x04, 0x11
        /*015e*/ 	.short	(.L_87 - .L_86)
	.align		4
.L_86:
        /*0160*/ 	.word	index@(_Z28InstanceNormRowReduceInToOutIff6DvarOpIffE7DmeanOpIffEEvPKT_iiPT0_S8_T1_T2_)
        /*0164*/ 	.word	0x00000000


	//----- nvinfo : EIATTR_REGCOUNT
	.align		4
.L_87:
        /*0168*/ 	.byte	0x04, 0x2f
        /*016a*/ 	.short	(.L_89 - .L_88)
	.align		4
.L_88:
        /*016c*/ 	.word	index@(_Z29InstanceNormRowReduceInToTempIff6DvarOpIffEEvPKT_iiiPT0_T1_)
        /*0170*/ 	.word	0x0000001c


	//----- nvinfo : EIATTR_FRAME_SIZE
	.align		4
.L_89:
        /*0174*/ 	.byte	0x04, 0x11
        /*0176*/ 	.short	(.L_91 - .L_90)
	.align		4
.L_90:
        /*0178*/ 	.word	index@(_Z29InstanceNormRowReduceInToTempIff6DvarOpIffEEvPKT_iiiPT0_T1_)
        /*017c*/ 	.word	0x00000000


	//----- nvinfo : EIATTR_REGCOUNT
	.align		4
.L_91:
        /*0180*/ 	.byte	0x04, 0x2f
        /*0182*/ 	.short	(.L_93 - .L_92)
	.align		4
.L_92:
        /*0184*/ 	.word	index@(_Z30InstanceNormRowReduceTempToOutIf6DvarOpIffEEvPKT_iiiPS2_T0_)
        /*0188*/ 	.word	0x0000001f


	//----- nvinfo : EIATTR_FRAME_SIZE
	.align		4
.L_93:
        /*018c*/ 	.byte	0x04, 0x11
        /*018e*/ 	.short	(.L_95 - .L_94)
	.align		4
.L_94:
        /*0190*/ 	.word	index@(_Z30InstanceNormRowReduceTempToOutIf6DvarOpIffEEvPKT_iiiPS2_T0_)
        /*0194*/ 	.word	0x00000000


	//----- nvinfo : EIATTR_REGCOUNT
	.align		4
.L_95:
        /*0198*/ 	.byte	0x04, 0x2f
        /*019a*/ 	.short	(.L_97 - .L_96)
	.align		4
.L_96:
        /*019c*/ 	.word	index@(_Z29InstanceNormRowReduceInToTempIff7DmeanOpIffEEvPKT_iiiPT0_T1_)
        /*01a0*/ 	.word	0x00000020


	//----- nvinfo : EIATTR_FRAME_SIZE
	.align		4
.L_97:
        /*01a4*/ 	.byte	0x04, 0x11
        /*01a6*/ 	.short	(.L_99 - .L_98)
	.align		4
.L_98:
        /*01a8*/ 	.word	index@($__internal_2_$__cuda_sm20_div_rn_f64_full)
        /*01ac*/ 	.word	0x00000000


	//----- nvinfo : EIATTR_FRAME_SIZE
	.align		4
.L_99:
        /*01b0*/ 	.byte	0x04, 0x11
        /*01b2*/ 	.short	(.L_101 - .L_100)
	.align		4
.L_100:
        /*01b4*/ 	.word	index@(_Z29InstanceNormRowReduceInToTempIff7DmeanOpIffEEvPKT_iiiPT0_T1_)
        /*01b8*/ 	.word	0x00000000


	//----- nvinfo : EIATTR_REGCOUNT
	.align		4
.L_101:
        /*01bc*/ 	.byte	0x04, 0x2f
        /*01be*/ 	.short	(.L_103 - .L_102)
	.align		4
.L_102:
        /*01c0*/ 	.word	index@(_Z30InstanceNormRowReduceTempToOutIf7DmeanOpIffEEvPKT_iiiPS2_T0_)
        /*01c4*/ 	.word	0x0000001f


	//----- nvinfo : EIATTR_FRAME_SIZE
	.align		4
.L_103:
        /*01c8*/ 	.byte	0x04, 0x11
        /*01ca*/ 	.short	(.L_105 - .L_104)
	.align		4
.L_104:
        /*01cc*/ 	.word	index@(_Z30InstanceNormRowReduceTempToOutIf7DmeanOpIffEEvPKT_iiiPS2_T0_)
        /*01d0*/ 	.word	0x00000000


	//----- nvinfo : EIATTR_REGCOUNT
	.align		4
.L_105:
        /*01d4*/ 	.byte	0x04, 0x2f
        /*01d6*/ 	.short	(.L_107 - .L_106)
	.align		4
.L_106:
        /*01d8*/ 	.word	index@(_Z18InstanceNormUpdateIf4DxOpIffEEvPKT_iiPS2_T0_)
        /*01dc*/ 	.word	0x0000001b


	//----- nvinfo : EIATTR_FRAME_SIZE
	.align		4
.L_107:
        /*01e0*/ 	.byte	0x04, 0x11
        /*01e2*/ 	.short	(.L_109 - .L_108)
	.align		4
.L_108:
        /*01e4*/ 	.word	index@($__internal_1_$__cuda_sm20_div_rn_f64_full)
        /*01e8*/ 	.word	0x00000000


	//----- nvinfo : EIATTR_FRAME_SIZE
	.align		4
.L_109:
        /*01ec*/ 	.byte	0x04, 0x11
        /*01ee*/ 	.short	(.L_111 - .L_110)
	.align		4
.L_110:
        /*01f0*/ 	.word	index@($__internal_0_$__cuda_sm20_dblrcp_rn_slowpath_v3)
        /*01f4*/ 	.word	0x00000000


	//----- nvinfo : EIATTR_FRAME_SIZE
	.align		4
.L_111:
        /*01f8*/ 	.byte	0x04, 0x11
        /*01fa*/ 	.short	(.L_113 - .L_112)
	.align		4
.L_112:
        /*01fc*/ 	.word	index@(_Z18InstanceNormUpdateIf4DxOpIffEEvPKT_iiPS2_T0_)
        /*0200*/ 	.word	0x00000000


	//----- nvinfo : EIATTR_MIN_STACK_SIZE
	.align		4
.L_113:
        /*0204*/ 	.byte	0x04, 0x12
        /*0206*/ 	.short	(.L_115 - .L_114)
	.align		4
.L_114:
        /*0208*/ 	.word	index@(_Z18InstanceNormUpdateIf4DxOpIffEEvPKT_iiPS2_T0_)
        /*020c*/ 	.word	0x00000000


	//----- nvinfo : EIATTR_MIN_STACK_SIZE
	.align		4
.L_115:
        /*0210*/ 	.byte	0x04, 0x12
        /*0212*/ 	.short	(.L_117 - .L_116)
	.align		4
.L_116:
        /*0214*/ 	.word	index@(_Z30InstanceNormRowReduceTempToOutIf7DmeanOpIffEEvPKT_iiiPS2_T0_)
        /*0218*/ 	.word	0x00000000


	//----- nvinfo : EIATTR_MIN_STACK_SIZE
	.align		4
.L_117:
        /*021c*/ 	.byte	0x04, 0x12
        /*021e*/ 	.short	(.L_119 - .L_118)
	.align		4
.L_118:
        /*0220*/ 	.word	index@(_Z29InstanceNormRowReduceInToTempIff7DmeanOpIffEEvPKT_iiiPT0_T1_)
        /*0224*/ 	.word	0x00000000


	//----- nvinfo : EIATTR_MIN_STACK_SIZE
	.align		4
.L_119:
        /*0228*/ 	.byte	0x04, 0x12
        /*022a*/ 	.short	(.L_121 - .L_120)
	.align		4
.L_120:
        /*022c*/ 	.word	index@(_Z30InstanceNormRowReduceTempToOutIf6DvarOpIffEEvPKT_iiiPS2_T0_)
        /*0230*/ 	.word	0x00000000


	//----- nvinfo : EIATTR_MIN_STACK_SIZE
	.align		4
.L_121:
        /*0234*/ 	.byte	0x04, 0x12
        /*0236*/ 	.short	(.L_123 - .L_122)
	.align		4
.L_122:
        /*0238*/ 	.word	index@(_Z29InstanceNormRowReduceInToTempIff6DvarOpIffEEvPKT_iiiPT0_T1_)
        /*023c*/ 	.word	0x00000000


	//----- nvinfo : EIATTR_MIN_STACK_SIZE
	.align		4
.L_123:
        /*0240*/ 	.byte	0x04, 0x12
        /*0242*/ 	.short	(.L_125 - .L_124)
	.align		4
.L_124:
        /*0244*/ 	.word	index@(_Z28InstanceNormRowReduceInToOutIff6DvarOpIffE7DmeanOpIffEEvPKT_iiPT0_S8_T1_T2_)
        /*0248*/ 	.word	0x00000000


	//----- nvinfo : EIATTR_MIN_STACK_SIZE
	.align		4
.L_125:
        /*024c*/ 	.byte	0x04, 0x12
        /*024e*/ 	.short	(.L_127 - .L_126)
	.align		4
.L_126:
        /*0250*/ 	.word	index@(_Z32InstanceNormRowReduceInToOutWarpIff6DvarOpIffE7DmeanOpIffEEvPKT_iiPT0_S8_T1_T2_)
        /*0254*/ 	.word	0x00000000


	//----- nvinfo : EIATTR_MIN_STACK_SIZE
	.align		4
.L_127:
        /*0258*/ 	.byte	0x04, 0x12
        /*025a*/ 	.short	(.L_129 - .L_128)
	.align		4
.L_128:
        /*025c*/ 	.word	index@(_Z34InstanceNormGradBetaGammaTempToOutIfEvPKT_S2_iiPS0_S3_)
        /*0260*/ 	.word	0x00000000


	//----- nvinfo : EIATTR_MIN_STACK_SIZE
	.align		4
.L_129:
        /*0264*/ 	.byte	0x04, 0x12
        /*0266*/ 	.short	(.L_131 - .L_130)
	.align		4
.L_130:
        /*0268*/ 	.word	index@(_Z33InstanceNormGradBetaGammaIntoTempIffEvPKT_S2_PKT0_S5_iiiiPS3_S6_)
        /*026c*/ 	.word	0x00000000


	//----- nvinfo : EIATTR_MIN_STACK_SIZE
	.align		4
.L_131:
        /*0270*/ 	.byte	0x04, 0x12
        /*0272*/ 	.short	(.L_133 - .L_132)
	.align		4
.L_132:
        /*0274*/ 	.word	index@(_Z25InstanceNormGradBetaGammaIffEvPKT_S2_PKT0_S5_iiiPS3_S6_)
        /*0278*/ 	.word	0x00000000


	//----- nvinfo : EIATTR_MIN_STACK_SIZE
	.align		4
.L_133:
        /*027c*/ 	.byte	0x04, 0x12
        /*027e*/ 	.short	(.L_135 - .L_134)
	.align		4
.L_134:
        /*0280*/ 	.word	index@(_Z18InstanceNormUpdateIf3YOpIffEEvPKT_iiPS2_T0_)
        /*0284*/ 	.word	0x00000000


	//----- nvinfo : EIATTR_MIN_STACK_SIZE
	.align		4
.L_135:
        /*0288*/ 	.byte	0x04, 0x12
        /*028a*/ 	.short	(.L_137 - .L_136)
	.align		4
.L_136:
        /*028c*/ 	.word	index@(_Z30InstanceNormRowReduceTempToOutIf6IvarOpIffEEvPKT_iiiPS2_T0_)
        /*0290*/ 	.word	0x00000000


	//----- nvinfo : EIATTR_MIN_STACK_SIZE
	.align		4
.L_137:
        /*0294*/ 	.byte	0x04, 0x12
        /*0296*/ 	.short	(.L_139 - .L_138)
	.align		4
.L_138:
        /*0298*/ 	.word	index@(_Z29InstanceNormRowReduceInToTempIff6IvarOpIffEEvPKT_iiiPT0_T1_)
        /*029c*/ 	.word	0x00000000


	//----- nvinfo : EIATTR_MIN_STACK_SIZE
	.align		4
.L_139:
        /*02a0*/ 	.byte	0x04, 0x12
        /*02a2*/ 	.short	(.L_141 - .L_140)
	.align		4
.L_140:
        /*02a4*/ 	.word	index@(_Z30InstanceNormRowReduceTempToOutIf6MeanOpIffEEvPKT_iiiPS2_T0_)
        /*02a8*/ 	.word	0x00000000


	//----- nvinfo : EIATTR_MIN_STACK_SIZE
	.align		4
.L_141:
        /*02ac*/ 	.byte	0x04, 0x12
        /*02ae*/ 	.short	(.L_143 - .L_142)
	.align		4
.L_142:
        /*02b0*/ 	.word	index@(_Z29InstanceNormRowReduceInToTempIff6MeanOpIffEEvPKT_iiiPT0_T1_)
        /*02b4*/ 	.word	0x00000000


	//----- nvinfo : EIATTR_MIN_STACK_SIZE
	.align		4
.L_143:
        /*02b8*/ 	.byte	0x04, 0x12
        /*02ba*/ 	.short	(.L_145 - .L_144)
	.align		4
.L_144:
        /*02bc*/ 	.word	index@(_Z28InstanceNormRowReduceInToOutIff6MeanOpIffE6IvarOpIffEEvPKT_iiiPT0_S8_T1_T2_)
        /*02c0*/ 	.word	0x00000000


	//----- nvinfo : EIATTR_MIN_STACK_SIZE
	.align		4
.L_145:
        /*02c4*/ 	.byte	0x04, 0x12
        /*02c6*/ 	.short	(.L_147 - .L_146)
	.align		4
.L_146:
        /*02c8*/ 	.word	index@(_Z32InstanceNormRowReduceInToOutWarpIff6MeanOpIffE6IvarOpIffEEvPKT_iiiPT0_S8_T1_T2_)
        /*02cc*/ 	.word	0x00000000
.L_147:


//--------------------- .nv.compat                --------------------------
	.section	.nv.compat,"",@"SHT_CUDA_COMPAT_INFO"
	.align	4
        /*0000*/ 	.byte	0x02, 0x09, 0x00, 0x00, 0x02, 0x02, 0x01, 0x00, 0x02, 0x05, 0x05, 0x00, 0x03, 0x07, 0x01, 0x01
        /*0010*/ 	.byte	0x02, 0x03, 0x00, 0x00, 0x02, 0x06, 0x01, 0x00, 0x04, 0x0b, 0x08, 0x00, 0x01, 0x00, 0x00, 0x00
        /*0020*/ 	.byte	0x00, 0x00, 0x00, 0x00


//--------------------- .nv.info._Z18InstanceNormUpdateIf4DxOpIffEEvPKT_iiPS2_T0_ --------------------------
	.section	.nv.info._Z18InstanceNormUpdateIf4DxOpIffEEvPKT_iiPS2_T0_,"",@"SHT_CUDA_INFO"
	.sectionflags	@""
	.align	4


	//----- nvinfo : EIATTR_CUDA_API_VERSION
	.align		4
        /*0000*/ 	.byte	0x04, 0x37
        /*0002*/ 	.short	(.L_149 - .L_148)
.L_148:
        /*0004*/ 	.word	0x00000082


	//----- nvinfo : EIATTR_KPARAM_INFO
	.align		4
.L_149:
        /*0008*/ 	.byte	0x04, 0x17
        /*000a*/ 	.short	(.L_151 - .L_150)
.L_150:
        /*000c*/ 	.word	0x00000000
        /*0010*/ 	.short	0x0004
        /*0012*/ 	.short	0x0018
        /*0014*/ 	.byte	0x00, 0xf0, 0xe1, 0x00


	//----- nvinfo : EIATTR_KPARAM_INFO
	.align		4
.L_151:
        /*0018*/ 	.byte	0x04, 0x17
        /*001a*/ 	.short	(.L_153 - .L_152)
.L_152:
        /*001c*/ 	.word	0x00000000
        /*0020*/ 	.short	0x0003
        /*0022*/ 	.short	0x0010
        /*0024*/ 	.byte	0x00, 0xf5, 0x21, 0x00


	//----- nvinfo : EIATTR_KPARAM_INFO
	.align		4
.L_153:
        /*0028*/ 	.byte	0x04, 0x17
        /*002a*/ 	.short	(.L_155 - .L_154)
.L_154:
        /*002c*/ 	.word	0x00000000
        /*0030*/ 	.short	0x0002
        /*0032*/ 	.short	0x000c
        /*0034*/ 	.byte	0x00, 0xf0, 0x11, 0x00


	//----- nvinfo : EIATTR_KPARAM_INFO
	.align		4
.L_155:
        /*0038*/ 	.byte	0x04, 0x17
        /*003a*/ 	.short	(.L_157 - .L_156)
.L_156:
        /*003c*/ 	.word	0x00000000
        /*0040*/ 	.short	0x0001
        /*0042*/ 	.short	0x0008
        /*0044*/ 	.byte	0x00, 0xf0, 0x11, 0x00


	//----- nvinfo : EIATTR_KPARAM_INFO
	.align		4
.L_157:
        /*0048*/ 	.byte	0x04, 0x17
        /*004a*/ 	.short	(.L_159 - .L_158)
.L_158:
        /*004c*/ 	.word	0x00000000
        /*0050*/ 	.short	0x0000
        /*0052*/ 	.short	0x0000
        /*0054*/ 	.byte	0x00, 0xf5, 0x21, 0x00


	//----- nvinfo : EIATTR_SPARSE_MMA_MASK
	.align		4
.L_159:
        /*0058*/ 	.byte	0x03, 0x50
        /*005a*/ 	.short	0x0000


	//----- nvinfo : EIATTR_MAXREG_COUNT
	.align		4
        /*005c*/ 	.byte	0x03, 0x1b
        /*005e*/ 	.short	0x00ff


	//----- nvinfo : EIATTR_MERCURY_ISA_VERSION
	.align		4
        /*0060*/ 	.byte	0x03, 0x5f
        /*0062*/ 	.short	0x0101


	//----- nvinfo : EIATTR_VRC_CTA_INIT_COUNT
	.align		4
        /*0064*/ 	.byte	0x02, 0x4a
	.zero		1
	.zero		1


	//----- nvinfo : EIATTR_EXIT_INSTR_OFFSETS
	.align		4
        /*0068*/ 	.byte	0x04, 0x1c
        /*006a*/ 	.short	(.L_161 - .L_160)


	//   ....[0]....
.L_160:
        /*006c*/ 	.word	0x00000070


	//   ....[1]....
        /*0070*/ 	.word	0x000007c0


	//----- nvinfo : EIATTR_CRS_STACK_SIZE
	.align		4
.L_161:
        /*0074*/ 	.byte	0x04, 0x1e
        /*0076*/ 	.short	(.L_163 - .L_162)
.L_162:
        /*0078*/ 	.word	0x00000000


	//----- nvinfo : EIATTR_CBANK_PARAM_SIZE
	.align		4
.L_163:
        /*007c*/ 	.byte	0x03, 0x19
        /*007e*/ 	.short	0x0050


	//----- nvinfo : EIATTR_PARAM_CBANK
	.align		4
        /*0080*/ 	.byte	0x04, 0x0a
        /*0082*/ 	.short	(.L_165 - .L_164)
	.align		4
.L_164:
        /*0084*/ 	.word	index@(.nv.constant0._Z18InstanceNormUpdateIf4DxOpIffEEvPKT_iiPS2_T0_)
        /*0088*/ 	.short	0x0380
        /*008a*/ 	.short	0x0050


	//----- nvinfo : EIATTR_SW_WAR
	.align		4
.L_165:
        /*008c*/ 	.byte	0x04, 0x36
        /*008e*/ 	.short	(.L_167 - .L_166)
.L_166:
        /*0090*/ 	.word	0x00000008
.L_167:


//--------------------- .nv.info._Z30InstanceNormRowReduceTempToOutIf7DmeanOpIffEEvPKT_iiiPS2_T0_ --------------------------
	.section	.nv.info._Z30InstanceNormRowReduceTempToOutIf7DmeanOpIffEEvPKT_iiiPS2_T0_,"",@"SHT_CUDA_INFO"
	.sectionflags	@""
	.align	4


	//----- nvinfo : EIATTR_CUDA_API_VERSION
	.align		4
        /*0000*/ 	.byte	0x04, 0x37
        /*0002*/ 	.short	(.L_169 - .L_168)
.L_168:
        /*0004*/ 	.word	0x00000082


	//----- nvinfo : EIATTR_KPARAM_INFO
	.align		4
.L_169:
        /*0008*/ 	.byte	0x04, 0x17
        /*000a*/ 	.short	(.L_171 - .L_170)
.L_170:
        /*000c*/ 	.word	0x00000000
        /*0010*/ 	.short	0x0005
        /*0012*/ 	.short	0x0020
        /*0014*/ 	.byte	0x00, 0xf0, 0xc1, 0x00


	//----- nvinfo : EIATTR_KPARAM_INFO
	.align		4
.L_171:
        /*0018*/ 	.byte	0x04, 0x17
        /*001a*/ 	.short	(.L_173 - .L_172)
.L_172:
        /*001c*/ 	.word	0x00000000
        /*0020*/ 	.short	0x0004
        /*0022*/ 	.short	0x0018
        /*0024*/ 	.byte	0x00, 0xf5, 0x21, 0x00


	//----- nvinfo : EIATTR_KPARAM_INFO
	.align		4
.L_173:
        /*0028*/ 	.byte	0x04, 0x17
        /*002a*/ 	.short	(.L_175 - .L_174)
.L_174:
        /*002c*/ 	.word	0x00000000
        /*0030*/ 	.short	0x0003
        /*0032*/ 	.short	0x0010
        /*0034*/ 	.byte	0x00, 0xf0, 0x11, 0x00


	//----- nvinfo : EIATTR_KPARAM_INFO
	.align		4
.L_175:
        /*0038*/ 	.byte	0x04, 0x17
        /*003a*/ 	.short	(.L_177 - .L_176)
.L_176:
        /*003c*/ 	.word	0x00000000
        /*0040*/ 	.short	0x0002
        /*0042*/ 	.short	0x000c
        /*0044*/ 	.byte	0x00, 0xf0, 0x11, 0x00


	//----- nvinfo : EIATTR_KPARAM_INFO
	.align		4
.L_177:
        /*0048*/ 	.byte	0x04, 0x17
        /*004a*/ 	.short	(.L_179 - .L_178)
.L_178:
        /*004c*/ 	.word	0x00000000
        /*0050*/ 	.short	0x0001
        /*0052*/ 	.short	0x0008
        /*0054*/ 	.byte	0x00, 0xf0, 0x11, 0x00


	//----- nvinfo : EIATTR_KPARAM_INFO
	.align		4
.L_179:
        /*0058*/ 	.byte	0x04, 0x17
        /*005a*/ 	.short	(.L_181 - .L_180)
.L_180:
        /*005c*/ 	.word	0x00000000
        /*0060*/ 	.short	0x0000
        /*0062*/ 	.short	0x0000
        /*0064*/ 	.byte	0x00, 0xf5, 0x21, 0x00


	//----- nvinfo : EIATTR_SPARSE_MMA_MASK
	.align		4
.L_181:
        /*0068*/ 	.byte	0x03, 0x50
        /*006a*/ 	.short	0x0000


	//----- nvinfo : EIATTR_MAXREG_COUNT
	.align		4
        /*006c*/ 	.byte	0x03, 0x1b
        /*006e*/ 	.short	0x00ff


	//----- nvinfo : EIATTR_NUM_BARRIERS
	.align		4
        /*0070*/ 	.byte	0x02, 0x4c
        /*0072*/ 	.byte	0x01
	.zero		1


	//----- nvinfo : EIATTR_MERCURY_ISA_VERSION
	.align		4
        /*0074*/ 	.byte	0x03, 0x5f
        /*0076*/ 	.short	0x0101


	//----- nvinfo : EIATTR_COOP_GROUP_MASK_REGIDS
	.align		4
        /*0078*/ 	.byte	0x04, 0x29
        /*007a*/ 	.short	(.L_183 - .L_182)


	//   ....[0]....
.L_182:
        /*007c*/ 	.word	0xffffffff


	//   ....[1]....
        /*0080*/ 	.word	0xffffffff


	//   ....[2]....
        /*0084*/ 	.word	0xffffffff


	//   ....[3]....
        /*0088*/ 	.word	0xffffffff


	//   ....[4]....
        /*008c*/ 	.word	0xffffffff


	//----- nvinfo : EIATTR_COOP_GROUP_INSTR_OFFSETS
	.align		4
.L_183:
        /*0090*/ 	.byte	0x04, 0x28
        /*0092*/ 	.short	(.L_185 - .L_184)


	//   ....[0]....
.L_184:
        /*0094*/ 	.word	0x00000900


	//   ....[1]....
        /*0098*/ 	.word	0x00000940


	//   ....[2]....
        /*009c*/ 	.word	0x00000960


	//   ....[3]....
        /*00a0*/ 	.word	0x00000980


	//   ....[4]....
        /*00a4*/ 	.word	0x000009a0


	//----- nvinfo : EIATTR_VRC_CTA_INIT_COUNT
	.align		4
.L_185:
        /*00a8*/ 	.byte	0x02, 0x4a
	.zero		1
	.zero		1


	//----- nvinfo : EIATTR_EXIT_INSTR_OFFSETS
	.align		4
        /*00ac*/ 	.byte	0x04, 0x1c
        /*00ae*/ 	.short	(.L_187 - .L_186)


	//   ....[0]....
.L_186:
        /*00b0*/ 	.word	0x00000050


	//   ....[1]....
        /*00b4*/ 	.word	0x00000af0


	//----- nvinfo : EIATTR_CRS_STACK_SIZE
	.align		4
.L_187:
        /*00b8*/ 	.byte	0x04, 0x1e
        /*00ba*/ 	.short	(.L_189 - .L_188)
.L_188:
        /*00bc*/ 	.word	0x00000000


	//----- nvinfo : EIATTR_CBANK_PARAM_SIZE
	.align		4
.L_189:
        /*00c0*/ 	.byte	0x03, 0x19
        /*00c2*/ 	.short	0x0050


	//----- nvinfo : EIATTR_PARAM_CBANK
	.align		4
        /*00c4*/ 	.byte	0x04, 0x0a
        /*00c6*/ 	.short	(.L_191 - .L_190)
	.align		4
.L_190:
        /*00c8*/ 	.word	index@(.nv.constant0._Z30InstanceNormRowReduceTempToOutIf7DmeanOpIffEEvPKT_iiiPS2_T0_)
        /*00cc*/ 	.short	0x0380
        /*00ce*/ 	.short	0x0050


	//----- nvinfo : EIATTR_SW_WAR
	.align		4
.L_191:
        /*00d0*/ 	.byte	0x04, 0x36
        /*00d2*/ 	.short	(.L_193 - .L_192)
.L_192:
        /*00d4*/ 	.word	0x00000008
.L_193:


//--------------------- .nv.info._Z29InstanceNormRowReduceInToTempIff7DmeanOpIffEEvPKT_iiiPT0_T1_ --------------------------
	.section	.nv.info._Z29InstanceNormRowReduceInToTempIff7DmeanOpIffEEvPKT_iiiPT0_T1_,"",@"SHT_CUDA_INFO"
	.sectionflags	@""
	.align	4


	//----- nvinfo : EIATTR_CUDA_API_VERSION
	.align		4
        /*0000*/ 	.byte	0x04, 0x37
        /*0002*/ 	.short	(.L_195 - .L_194)
.L_194:
        /*0004*/ 	.word	0x00000082


	//----- nvinfo : EIATTR_KPARAM_INFO
	.align		4
.L_195:
        /*0008*/ 	.byte	0x04, 0x17
        /*000a*/ 	.short	(.L_197 - .L_196)
.L_196:
        /*000c*/ 	.word	0x00000000
        /*0010*/ 	.short	0x0005
        /*0012*/ 	.short	0x0020
        /*0014*/ 	.byte	0x00, 0xf0, 0xc1, 0x00


	//----- nvinfo : EIATTR_KPARAM_INFO
	.align		4
.L_197:
        /*0018*/ 	.byte	0x04, 0x17
        /*001a*/ 	.short	(.L_199 - .L_198)
.L_198:
        /*001c*/ 	.word	0x00000000
        /*0020*/ 	.short	0x0004
        /*0022*/ 	.short	0x0018
        /*0024*/ 	.byte	0x00, 0xf5, 0x21, 0x00


	//----- nvinfo : EIATTR_KPARAM_INFO
	.align		4
.L_199:
        /*0028*/ 	.byte	0x04, 0x17
        /*002a*/ 	.short	(.L_201 - .L_200)
.L_200:
        /*002c*/ 	.word	0x00000000
        /*0030*/ 	.short	0x0003
        /*0032*/ 	.short	0x0010
        /*0034*/ 	.byte	0x00, 0xf0, 0x11, 0x00


	//----- nvinfo : EIATTR_KPARAM_INFO
	.align		4
.L_201:
        /*0038*/ 	.byte	0x04, 0x17
        /*003a*/ 	.short	(.L_203 - .L_202)
.L_202:
        /*003c*/ 	.word	0x00000000
        /*0040*/ 	.short	0x0002
        /*0042*/ 	.short	0x000c
        /*0044*/ 	.byte	0x00, 0xf0, 0x11, 0x00


	//----- nvinfo : EIATTR_KPARAM_INFO
	.align		4
.L_203:
        /*0048*/ 	.byte	0x04, 0x17
        /*004a*/ 	.short	(.L_205 - .L_204)
.L_204:
        /*004c*/ 	.word	0x00000000
        /*0050*/ 	.short	0x0001
        /*0052*/ 	.short	0x0008
        /*0054*/ 	.byte	0x00, 0xf0, 0x11, 0x00


	//----- nvinfo : EIATTR_KPARAM_INFO
	.align		4
.L_205:
        /*0058*/ 	.byte	0x04, 0x17
        /*005a*/ 	.short	(.L_207 - .L_206)
.L_206:
        /*005c*/ 	.word	0x00000000
        /*0060*/ 	.short	0x0000
        /*0062*/ 	.short	0x0000
        /*0064*/ 	.byte	0x00, 0xf5, 0x21, 0x00


	//----- nvinfo : EIATTR_SPARSE_MMA_MASK
	.align		4
.L_207:
        /*0068*/ 	.byte	0x03, 0x50
        /*006a*/ 	.short	0x0000


	//----- nvinfo : EIATTR_MAXREG_COUNT
	.align		4
        /*006c*/ 	.byte	0x03, 0x1b
        /*006e*/ 	.short	0x00ff


	//----- nvinfo : EIATTR_NUM_BARRIERS
	.align		4
        /*0070*/ 	.byte	0x02, 0x4c
        /*0072*/ 	.byte	0x01
	.zero		1


	//----- nvinfo : EIATTR_MERCURY_ISA_VERSION
	.align		4
        /*0074*/ 	.byte	0x03, 0x5f
        /*0076*/ 	.short	0x0101


	//----- nvinfo : EIATTR_COOP_GROUP_MASK_REGIDS
	.align		4
        /*0078*/ 	.byte	0x04, 0x29
        /*007a*/ 	.short	(.L_209 - .L_208)


	//   ....[0]....
.L_208:
        /*007c*/ 	.word	0xffffffff


	//   ....[1]....
        /*0080*/ 	.word	0xffffffff


	//   ....[2]....
        /*0084*/ 	.word	0xffffffff


	//   ....[3]....
        /*0088*/ 	.word	0xffffffff


	//   ....[4]....
        /*008c*/ 	.word	0xffffffff


	//----- nvinfo : EIATTR_COOP_GROUP_INSTR_OFFSETS
	.align		4
.L_209:
        /*0090*/ 	.byte	0x04, 0x28
        /*0092*/ 	.short	(.L_211 - .L_210)


	//   ....[0]....
.L_210:
        /*0094*/ 	.word	0x00000680


	//   ....[1]....
        /*0098*/ 	.word	0x000006c0


	//   ....[2]....
        /*009c*/ 	.word	0x000006e0


	//   ....[3]....
        /*00a0*/ 	.word	0x00000700


	//   ....[4]....
        /*00a4*/ 	.word	0x00000720


	//----- nvinfo : EIATTR_VRC_CTA_INIT_COUNT
	.align		4
.L_211:
        /*00a8*/ 	.byte	0x02, 0x4a
	.zero		1
	.zero		1


	//----- nvinfo : EIATTR_EXIT_INSTR_OFFSETS
	.align		4
        /*00ac*/ 	.byte	0x04, 0x1c
        /*00ae*/ 	.short	(.L_213 - .L_212)


	//   ....[0]....
.L_212:
        /*00b0*/ 	.word	0x00000050


	//   ....[1]....
        /*00b4*/ 	.word	0x00000880


	//----- nvinfo : EIATTR_CRS_STACK_SIZE
	.align		4
.L_213:
        /*00b8*/ 	.byte	0x04, 0x1e
        /*00ba*/ 	.short	(.L_215 - .L_214)
.L_214:
        /*00bc*/ 	.word	0x00000000


	//----- nvinfo : EIATTR_CBANK_PARAM_SIZE
	.align		4
.L_215:
        /*00c0*/ 	.byte	0x03, 0x19
        /*00c2*/ 	.short	0x0050


	//----- nvinfo : EIATTR_PARAM_CBANK
	.align		4
        /*00c4*/ 	.byte	0x04, 0x0a
        /*00c6*/ 	.short	(.L_217 - .L_216)
	.align		4
.L_216:
        /*00c8*/ 	.word	index@(.nv.constant0._Z29InstanceNormRowReduceInToTempIff7DmeanOpIffEEvPKT_iiiPT0_T1_)
        /*00cc*/ 	.short	0x0380
        /*00ce*/ 	.short	0x0050


	//----- nvinfo : EIATTR_SW_WAR
	.align		4
.L_217:
        /*00d0*/ 	.byte	0x04, 0x36
        /*00d2*/ 	.short	(.L_219 - .L_218)
.L_218:
        /*00d4*/ 	.word	0x00000008
.L_219:


//--------------------- .nv.info._Z30InstanceNormRowReduceTempToOutIf6DvarOpIffEEvPKT_iiiPS2_T0_ --------------------------
	.section	.nv.info._Z30InstanceNormRowReduceTempToOutIf6DvarOpIffEEvPKT_iiiPS2_T0_,"",@"SHT_CUDA_INFO"
	.sectionflags	@""
	.align	4


	//----- nvinfo : EIATTR_CUDA_API_VERSION
	.align		4
        /*0000*/ 	.byte	0x04, 0x37
        /*0002*/ 	.short	(.L_221 - .L_220)
.L_220:
        /*0004*/ 	.word	0x00000082


	//----- nvinfo : EIATTR_KPARAM_INFO
	.align		4
.L_221:
        /*0008*/ 	.byte	0x04, 0x17
        /*000a*/ 	.short	(.L_223 - .L_222)
.L_222:
        /*000c*/ 	.word	0x00000000
        /*0010*/ 	.short	0x0005
        /*0012*/ 	.short	0x0020
        /*0014*/ 	.byte	0x00, 0xf0, 0xa1, 0x00


	//----- nvinfo : EIATTR_KPARAM_INFO
	.align		4
.L_223:
        /*0018*/ 	.byte	0x04, 0x17
        /*001a*/ 	.short	(.L_225 - .L_224)
.L_224:
        /*001c*/ 	.word	0x00000000
        /*0020*/ 	.short	0x0004
        /*0022*/ 	.short	0x0018
        /*0024*/ 	.byte	0x00, 0xf5, 0x21, 0x00


	//----- nvinfo : EIATTR_KPARAM_INFO
	.align		4
.L_225:
        /*0028*/ 	.byte	0x04, 0x17
        /*002a*/ 	.short	(.L_227 - .L_226)
.L_226:
        /*002c*/ 	.word	0x00000000
        /*0030*/ 	.short	0x0003
        /*0032*/ 	.short	0x0010
        /*0034*/ 	.byte	0x00, 0xf0, 0x11, 0x00


	//----- nvinfo : EIATTR_KPARAM_INFO
	.align		4
.L_227:
        /*0038*/ 	.byte	0x04, 0x17
        /*003a*/ 	.short	(.L_229 - .L_228)
.L_228:
        /*003c*/ 	.word	0x00000000
        /*0040*/ 	.short	0x0002
        /*0042*/ 	.short	0x000c
        /*0044*/ 	.byte	0x00, 0xf0, 0x11, 0x00


	//----- nvinfo : EIATTR_KPARAM_INFO
	.align		4
.L_229:
        /*0048*/ 	.byte	0x04, 0x17
        /*004a*/ 	.short	(.L_231 - .L_230)
.L_230:
        /*004c*/ 	.word	0x00000000
        /*0050*/ 	.short	0x0001
        /*0052*/ 	.short	0x0008
        /*0054*/ 	.byte	0x00, 0xf0, 0x11, 0x00


	//----- nvinfo : EIATTR_KPARAM_INFO
	.align		4
.L_231:
        /*0058*/ 	.byte	0x04, 0x17
        /*005a*/ 	.short	(.L_233 - .L_232)
.L_232:
        /*005c*/ 	.word	0x00000000
        /*0060*/ 	.short	0x0000
        /*0062*/ 	.short	0x0000
        /*0064*/ 	.byte	0x00, 0xf5, 0x21, 0x00


	//----- nvinfo : EIATTR_SPARSE_MMA_MASK
	.align		4
.L_233:
        /*0068*/ 	.byte	0x03, 0x50
        /*006a*/ 	.short	0x0000


	//----- nvinfo : EIATTR_MAXREG_COUNT
	.align		4
        /*006c*/ 	.byte	0x03, 0x1b
        /*006e*/ 	.short	0x00ff


	//----- nvinfo : EIATTR_NUM_BARRIERS
	.align		4
        /*0070*/ 	.byte	0x02, 0x4c
        /*0072*/ 	.byte	0x01
	.zero		1


	//----- nvinfo : EIATTR_MERCURY_ISA_VERSION
	.align		4
        /*0074*/ 	.byte	0x03, 0x5f
        /*0076*/ 	.short	0x0101


	//----- nvinfo : EIATTR_COOP_GROUP_MASK_REGIDS
	.align		4
        /*0078*/ 	.byte	0x04, 0x29
        /*007a*/ 	.short	(.L_235 - .L_234)


	//   ....[0]....
.L_234:
        /*007c*/ 	.word	0xffffffff


	//   ....[1]....
        /*0080*/ 	.word	0xffffffff


	//   ....[2]....
        /*0084*/ 	.word	0xffffffff


	//   ....[3]....
        /*0088*/ 	.word	0xffffffff


	//   ....[4]....
        /*008c*/ 	.word	0xffffffff


	//----- nvinfo : EIATTR_COOP_GROUP_INSTR_OFFSETS
	.align		4
.L_235:
        /*0090*/ 	.byte	0x04, 0x28
        /*0092*/ 	.short	(.L_237 - .L_236)


	//   ....[0]....
.L_236:
        /*0094*/ 	.word	0x00000900


	//   ....[1]....
        /*0098*/ 	.word	0x00000940


	//   ....[2]....
        /*009c*/ 	.word	0x00000960


	//   ....[3]....
        /*00a0*/ 	.word	0x00000980


	//   ....[4]....
        /*00a4*/ 	.word	0x000009a0


	//----- nvinfo : EIATTR_VRC_CTA_INIT_COUNT
	.align		4
.L_237:
        /*00a8*/ 	.byte	0x02, 0x4a
	.zero		1
	.zero		1


	//----- nvinfo : EIATTR_EXIT_INSTR_OFFSETS
	.align		4
        /*00ac*/ 	.byte	0x04, 0x1c
        /*00ae*/ 	.short	(.L_239 - .L_238)


	//   ....[0]....
.L_238:
        /*00b0*/ 	.word	0x00000050


	//   ....[1]....
        /*00b4*/ 	.word	0x00000af0


	//----- nvinfo : EIATTR_CRS_STACK_SIZE
	.align		4
.L_239:
        /*00b8*/ 	.byte	0x04, 0x1e
        /*00ba*/ 	.short	(.L_241 - .L_240)
.L_240:
        /*00bc*/ 	.word	0x00000000


	//----- nvinfo : EIATTR_CBANK_PARAM_SIZE
	.align		4
.L_241:
        /*00c0*/ 	.byte	0x03, 0x19
        /*00c2*/ 	.short	0x0048


	//----- nvinfo : EIATTR_PARAM_CBANK
	.align		4
        /*00c4*/ 	.byte	0x04, 0x0a
        /*00c6*/ 	.short	(.L_243 - .L_242)
	.align		4
.L_242:
        /*00c8*/ 	.word	index@(.nv.constant0._Z30InstanceNormRowReduceTempToOutIf6DvarOpIffEEvPKT_iiiPS2_T0_)
        /*00cc*/ 	.short	0x0380
        /*00ce*/ 	.short	0x0048


	//----- nvinfo : EIATTR_SW_WAR
	.align		4
.L_243:
        /*00d0*/ 	.byte	0x04, 0x36
        /*00d2*/ 	.short	(.L_245 - .L_244)
.L_244:
        /*00d4*/ 	.word	0x00000008
.L_245:


//--------------------- .nv.info._Z29InstanceNormRowReduceInToTempIff6DvarOpIffEEvPKT_iiiPT0_T1_ --------------------------
	.section	.nv.info._Z29InstanceNormRowReduceInToTempIff6DvarOpIffEEvPKT_iiiPT0_T1_,"",@"SHT_CUDA_INFO"
	.sectionflags	@""
	.align	4


	//----- nvinfo : EIATTR_CUDA_API_VERSION
	.align		4
        /*0000*/ 	.byte	0x04, 0x37
        /*0002*/ 	.short	(.L_247 - .L_246)
.L_246:
        /*0004*/ 	.word	0x00000082


	//----- nvinfo : EIATTR_KPARAM_INFO
	.align		4
.L_247:
        /*0008*/ 	.byte	0x04, 0x17
        /*000a*/ 	.short	(.L_249 - .L_248)
.L_248:
        /*000c*/ 	.word	0x00000000
        /*0010*/ 	.short	0x0005
        /*0012*/ 	.short	0x0020
        /*0014*/ 	.byte	0x00, 0xf0, 0xa1, 0x00


	//----- nvinfo : EIATTR_KPARAM_INFO
	.align		4
.L_249:
        /*0018*/ 	.byte	0x04, 0x17
        /*001a*/ 	.short	(.L_251 - .L_250)
.L_250:
        /*001c*/ 	.word	0x00000000
        /*0020*/ 	.short	0x0004
        /*0022*/ 	.short	0x0018
        /*0024*/ 	.byte	0x00, 0xf5, 0x21, 0x00


	//----- nvinfo : EIATTR_KPARAM_INFO
	.align		4
.L_251:
        /*0028*/ 	.byte	0x04, 0x17
        /*002a*/ 	.short	(.L_253 - .L_252)
.L_252:
        /*002c*/ 	.word	0x00000000
        /*0030*/ 	.short	0x0003
        /*0032*/ 	.short	0x0010
        /*0034*/ 	.byte	0x00, 0xf0, 0x11, 0x00


	//----- nvinfo : EIATTR_KPARAM_INFO
	.align		4
.L_253:
        /*0038*/ 	.byte	0x04, 0x17
        /*003a*/ 	.short	(.L_255 - .L_254)
.L_254:
        /*003c*/ 	.word	0x00000000
        /*0040*/ 	.short	0x0002
        /*0042*/ 	.short	0x000c
        /*0044*/ 	.byte	0x00, 0xf0, 0x11, 0x00


	//----- nvinfo : EIATTR_KPARAM_INFO
	.align		4
.L_255:
        /*0048*/ 	.byte	0x04, 0x17
        /*004a*/ 	.short	(.L_257 - .L_256)
.L_256:
        /*004c*/ 	.word	0x00000000
        /*0050*/ 	.short	0x0001
        /*0052*/ 	.short	0x0008
        /*0054*/ 	.byte	0x00, 0xf0, 0x11, 0x00


	//----- nvinfo : EIATTR_KPARAM_INFO
	.align		4
.L_257:
        /*0058*/ 	.byte	0x04, 0x17
        /*005a*/ 	.short	(.L_259 - .L_258)
.L_258:
        /*005c*/ 	.word	0x00000000
        /*0060*/ 	.short	0x0000
        /*0062*/ 	.short	0x0000
        /*0064*/ 	.byte	0x00, 0xf5, 0x21, 0x00


	//----- nvinfo : EIATTR_SPARSE_MMA_MASK
	.align		4
.L_259:
        /*0068*/ 	.byte	0x03, 0x50
        /*006a*/ 	.short	0x0000


	//----- nvinfo : EIATTR_MAXREG_COUNT
	.align		4
        /*006c*/ 	.byte	0x03, 0x1b
        /*006e*/ 	.short	0x00ff


	//----- nvinfo : EIATTR_NUM_BARRIERS
	.align		4
        /*0070*/ 	.byte	0x02, 0x4c
        /*0072*/ 	.byte	0x01
	.zero		1


	//----- nvinfo : EIATTR_MERCURY_ISA_VERSION
	.align		4
        /*0074*/ 	.byte	0x03, 0x5f
        /*0076*/ 	.short	0x0101


	//----- nvinfo : EIATTR_COOP_GROUP_MASK_REGIDS
	.align		4
        /*0078*/ 	.byte	0x04, 0x29
        /*007a*/ 	.short	(.L_261 - .L_260)


	//   ....[0]....
.L_260:
        /*007c*/ 	.word	0xffffffff


	//   ....[1]....
        /*0080*/ 	.word	0xffffffff


	//   ....[2]....
        /*0084*/ 	.word	0xffffffff


	//   ....[3]....
        /*0088*/ 	.word	0xffffffff


	//   ....[4]....
        /*008c*/ 	.word	0xffffffff


	//----- nvinfo : EIATTR_COOP_GROUP_INSTR_OFFSETS
	.align		4
.L_261:
        /*0090*/ 	.byte	0x04, 0x28
        /*0092*/ 	.short	(.L_263 - .L_262)


	//   ....[0]....
.L_262:
        /*0094*/ 	.word	0x00000520


	//   ....[1]....
        /*0098*/ 	.word	0x00000560


	//   ....[2]....
        /*009c*/ 	.word	0x00000580


	//   ....[3]....
        /*00a0*/ 	.word	0x000005a0


	//   ....[4]....
        /*00a4*/ 	.word	0x000005c0


	//----- nvinfo : EIATTR_VRC_CTA_INIT_COUNT
	.align		4
.L_263:
        /*00a8*/ 	.byte	0x02, 0x4a
	.zero		1
	.zero		1


	//----- nvinfo : EIATTR_EXIT_INSTR_OFFSETS
	.align		4
        /*00ac*/ 	.byte	0x04, 0x1c
        /*00ae*/ 	.short	(.L_265 - .L_264)


	//   ....[0]....
.L_264:
        /*00b0*/ 	.word	0x00000050


	//   ....[1]....
        /*00b4*/ 	.word	0x00000720


	//----- nvinfo : EIATTR_CRS_STACK_SIZE
	.align		4
.L_265:
        /*00b8*/ 	.byte	0x04, 0x1e
        /*00ba*/ 	.short	(.L_267 - .L_266)
.L_266:
        /*00bc*/ 	.word	0x00000000


	//----- nvinfo : EIATTR_CBANK_PARAM_SIZE
	.align		4
.L_267:
        /*00c0*/ 	.byte	0x03, 0x19
        /*00c2*/ 	.short	0x0048


	//----- nvinfo : EIATTR_PARAM_CBANK
	.align		4
        /*00c4*/ 	.byte	0x04, 0x0a
        /*00c6*/ 	.short	(.L_269 - .L_268)
	.align		4
.L_268:
        /*00c8*/ 	.word	index@(.nv.constant0._Z29InstanceNormRowReduceInToTempIff6DvarOpIffEEvPKT_iiiPT0_T1_)
        /*00cc*/ 	.short	0x0380
        /*00ce*/ 	.short	0x0048


	//----- nvinfo : EIATTR_SW_WAR
	.align		4
.L_269:
        /*00d0*/ 	.byte	0x04, 0x36
        /*00d2*/ 	.short	(.L_271 - .L_270)
.L_270:
        /*00d4*/ 	.word	0x00000008
.L_271:


//--------------------- .nv.info._Z28InstanceNormRowReduceInToOutIff6DvarOpIffE7DmeanOpIffEEvPKT_iiPT0_S8_T1_T2_ --------------------------
	.section	.nv.info._Z28InstanceNormRowReduceInToOutIff6DvarOpIffE7DmeanOpIffEEvPKT_iiPT0_S8_T1_T2_,"",@"SHT_CUDA_INFO"
	.sectionflags	@""
	.align	4


	//----- nvinfo : EIATTR_CUDA_API_VERSION
	.align		4
        /*0000*/ 	.byte	0x04, 0x37
        /*0002*/ 	.short	(.L_273 - .L_272)
.L_272:
        /*0004*/ 	.word	0x00000082


	//----- nvinfo : EIATTR_KPARAM_INFO
	.align		4
.L_273:
        /*0008*/ 	.byte	0x04, 0x17
        /*000a*/ 	.short	(.L_275 - .L_274)
.L_274:
        /*000c*/ 	.word	0x00000000
        /*0010*/ 	.short	0x0006
        /*0012*/ 	.short	0x0048
        /*0014*/ 	.byte	0x00, 0xf0, 0xc1, 0x00


	//----- nvinfo : EIATTR_KPARAM_INFO
	.align		4
.L_275:
        /*0018*/ 	.byte	0x04, 0x17
        /*001a*/ 	.short	(.L_277 - .L_276)
.L_276:
        /*001c*/ 	.word	0x00000000
        /*0020*/ 	.short	0x0005
        /*0022*/ 	.short	0x0020
        /*0024*/ 	.byte	0x00, 0xf0, 0xa1, 0x00


	//----- nvinfo : EIATTR_KPARAM_INFO
	.align		4
.L_277:
        /*0028*/ 	.byte	0x04, 0x17
        /*002a*/ 	.short	(.L_279 - .L_278)
.L_278:
        /*002c*/ 	.word	0x00000000
        /*0030*/ 	.short	0x0004
        /*0032*/ 	.short	0x0018
        /*0034*/ 	.byte	0x00, 0xf5, 0x21, 0x00


	//----- nvinfo : EIATTR_KPARAM_INFO
	.align		4
.L_279:
        /*0038*/ 	.byte	0x04, 0x17
        /*003a*/ 	.short	(.L_281 - .L_280)
.L_280:
        /*003c*/ 	.word	0x00000000
        /*0040*/ 	.short	0x0003
        /*0042*/ 	.short	0x0010
        /*0044*/ 	.byte	0x00, 0xf5, 0x21, 0x00


	//----- nvinfo : EIATTR_KPARAM_INFO
	.align		4
.L_281:
        /*0048*/ 	.byte	0x04, 0x17
        /*004a*/ 	.short	(.L_283 - .L_282)
.L_282:
        /*004c*/ 	.word	0x00000000
        /*0050*/ 	.short	0x0002
        /*0052*/ 	.short	0x000c
        /*0054*/ 	.byte	0x00, 0xf0, 0x11, 0x00


	//----- nvinfo : EIATTR_KPARAM_INFO
	.align		4
.L_283:
        /*0058*/ 	.byte	0x04, 0x17
        /*005a*/ 	.short	(.L_285 - .L_284)
.L_284:
        /*005c*/ 	.word	0x00000000
        /*0060*/ 	.short	0x0001
        /*0062*/ 	.short	0x0008
        /*0064*/ 	.byte	0x00, 0xf0, 0x11, 0x00


	//----- nvinfo : EIATTR_KPARAM_INFO
	.align		4
.L_285:
        /*0068*/ 	.byte	0x04, 0x17
        /*006a*/ 	.short	(.L_287 - .L_286)
.L_286:
        /*006c*/ 	.word	0x00000000
        /*0070*/ 	.short	0x0000
        /*0072*/ 	.short	0x0000
        /*0074*/ 	.byte	0x00, 0xf5, 0x21, 0x00


	//----- nvinfo : EIATTR_SPARSE_MMA_MASK
	.align		4
.L_287:
        /*0078*/ 	.byte	0x03, 0x50
        /*007a*/ 	.short	0x0000


	//----- nvinfo : EIATTR_MAXREG_COUNT
	.align		4
        /*007c*/ 	.byte	0x03, 0x1b
        /*007e*/ 	.short	0x00ff


	//----- nvinfo : EIATTR_NUM_BARRIERS
	.align		4
        /*0080*/ 	.byte	0x02, 0x4c
        /*0082*/ 	.byte	0x01
	.zero		1


	//----- nvinfo : EIATTR_MERCURY_ISA_VERSION
	.align		4
        /*0084*/ 	.byte	0x03, 0x5f
        /*0086*/ 	.short	0x0101


	//----- nvinfo : EIATTR_COOP_GROUP_MASK_REGIDS
	.align		4
        /*0088*/ 	.byte	0x04, 0x29
        /*008a*/ 	.short	(.L_289 - .L_288)


	//   ....[0]....
.L_288:
        /*008c*/ 	.word	0xffffffff


	//   ....[1]....
        /*0090*/ 	.word	0xffffffff


	//   ....[2]....
        /*0094*/ 	.word	0xffffffff


	//   ....[3]....
        /*0098*/ 	.word	0xffffffff


	//   ....[4]....
        /*009c*/ 	.word	0xffffffff


	//   ....[5]....
        /*00a0*/ 	.word	0xffffffff


	//   ....[6]....
        /*00a4*/ 	.word	0xffffffff


	//   ....[7]....
        /*00a8*/ 	.word	0xffffffff


	//   ....[8]....
        /*00ac*/ 	.word	0xffffffff


	//   ....[9]....
        /*00b0*/ 	.word	0xffffffff


	//----- nvinfo : EIATTR_COOP_GROUP_INSTR_OFFSETS
	.align		4
.L_289:
        /*00b4*/ 	.byte	0x04, 0x28
        /*00b6*/ 	.short	(.L_291 - .L_290)


	//   ....[0]....
.L_290:
        /*00b8*/ 	.word	0x00001280


	//   ....[1]....
        /*00bc*/ 	.word	0x000012c0


	//   ....[2]....
        /*00c0*/ 	.word	0x000012e0


	//   ....[3]....
        /*00c4*/ 	.word	0x00001300


	//   ....[4]....
        /*00c8*/ 	.word	0x00001330


	//   ....[5]....
        /*00cc*/ 	.word	0x00002420


	//   ....[6]....
        /*00d0*/ 	.word	0x00002450


	//   ....[7]....
        /*00d4*/ 	.word	0x00002470


	//   ....[8]....
        /*00d8*/ 	.word	0x00002490


	//   ....[9]....
        /*00dc*/ 	.word	0x000024b0


	//----- nvinfo : EIATTR_VRC_CTA_INIT_COUNT
	.align		4
.L_291:
        /*00e0*/ 	.byte	0x02, 0x4a
	.zero		1
	.zero		1


	//----- nvinfo : EIATTR_EXIT_INSTR_OFFSETS
	.align		4
        /*00e4*/ 	.byte	0x04, 0x1c
        /*00e6*/ 	.short	(.L_293 - .L_292)


	//   ....[0]....
.L_292:
        /*00e8*/ 	.word	0x00000040


	//   ....[1]....
        /*00ec*/ 	.word	0x00002600


	//----- nvinfo : EIATTR_CRS_STACK_SIZE
	.align		4
.L_293:
        /*00f0*/ 	.byte	0x04, 0x1e
        /*00f2*/ 	.short	(.L_295 - .L_294)
.L_294:
        /*00f4*/ 	.word	0x00000000


	//----- nvinfo : EIATTR_CBANK_PARAM_SIZE
	.align		4
.L_295:
        /*00f8*/ 	.byte	0x03, 0x19
        /*00fa*/ 	.short	0x0078


	//----- nvinfo : EIATTR_PARAM_CBANK
	.align		4
        /*00fc*/ 	.byte	0x04, 0x0a
        /*00fe*/ 	.short	(.L_297 - .L_296)
	.align		4
.L_296:
        /*0100*/ 	.word	index@(.nv.constant0._Z28InstanceNormRowReduceInToOutIff6DvarOpIffE7DmeanOpIffEEvPKT_iiPT0_S8_T1_T2_)
        /*0104*/ 	.short	0x0380
        /*0106*/ 	.short	0x0078


	//----- nvinfo : EIATTR_SW_WAR
	.align		4
.L_297:
        /*0108*/ 	.byte	0x04, 0x36
        /*010a*/ 	.short	(.L_299 - .L_298)
.L_298:
        /*010c*/ 	.word	0x00000008
.L_299:


//--------------------- .nv.info._Z32InstanceNormRowReduceInToOutWarpIff6DvarOpIffE7DmeanOpIffEEvPKT_iiPT0_S8_T1_T2_ --------------------------
	.section	.nv.info._Z32InstanceNormRowReduceInToOutWarpIff6DvarOpIffE7DmeanOpIffEEvPKT_iiPT0_S8_T1_T2_,"",@"SHT_CUDA_INFO"
	.sectionflags	@""
	.align	4


	//----- nvinfo : EIATTR_CUDA_API_VERSION
	.align		4
        /*0000*/ 	.byte	0x04, 0x37
        /*0002*/ 	.short	(.L_301 - .L_300)
.L_300:
        /*0004*/ 	.word	0x00000082


	//----- nvinfo : EIATTR_KPARAM_INFO
	.align		4
.L_301:
        /*0008*/ 	.byte	0x04, 0x17
        /*000a*/ 	.short	(.L_303 - .L_302)
.L_302:
        /*000c*/ 	.word	0x00000000
        /*0010*/ 	.short	0x0006
        /*0012*/ 	.short	0x0048
        /*0014*/ 	.byte	0x00, 0xf0, 0xc1, 0x00


	//----- nvinfo : EIATTR_KPARAM_INFO
	.align		4
.L_303:
        /*0018*/ 	.byte	0x04, 0x17
        /*001a*/ 	.short	(.L_305 - .L_304)
.L_304:
        /*001c*/ 	.word	0x00000000
        /*0020*/ 	.short	0x0005
        /*0022*/ 	.short	0x0020
        /*0024*/ 	.byte	0x00, 0xf0, 0xa1, 0x00


	//----- nvinfo : EIATTR_KPARAM_INFO
	.align		4
.L_305:
        /*0028*/ 	.byte	0x04, 0x17
        /*002a*/ 	.short	(.L_307 - .L_306)
.L_306:
        /*002c*/ 	.word	0x00000000
        /*0030*/ 	.short	0x0004
        /*0032*/ 	.short	0x0018
        /*0034*/ 	.byte	0x00, 0xf5, 0x21, 0x00


	//----- nvinfo : EIATTR_KPARAM_INFO
	.align		4
.L_307:
        /*0038*/ 	.byte	0x04, 0x17
        /*003a*/ 	.short	(.L_309 - .L_308)
.L_308:
        /*003c*/ 	.word	0x00000000
        /*0040*/ 	.short	0x0003
        /*0042*/ 	.short	0x0010
        /*0044*/ 	.byte	0x00, 0xf5, 0x21, 0x00


	//----- nvinfo : EIATTR_KPARAM_INFO
	.align		4
.L_309:
        /*0048*/ 	.byte	0x04, 0x17
        /*004a*/ 	.short	(.L_311 - .L_310)
.L_310:
        /*004c*/ 	.word	0x00000000
        /*0050*/ 	.short	0x0002
        /*0052*/ 	.short	0x000c
        /*0054*/ 	.byte	0x00, 0xf0, 0x11, 0x00


	//----- nvinfo : EIATTR_KPARAM_INFO
	.align		4
.L_311:
        /*0058*/ 	.byte	0x04, 0x17
        /*005a*/ 	.short	(.L_313 - .L_312)
.L_312:
        /*005c*/ 	.word	0x00000000
        /*0060*/ 	.short	0x0001
        /*0062*/ 	.short	0x0008
        /*0064*/ 	.byte	0x00, 0xf0, 0x11, 0x00


	//----- nvinfo : EIATTR_KPARAM_INFO
	.align		4
.L_313:
        /*0068*/ 	.byte	0x04, 0x17
        /*006a*/ 	.short	(.L_315 - .L_314)
.L_314:
        /*006c*/ 	.word	0x00000000
        /*0070*/ 	.short	0x0000
        /*0072*/ 	.short	0x0000
        /*0074*/ 	.byte	0x00, 0xf5, 0x21, 0x00


	//----- nvinfo : EIATTR_SPARSE_MMA_MASK
	.align		4
.L_315:
        /*0078*/ 	.byte	0x03, 0x50
        /*007a*/ 	.short	0x0000


	//----- nvinfo : EIATTR_MAXREG_COUNT
	.align		4
        /*007c*/ 	.byte	0x03, 0x1b
        /*007e*/ 	.short	0x00ff


	//----- nvinfo : EIATTR_MERCURY_ISA_VERSION
	.align		4
        /*0080*/ 	.byte	0x03, 0x5f
        /*0082*/ 	.short	0x0101


	//----- nvinfo : EIATTR_COOP_GROUP_MASK_REGIDS
	.align		4
        /*0084*/ 	.byte	0x04, 0x29
        /*0086*/ 	.short	(.L_317 - .L_316)


	//   ....[0]....
.L_316:
        /*0088*/ 	.word	0xffffffff


	//   ....[1]....
        /*008c*/ 	.word	0xffffffff


	//   ....[2]....
        /*0090*/ 	.word	0xffffffff


	//   ....[3]....
        /*0094*/ 	.word	0xffffffff


	//   ....[4]....
        /*0098*/ 	.word	0xffffffff


	//   ....[5]....
        /*009c*/ 	.word	0xffffffff


	//   ....[6]....
        /*00a0*/ 	.word	0xffffffff


	//   ....[7]....
        /*00a4*/ 	.word	0xffffffff


	//   ....[8]....
        /*00a8*/ 	.word	0xffffffff


	//   ....[9]....
        /*00ac*/ 	.word	0xffffffff


	//   ....[10]....
        /*00b0*/ 	.word	0xffffffff


	//   ....[11]....
        /*00b4*/ 	.word	0x05000010


	//   ....[12]....
        /*00b8*/ 	.word	0x05000010


	//   ....[13]....
        /*00bc*/ 	.word	0x05000010


	//   ....[14]....
        /*00c0*/ 	.word	0x05000010


	//   ....[15]....
        /*00c4*/ 	.word	0x05000010


	//----- nvinfo : EIATTR_COOP_GROUP_INSTR_OFFSETS
	.align		4
.L_317:
        /*00c8*/ 	.byte	0x04, 0x28
        /*00ca*/ 	.short	(.L_319 - .L_318)


	//   ....[0]....
.L_318:
        /*00cc*/ 	.word	0x00001290


	//   ....[1]....
        /*00d0*/ 	.word	0x000012b0


	//   ....[2]....
        /*00d4*/ 	.word	0x000012d0


	//   ....[3]....
        /*00d8*/ 	.word	0x000012f0


	//   ....[4]....
        /*00dc*/ 	.word	0x00001310


	//   ....[5]....
        /*00e0*/ 	.word	0x00001350


	//   ....[6]....
        /*00e4*/ 	.word	0x000022d0


	//   ....[7]....
        /*00e8*/ 	.word	0x00002330


	//   ....[8]....
        /*00ec*/ 	.word	0x00002350


	//   ....[9]....
        /*00f0*/ 	.word	0x00002370


	//   ....[10]....
        /*00f4*/ 	.word	0x00002390


	//   ....[11]....
        /*00f8*/ 	.word	0x00002440


	//   ....[12]....
        /*00fc*/ 	.word	0x000024b0


	//   ....[13]....
        /*0100*/ 	.word	0x00002520


	//   ....[14]....
        /*0104*/ 	.word	0x00002590


	//   ....[15]....
        /*0108*/ 	.word	0x00002600


	//----- nvinfo : EIATTR_VRC_CTA_INIT_COUNT
	.align		4
.L_319:
        /*010c*/ 	.byte	0x02, 0x4a
	.zero		1
	.zero		1


	//----- nvinfo : EIATTR_EXIT_INSTR_OFFSETS
	.align		4
        /*0110*/ 	.byte	0x04, 0x1c
        /*0112*/ 	.short	(.L_321 - .L_320)


	//   ....[0]....
.L_320:
        /*0114*/ 	.word	0x00000070


	//   ....[1]....
        /*0118*/ 	.word	0x000023e0


	//----- nvinfo : EIATTR_CRS_STACK_SIZE
	.align		4
.L_321:
        /*011c*/ 	.byte	0x04, 0x1e
        /*011e*/ 	.short	(.L_323 - .L_322)
.L_322:
        /*0120*/ 	.word	0x00000000


	//----- nvinfo : EIATTR_CBANK_PARAM_SIZE
	.align		4
.L_323:
        /*0124*/ 	.byte	0x03, 0x19
        /*0126*/ 	.short	0x0078


	//----- nvinfo : EIATTR_PARAM_CBANK
	.align		4
        /*0128*/ 	.byte	0x04, 0x0a
        /*012a*/ 	.short	(.L_325 - .L_324)
	.align		4
.L_324:
        /*012c*/ 	.word	index@(.nv.constant0._Z32InstanceNormRowReduceInToOutWarpIff6DvarOpIffE7DmeanOpIffEEvPKT_iiPT0_S8_T1_T2_)
        /*0130*/ 	.short	0x0380
        /*0132*/ 	.short	0x0078


	//----- nvinfo : EIATTR_SW_WAR
	.align		4
.L_325:
        /*0134*/ 	.byte	0x04, 0x36
        /*0136*/ 	.short	(.L_327 - .L_326)
.L_326:
        /*0138*/ 	.word	0x00000008
.L_327:


//--------------------- .nv.info._Z34InstanceNormGradBetaGammaTempToOutIfEvPKT_S2_iiPS0_S3_ --------------------------
	.section	.nv.info._Z34InstanceNormGradBetaGammaTempToOutIfEvPKT_S2_iiPS0_S3_,"",@"SHT_CUDA_INFO"
	.sectionflags	@""
	.align	4


	//----- nvinfo : EIATTR_CUDA_API_VERSION
	.align		4
        /*0000*/ 	.byte	0x04, 0x37
        /*0002*/ 	.short	(.L_329 - .L_328)
.L_328:
        /*0004*/ 	.word	0x00000082


	//----- nvinfo : EIATTR_KPARAM_INFO
	.align		4
.L_329:
        /*0008*/ 	.byte	0x04, 0x17
        /*000a*/ 	.short	(.L_331 - .L_330)
.L_330:
        /*000c*/ 	.word	0x00000000
        /*0010*/ 	.short	0x0005
        /*0012*/ 	.short	0x0020
        /*0014*/ 	.byte	0x00, 0xf5, 0x21, 0x00


	//----- nvinfo : EIATTR_KPARAM_INFO
	.align		4
.L_331:
        /*0018*/ 	.byte	0x04, 0x17
        /*001a*/ 	.short	(.L_333 - .L_332)
.L_332:
        /*001c*/ 	.word	0x00000000
        /*0020*/ 	.short	0x0004
        /*0022*/ 	.short	0x0018
        /*0024*/ 	.byte	0x00, 0xf5, 0x21, 0x00


	//----- nvinfo : EIATTR_KPARAM_INFO
	.align		4
.L_333:
        /*0028*/ 	.byte	0x04, 0x17
        /*002a*/ 	.short	(.L_335 - .L_334)
.L_334:
        /*002c*/ 	.word	0x00000000
        /*0030*/ 	.short	0x0003
        /*0032*/ 	.short	0x0014
        /*0034*/ 	.byte	0x00, 0xf0, 0x11, 0x00


	//----- nvinfo : EIATTR_KPARAM_INFO
	.align		4
.L_335:
        /*0038*/ 	.byte	0x04, 0x17
        /*003a*/ 	.short	(.L_337 - .L_336)
.L_336:
        /*003c*/ 	.word	0x00000000
        /*0040*/ 	.short	0x0002
        /*0042*/ 	.short	0x0010
        /*0044*/ 	.byte	0x00, 0xf0, 0x11, 0x00


	//----- nvinfo : EIATTR_KPARAM_INFO
	.align		4
.L_337:
        /*0048*/ 	.byte	0x04, 0x17
        /*004a*/ 	.short	(.L_339 - .L_338)
.L_338:
        /*004c*/ 	.word	0x00000000
        /*0050*/ 	.short	0x0001
        /*0052*/ 	.short	0x0008
        /*0054*/ 	.byte	0x00, 0xf5, 0x21, 0x00


	//----- nvinfo : EIATTR_KPARAM_INFO
	.align		4
.L_339:
        /*0058*/ 	.byte	0x04, 0x17
        /*005a*/ 	.short	(.L_341 - .L_340)
.L_340:
        /*005c*/ 	.word	0x00000000
        /*0060*/ 	.short	0x0000
        /*0062*/ 	.short	0x0000
        /*0064*/ 	.byte	0x00, 0xf5, 0x21, 0x00


	//----- nvinfo : EIATTR_SPARSE_MMA_MASK
	.align		4
.L_341:
        /*0068*/ 	.byte	0x03, 0x50
        /*006a*/ 	.short	0x0000


	//----- nvinfo : EIATTR_MAXREG_COUNT
	.align		4
        /*006c*/ 	.byte	0x03, 0x1b
        /*006e*/ 	.short	0x00ff


	//----- nvinfo : EIATTR_MERCURY_ISA_VERSION
	.align		4
        /*0070*/ 	.byte	0x03, 0x5f
        /*0072*/ 	.short	0x0101


	//----- nvinfo : EIATTR_VRC_CTA_INIT_COUNT
	.align		4
        /*0074*/ 	.byte	0x02, 0x4a
	.zero		1
	.zero		1


	//----- nvinfo : EIATTR_EXIT_INSTR_OFFSETS
	.align		4
        /*0078*/ 	.byte	0x04, 0x1c
        /*007a*/ 	.short	(.L_343 - .L_342)


	//   ....[0]....
.L_342:
        /*007c*/ 	.word	0x00000070


	//   ....[1]....
        /*0080*/ 	.word	0x00000ee0


	//----- nvinfo : EIATTR_CBANK_PARAM_SIZE
	.align		4
.L_343:
        /*0084*/ 	.byte	0x03, 0x19
        /*0086*/ 	.short	0x0028


	//----- nvinfo : EIATTR_PARAM_CBANK
	.align		4
        /*0088*/ 	.byte	0x04, 0x0a
        /*008a*/ 	.short	(.L_345 - .L_344)
	.align		4
.L_344:
        /*008c*/ 	.word	index@(.nv.constant0._Z34InstanceNormGradBetaGammaTempToOutIfEvPKT_S2_iiPS0_S3_)
        /*0090*/ 	.short	0x0380
        /*0092*/ 	.short	0x0028


	//----- nvinfo : EIATTR_SW_WAR
	.align		4
.L_345:
        /*0094*/ 	.byte	0x04, 0x36
        /*0096*/ 	.short	(.L_347 - .L_346)
.L_346:
        /*0098*/ 	.word	0x00000008
.L_347:


//--------------------- .nv.info._Z33InstanceNormGradBetaGammaIntoTempIffEvPKT_S2_PKT0_S5_iiiiPS3_S6_ --------------------------
	.section	.nv.info._Z33InstanceNormGradBetaGammaIntoTempIffEvPKT_S2_PKT0_S5_iiiiPS3_S6_,"",@"SHT_CUDA_INFO"
	.sectionflags	@""
	.align	4


	//----- nvinfo : EIATTR_CUDA_API_VERSION
	.align		4
        /*0000*/ 	.byte	0x04, 0x37
        /*0002*/ 	.short	(.L_349 - .L_348)
.L_348:
        /*0004*/ 	.word	0x00000082


	//----- nvinfo : EIATTR_KPARAM_INFO
	.align		4
.L_349:
        /*0008*/ 	.byte	0x04, 0x17
        /*000a*/ 	.short	(.L_351 - .L_350)
.L_350:
        /*000c*/ 	.word	0x00000000
        /*0010*/ 	.short	0x0009
        /*0012*/ 	.short	0x0038
        /*0014*/ 	.byte	0x00, 0xf5, 0x21, 0x00


	//----- nvinfo : EIATTR_KPARAM_INFO
	.align		4
.L_351:
        /*0018*/ 	.byte	0x04, 0x17
        /*001a*/ 	.short	(.L_353 - .L_352)
.L_352:
        /*001c*/ 	.word	0x00000000
        /*0020*/ 	.short	0x0008
        /*0022*/ 	.short	0x0030
        /*0024*/ 	.byte	0x00, 0xf5, 0x21, 0x00


	//----- nvinfo : EIATTR_KPARAM_INFO
	.align		4
.L_353:
        /*0028*/ 	.byte	0x04, 0x17
        /*002a*/ 	.short	(.L_355 - .L_354)
.L_354:
        /*002c*/ 	.word	0x00000000
        /*0030*/ 	.short	0x0007
        /*0032*/ 	.short	0x002c
        /*0034*/ 	.byte	0x00, 0xf0, 0x11, 0x00


	//----- nvinfo : EIATTR_KPARAM_INFO
	.align		4
.L_355:
        /*0038*/ 	.byte	0x04, 0x17
        /*003a*/ 	.short	(.L_357 - .L_356)
.L_356:
        /*003c*/ 	.word	0x00000000
        /*0040*/ 	.short	0x0006
        /*0042*/ 	.short	0x0028
        /*0044*/ 	.byte	0x00, 0xf0, 0x11, 0x00


	//----- nvinfo : EIATTR_KPARAM_INFO
	.align		4
.L_357:
        /*0048*/ 	.byte	0x04, 0x17
        /*004a*/ 	.short	(.L_359 - .L_358)
.L_358:
        /*004c*/ 	.word	0x00000000
        /*0050*/ 	.short	0x0005
        /*0052*/ 	.short	0x0024
        /*0054*/ 	.byte	0x00, 0xf0, 0x11, 0x00


	//----- nvinfo : EIATTR_KPARAM_INFO
	.align		4
.L_359:
        /*0058*/ 	.byte	0x04, 0x17
        /*005a*/ 	.short	(.L_361 - .L_360)
.L_360:
        /*005c*/ 	.word	0x00000000
        /*0060*/ 	.short	0x0004
        /*0062*/ 	.short	0x0020
        /*0064*/ 	.byte	0x00, 0xf0, 0x11, 0x00


	//----- nvinfo : EIATTR_KPARAM_INFO
	.align		4
.L_361:
        /*0068*/ 	.byte	0x04, 0x17
        /*006a*/ 	.short	(.L_363 - .L_362)
.L_362:
        /*006c*/ 	.word	0x00000000
        /*0070*/ 	.short	0x0003
        /*0072*/ 	.short	0x0018
        /*0074*/ 	.byte	0x00, 0xf5, 0x21, 0x00


	//----- nvinfo : EIATTR_KPARAM_INFO
	.align		4
.L_363:
        /*0078*/ 	.byte	0x04, 0x17
        /*007a*/ 	.short	(.L_365 - .L_364)
.L_364:
        /*007c*/ 	.word	0x00000000
        /*0080*/ 	.short	0x0002
        /*0082*/ 	.short	0x0010
        /*0084*/ 	.byte	0x00, 0xf5, 0x21, 0x00


	//----- nvinfo : EIATTR_KPARAM_INFO
	.align		4
.L_365:
        /*0088*/ 	.byte	0x04, 0x17
        /*008a*/ 	.short	(.L_367 - .L_366)
.L_366:
        /*008c*/ 	.word	0x00000000
        /*0090*/ 	.short	0x0001
        /*0092*/ 	.short	0x0008
        /*0094*/ 	.byte	0x00, 0xf5, 0x21, 0x00


	//----- nvinfo : EIATTR_KPARAM_INFO
	.align		4
.L_367:
        /*0098*/ 	.byte	0x04, 0x17
        /*009a*/ 	.short	(.L_369 - .L_368)
.L_368:
        /*009c*/ 	.word	0x00000000
        /*00a0*/ 	.short	0x0000
        /*00a2*/ 	.short	0x0000
        /*00a4*/ 	.byte	0x00, 0xf5, 0x21, 0x00


	//----- nvinfo : EIATTR_SPARSE_MMA_MASK
	.align		4
.L_369:
        /*00a8*/ 	.byte	0x03, 0x50
        /*00aa*/ 	.short	0x0000


	//----- nvinfo : EIATTR_MAXREG_COUNT
	.align		4
        /*00ac*/ 	.byte	0x03, 0x1b
        /*00ae*/ 	.short	0x00ff


	//----- nvinfo : EIATTR_MERCURY_ISA_VERSION
	.align		4
        /*00b0*/ 	.byte	0x03, 0x5f
        /*00b2*/ 	.short	0x0101


	//----- nvinfo : EIATTR_VRC_CTA_INIT_COUNT
	.align		4
        /*00b4*/ 	.byte	0x02, 0x4a
	.zero		1
	.zero		1


	//----- nvinfo : EIATTR_EXIT_INSTR_OFFSETS
	.align		4
        /*00b8*/ 	.byte	0x04, 0x1c
        /*00ba*/ 	.short	(.L_371 - .L_370)


	//   ....[0]....
.L_370:
        /*00bc*/ 	.word	0x00000070


	//   ....[1]....
        /*00c0*/ 	.word	0x00001410


	//----- nvinfo : EIATTR_CBANK_PARAM_SIZE
	.align		4
.L_371:
        /*00c4*/ 	.byte	0x03, 0x19
        /*00c6*/ 	.short	0x0040


	//----- nvinfo : EIATTR_PARAM_CBANK
	.align		4
        /*00c8*/ 	.byte	0x04, 0x0a
        /*00ca*/ 	.short	(.L_373 - .L_372)
	.align		4
.L_372:
        /*00cc*/ 	.word	index@(.nv.constant0._Z33InstanceNormGradBetaGammaIntoTempIffEvPKT_S2_PKT0_S5_iiiiPS3_S6_)
        /*00d0*/ 	.short	0x0380
        /*00d2*/ 	.short	0x0040


	//----- nvinfo : EIATTR_SW_WAR
	.align		4
.L_373:
        /*00d4*/ 	.byte	0x04, 0x36
        /*00d6*/ 	.short	(.L_375 - .L_374)
.L_374:
        /*00d8*/ 	.word	0x00000008
.L_375:


//--------------------- .nv.info._Z25InstanceNormGradBetaGammaIffEvPKT_S2_PKT0_S5_iiiPS3_S6_ --------------------------
	.section	.nv.info._Z25InstanceNormGradBetaGammaIffEvPKT_S2_PKT0_S5_iiiPS3_S6_,"",@"SHT_CUDA_INFO"
	.sectionflags	@""
	.align	4


	//----- nvinfo : EIATTR_CUDA_API_VERSION
	.align		4
        /*0000*/ 	.byte	0x04, 0x37
        /*0002*/ 	.short	(.L_377 - .L_376)
.L_376:
        /*0004*/ 	.word	0x00000082


	//----- nvinfo : EIATTR_KPARAM_INFO
	.align		4
.L_377:
        /*0008*/ 	.byte	0x04, 0x17
        /*000a*/ 	.short	(.L_379 - .L_378)
.L_378:
        /*000c*/ 	.word	0x00000000
        /*0010*/ 	.short	0x0008
        /*0012*/ 	.short	0x0038
        /*0014*/ 	.byte	0x00, 0xf5, 0x21, 0x00


	//----- nvinfo : EIATTR_KPARAM_INFO
	.align		4
.L_379:
        /*0018*/ 	.byte	0x04, 0x17
        /*001a*/ 	.short	(.L_381 - .L_380)
.L_380:
        /*001c*/ 	.word	0x00000000
        /*0020*/ 	.short	0x0007
        /*0022*/ 	.short	0x0030
        /*0024*/ 	.byte	0x00, 0xf5, 0x21, 0x00


	//----- nvinfo : EIATTR_KPARAM_INFO
	.align		4
.L_381:
        /*0028*/ 	.byte	0x04, 0x17
        /*002a*/ 	.short	(.L_383 - .L_382)
.L_382:
        /*002c*/ 	.word	0x00000000
        /*0030*/ 	.short	0x0006
        /*0032*/ 	.short	0x0028
        /*0034*/ 	.byte	0x00, 0xf0, 0x11, 0x00


	//----- nvinfo : EIATTR_KPARAM_INFO
	.align		4
.L_383:
        /*0038*/ 	.byte	0x04, 0x17
        /*003a*/ 	.short	(.L_385 - .L_384)
.L_384:
        /*003c*/ 	.word	0x00000000
        /*0040*/ 	.short	0x0005
        /*0042*/ 	.short	0x0024
        /*0044*/ 	.byte	0x00, 0xf0, 0x11, 0x00


	//----- nvinfo : EIATTR_KPARAM_INFO
	.align		4
.L_385:
        /*0048*/ 	.byte	0x04, 0x17
        /*004a*/ 	.short	(.L_387 - .L_386)
.L_386:
        /*004c*/ 	.word	0x00000000
        /*0050*/ 	.short	0x0004
        /*0052*/ 	.short	0x0020
        /*0054*/ 	.byte	0x00, 0xf0, 0x11, 0x00


	//----- nvinfo : EIATTR_KPARAM_INFO
	.align		4
.L_387:
        /*0058*/ 	.byte	0x04, 0x17
        /*005a*/ 	.short	(.L_389 - .L_388)
.L_388:
        /*005c*/ 	.word	0x00000000
        /*0060*/ 	.short	0x0003
        /*0062*/ 	.short	0x0018
        /*0064*/ 	.byte	0x00, 0xf5, 0x21, 0x00


	//----- nvinfo : EIATTR_KPARAM_INFO
	.align		4
.L_389:
        /*0068*/ 	.byte	0x04, 0x17
        /*006a*/ 	.short	(.L_391 - .L_390)
.L_390:
        /*006c*/ 	.word	0x00000000
        /*0070*/ 	.short	0x0002
        /*0072*/ 	.short	0x0010
        /*0074*/ 	.byte	0x00, 0xf5, 0x21, 0x00


	//----- nvinfo : EIATTR_KPARAM_INFO
	.align		4
.L_391:
        /*0078*/ 	.byte	0x04, 0x17
        /*007a*/ 	.short	(.L_393 - .L_392)
.L_392:
        /*007c*/ 	.word	0x00000000
        /*0080*/ 	.short	0x0001
        /*0082*/ 	.short	0x0008
        /*0084*/ 	.byte	0x00, 0xf5, 0x21, 0x00


	//----- nvinfo : EIATTR_KPARAM_INFO
	.align		4
.L_393:
        /*0088*/ 	.byte	0x04, 0x17
        /*008a*/ 	.short	(.L_395 - .L_394)
.L_394:
        /*008c*/ 	.word	0x00000000
        /*0090*/ 	.short	0x0000
        /*0092*/ 	.short	0x0000
        /*0094*/ 	.byte	0x00, 0xf5, 0x21, 0x00


	//----- nvinfo : EIATTR_SPARSE_MMA_MASK
	.align		4
.L_395:
        /*0098*/ 	.byte	0x03, 0x50
        /*009a*/ 	.short	0x0000


	//----- nvinfo : EIATTR_MAXREG_COUNT
	.align		4
        /*009c*/ 	.byte	0x03, 0x1b
        /*009e*/ 	.short	0x00ff


	//----- nvinfo : EIATTR_MERCURY_ISA_VERSION
	.align		4
        /*00a0*/ 	.byte	0x03, 0x5f
        /*00a2*/ 	.short	0x0101


	//----- nvinfo : EIATTR_VRC_CTA_INIT_COUNT
	.align		4
        /*00a4*/ 	.byte	0x02, 0x4a
	.zero		1
	.zero		1


	//----- nvinfo : EIATTR_EXIT_INSTR_OFFSETS
	.align		4
        /*00a8*/ 	.byte	0x04, 0x1c
        /*00aa*/ 	.short	(.L_397 - .L_396)


	//   ....[0]....
.L_396:
        /*00ac*/ 	.word	0x00000070


	//   ....[1]....
        /*00b0*/ 	.word	0x00001320


	//----- nvinfo : EIATTR_CBANK_PARAM_SIZE
	.align		4
.L_397:
        /*00b4*/ 	.byte	0x03, 0x19
        /*00b6*/ 	.short	0x0040


	//----- nvinfo : EIATTR_PARAM_CBANK
	.align		4
        /*00b8*/ 	.byte	0x04, 0x0a
        /*00ba*/ 	.short	(.L_399 - .L_398)
	.align		4
.L_398:
        /*00bc*/ 	.word	index@(.nv.constant0._Z25InstanceNormGradBetaGammaIffEvPKT_S2_PKT0_S5_iiiPS3_S6_)
        /*00c0*/ 	.short	0x0380
        /*00c2*/ 	.short	0x0040


	//----- nvinfo : EIATTR_SW_WAR
	.align		4
.L_399:
        /*00c4*/ 	.byte	0x04, 0x36
        /*00c6*/ 	.short	(.L_401 - .L_400)
.L_400:
        /*00c8*/ 	.word	0x00000008
.L_401:


//--------------------- .nv.info._Z18InstanceNormUpdateIf3YOpIffEEvPKT_iiPS2_T0_ --------------------------
	.section	.nv.info._Z18InstanceNormUpdateIf3YOpIffEEvPKT_iiPS2_T0_,"",@"SHT_CUDA_INFO"
	.sectionflags	@""
	.align	4


	//----- nvinfo : EIATTR_CUDA_API_VERSION
	.align		4
        /*0000*/ 	.byte	0x04, 0x37
        /*0002*/ 	.short	(.L_403 - .L_402)
.L_402:
        /*0004*/ 	.word	0x00000082


	//----- nvinfo : EIATTR_KPARAM_INFO
	.align		4
.L_403:
        /*0008*/ 	.byte	0x04, 0x17
        /*000a*/ 	.short	(.L_405 - .L_404)
.L_404:
        /*000c*/ 	.word	0x00000000
        /*0010*/ 	.short	0x0004
        /*0012*/ 	.short	0x0018
        /*0014*/ 	.byte	0x00, 0xf0, 0xa1, 0x00


	//----- nvinfo : EIATTR_KPARAM_INFO
	.align		4
.L_405:
        /*0018*/ 	.byte	0x04, 0x17
        /*001a*/ 	.short	(.L_407 - .L_406)
.L_406:
        /*001c*/ 	.word	0x00000000
        /*0020*/ 	.short	0x0003
        /*0022*/ 	.short	0x0010
        /*0024*/ 	.byte	0x00, 0xf5, 0x21, 0x00


	//----- nvinfo : EIATTR_KPARAM_INFO
	.align		4
.L_407:
        /*0028*/ 	.byte	0x04, 0x17
        /*002a*/ 	.short	(.L_409 - .L_408)
.L_408:
        /*002c*/ 	.word	0x00000000
        /*0030*/ 	.short	0x0002
        /*0032*/ 	.short	0x000c
        /*0034*/ 	.byte	0x00, 0xf0, 0x11, 0x00


	//----- nvinfo : EIATTR_KPARAM_INFO
	.align		4
.L_409:
        /*0038*/ 	.byte	0x04, 0x17
        /*003a*/ 	.short	(.L_411 - .L_410)
.L_410:
        /*003c*/ 	.word	0x00000000
        /*0040*/ 	.short	0x0001
        /*0042*/ 	.short	0x0008
        /*0044*/ 	.byte	0x00, 0xf0, 0x11, 0x00


	//----- nvinfo : EIATTR_KPARAM_INFO
	.align		4
.L_411:
        /*0048*/ 	.byte	0x04, 0x17
        /*004a*/ 	.short	(.L_413 - .L_412)
.L_412:
        /*004c*/ 	.word	0x00000000
        /*0050*/ 	.short	0x0000
        /*0052*/ 	.short	0x0000
        /*0054*/ 	.byte	0x00, 0xf5, 0x21, 0x00


	//----- nvinfo : EIATTR_SPARSE_MMA_MASK
	.align		4
.L_413:
        /*0058*/ 	.byte	0x03, 0x50
        /*005a*/ 	.short	0x0000


	//----- nvinfo : EIATTR_MAXREG_COUNT
	.align		4
        /*005c*/ 	.byte	0x03, 0x1b
        /*005e*/ 	.short	0x00ff


	//----- nvinfo : EIATTR_MERCURY_ISA_VERSION
	.align		4
        /*0060*/ 	.byte	0x03, 0x5f
        /*0062*/ 	.short	0x0101


	//----- nvinfo : EIATTR_VRC_CTA_INIT_COUNT
	.align		4
        /*0064*/ 	.byte	0x02, 0x4a
	.zero		1
	.zero		1


	//----- nvinfo : EIATTR_EXIT_INSTR_OFFSETS
	.align		4
        /*0068*/ 	.byte	0x04, 0x1c
        /*006a*/ 	.short	(.L_415 - .L_414)


	//   ....[0]....
.L_414:
        /*006c*/ 	.word	0x00000070


	//   ....[1]....
        /*0070*/ 	.word	0x00000510


	//----- nvinfo : EIATTR_CBANK_PARAM_SIZE
	.align		4
.L_415:
        /*0074*/ 	.byte	0x03, 0x19
        /*0076*/ 	.short	0x0040


	//----- nvinfo : EIATTR_PARAM_CBANK
	.align		4
        /*0078*/ 	.byte	0x04, 0x0a
        /*007a*/ 	.short	(.L_417 - .L_416)
	.align		4
.L_416:
        /*007c*/ 	.word	index@(.nv.constant0._Z18InstanceNormUpdateIf3YOpIffEEvPKT_iiPS2_T0_)
        /*0080*/ 	.short	0x0380
        /*0082*/ 	.short	0x0040


	//----- nvinfo : EIATTR_SW_WAR
	.align		4
.L_417:
        /*0084*/ 	.byte	0x04, 0x36
        /*0086*/ 	.short	(.L_419 - .L_418)
.L_418:
        /*0088*/ 	.word	0x00000008
.L_419:


//--------------------- .nv.info._Z30InstanceNormRowReduceTempToOutIf6IvarOpIffEEvPKT_iiiPS2_T0_ --------------------------
	.section	.nv.info._Z30InstanceNormRowReduceTempToOutIf6IvarOpIffEEvPKT_iiiPS2_T0_,"",@"SHT_CUDA_INFO"
	.sectionflags	@""
	.align	4


	//----- nvinfo : EIATTR_CUDA_API_VERSION
	.align		4
        /*0000*/ 	.byte	0x04, 0x37
        /*0002*/ 	.short	(.L_421 - .L_420)
.L_420:
        /*0004*/ 	.word	0x00000082


	//----- nvinfo : EIATTR_KPARAM_INFO
	.align		4
.L_421:
        /*0008*/ 	.byte	0x04, 0x17
        /*000a*/ 	.short	(.L_423 - .L_422)
.L_422:
        /*000c*/ 	.word	0x00000000
        /*0010*/ 	.short	0x0005
        /*0012*/ 	.short	0x0020
        /*0014*/ 	.byte	0x00, 0xf0, 0x41, 0x00


	//----- nvinfo : EIATTR_KPARAM_INFO
	.align		4
.L_423:
        /*0018*/ 	.byte	0x04, 0x17
        /*001a*/ 	.short	(.L_425 - .L_424)
.L_424:
        /*001c*/ 	.word	0x00000000
        /*0020*/ 	.short	0x0004
        /*0022*/ 	.short	0x0018
        /*0024*/ 	.byte	0x00, 0xf5, 0x21, 0x00


	//----- nvinfo : EIATTR_KPARAM_INFO
	.align		4
.L_425:
        /*0028*/ 	.byte	0x04, 0x17
        /*002a*/ 	.short	(.L_427 - .L_426)
.L_426:
        /*002c*/ 	.word	0x00000000
        /*0030*/ 	.short	0x0003
        /*0032*/ 	.short	0x0010
        /*0034*/ 	.byte	0x00, 0xf0, 0x11, 0x00


	//----- nvinfo : EIATTR_KPARAM_INFO
	.align		4
.L_427:
        /*0038*/ 	.byte	0x04, 0x17
        /*003a*/ 	.short	(.L_429 - .L_428)
.L_428:
        /*003c*/ 	.word	0x00000000
        /*0040*/ 	.short	0x0002
        /*0042*/ 	.short	0x000c
        /*0044*/ 	.byte	0x00, 0xf0, 0x11, 0x00


	//----- nvinfo : EIATTR_KPARAM_INFO
	.align		4
.L_429:
        /*0048*/ 	.byte	0x04, 0x17
        /*004a*/ 	.short	(.L_431 - .L_430)
.L_430:
        /*004c*/ 	.word	0x00000000
        /*0050*/ 	.short	0x0001
        /*0052*/ 	.short	0x0008
        /*0054*/ 	.byte	0x00, 0xf0, 0x11, 0x00


	//----- nvinfo : EIATTR_KPARAM_INFO
	.align		4
.L_431:
        /*0058*/ 	.byte	0x04, 0x17
        /*005a*/ 	.short	(.L_433 - .L_432)
.L_432:
        /*005c*/ 	.word	0x00000000
        /*0060*/ 	.short	0x0000
        /*0062*/ 	.short	0x0000
        /*0064*/ 	.byte	0x00, 0xf5, 0x21, 0x00


	//----- nvinfo : EIATTR_SPARSE_MMA_MASK
	.align		4
.L_433:
        /*0068*/ 	.byte	0x03, 0x50
        /*006a*/ 	.short	0x0000


	//----- nvinfo : EIATTR_MAXREG_COUNT
	.align		4
        /*006c*/ 	.byte	0x03, 0x1b
        /*006e*/ 	.short	0x00ff


	//----- nvinfo : EIATTR_NUM_BARRIERS
	.align		4
        /*0070*/ 	.byte	0x02, 0x4c
        /*0072*/ 	.byte	0x01
	.zero		1


	//----- nvinfo : EIATTR_MERCURY_ISA_VERSION
	.align		4
        /*0074*/ 	.byte	0x03, 0x5f
        /*0076*/ 	.short	0x0101


	//----- nvinfo : EIATTR_COOP_GROUP_MASK_REGIDS
	.align		4
        /*0078*/ 	.byte	0x04, 0x29
        /*007a*/ 	.short	(.L_435 - .L_434)


	//   ....[0]....
.L_434:
        /*007c*/ 	.word	0xffffffff


	//   ....[1]....
        /*0080*/ 	.word	0xffffffff


	//   ....[2]....
        /*0084*/ 	.word	0xffffffff


	//   ....[3]....
        /*0088*/ 	.word	0xffffffff


	//   ....[4]....
        /*008c*/ 	.word	0xffffffff


	//----- nvinfo : EIATTR_COOP_GROUP_INSTR_OFFSETS
	.align		4
.L_435:
        /*0090*/ 	.byte	0x04, 0x28
        /*0092*/ 	.short	(.L_437 - .L_436)


	//   ....[0]....
.L_436:
        /*0094*/ 	.word	0x00000920


	//   ....[1]....
        /*0098*/ 	.word	0x00000960


	//   ....[2]....
        /*009c*/ 	.word	0x00000980


	//   ....[3]....
        /*00a0*/ 	.word	0x000009a0


	//   ....[4]....
        /*00a4*/ 	.word	0x000009c0


	//----- nvinfo : EIATTR_VRC_CTA_INIT_COUNT
	.align		4
.L_437:
        /*00a8*/ 	.byte	0x02, 0x4a
	.zero		1
	.zero		1


	//----- nvinfo : EIATTR_EXIT_INSTR_OFFSETS
	.align		4
        /*00ac*/ 	.byte	0x04, 0x1c
        /*00ae*/ 	.short	(.L_439 - .L_438)


	//   ....[0]....
.L_438:
        /*00b0*/ 	.word	0x00000050


	//   ....[1]....
        /*00b4*/ 	.word	0x00000c40


	//----- nvinfo : EIATTR_CRS_STACK_SIZE
	.align		4
.L_439:
        /*00b8*/ 	.byte	0x04, 0x1e
        /*00ba*/ 	.short	(.L_441 - .L_440)
.L_440:
        /*00bc*/ 	.word	0x00000000


	//----- nvinfo : EIATTR_CBANK_PARAM_SIZE
	.align		4
.L_441:
        /*00c0*/ 	.byte	0x03, 0x19
        /*00c2*/ 	.short	0x0030


	//----- nvinfo : EIATTR_PARAM_CBANK
	.align		4
        /*00c4*/ 	.byte	0x04, 0x0a
        /*00c6*/ 	.short	(.L_443 - .L_442)
	.align		4
.L_442:
        /*00c8*/ 	.word	index@(.nv.constant0._Z30InstanceNormRowReduceTempToOutIf6IvarOpIffEEvPKT_iiiPS2_T0_)
        /*00cc*/ 	.short	0x0380
        /*00ce*/ 	.short	0x0030


	//----- nvinfo : EIATTR_SW_WAR
	.align		4
.L_443:
        /*00d0*/ 	.byte	0x04, 0x36
        /*00d2*/ 	.short	(.L_445 - .L_444)
.L_444:
        /*00d4*/ 	.word	0x00000008
.L_445:


//--------------------- .nv.info._Z29InstanceNormRowReduceInToTempIff6IvarOpIffEEvPKT_iiiPT0_T1_ --------------------------
	.section	.nv.info._Z29InstanceNormRowReduceInToTempIff6IvarOpIffEEvPKT_iiiPT0_T1_,"",@"SHT_CUDA_INFO"
	.sectionflags	@""
	.align	4


	//----- nvinfo : EIATTR_CUDA_API_VERSION
	.align		4
        /*0000*/ 	.byte	0x04, 0x37
        /*0002*/ 	.short	(.L_447 - .L_446)
.L_446:
        /*0004*/ 	.word	0x00000082


	//----- nvinfo : EIATTR_KPARAM_INFO
	.align		4
.L_447:
        /*0008*/ 	.byte	0x04, 0x17
        /*000a*/ 	.short	(.L_449 - .L_448)
.L_448:
        /*000c*/ 	.word	0x00000000
        /*0010*/ 	.short	0x0005
        /*0012*/ 	.short	0x0020
        /*0014*/ 	.byte	0x00, 0xf0, 0x41, 0x00


	//----- nvinfo : EIATTR_KPARAM_INFO
	.align		4
.L_449:
        /*0018*/ 	.byte	0x04, 0x17
        /*001a*/ 	.short	(.L_451 - .L_450)
.L_450:
        /*001c*/ 	.word	0x00000000
        /*0020*/ 	.short	0x0004
        /*0022*/ 	.short	0x0018
        /*0024*/ 	.byte	0x00, 0xf5, 0x21, 0x00


	//----- nvinfo : EIATTR_KPARAM_INFO
	.align		4
.L_451:
        /*0028*/ 	.byte	0x04, 0x17
        /*002a*/ 	.short	(.L_453 - .L_452)
.L_452:
        /*002c*/ 	.word	0x00000000
        /*0030*/ 	.short	0x0003
        /*0032*/ 	.short	0x0010
        /*0034*/ 	.byte	0x00, 0xf0, 0x11, 0x00


	//----- nvinfo : EIATTR_KPARAM_INFO
	.align		4
.L_453:
        /*0038*/ 	.byte	0x04, 0x17
        /*003a*/ 	.short	(.L_455 - .L_454)
.L_454:
        /*003c*/ 	.word	0x00000000
        /*0040*/ 	.short	0x0002
        /*0042*/ 	.short	0x000c
        /*0044*/ 	.byte	0x00, 0xf0, 0x11, 0x00


	//----- nvinfo : EIATTR_KPARAM_INFO
	.align		4
.L_455:
        /*0048*/ 	.byte	0x04, 0x17
        /*004a*/ 	.short	(.L_457 - .L_456)
.L_456:
        /*004c*/ 	.word	0x00000000
        /*0050*/ 	.short	0x0001
        /*0052*/ 	.short	0x0008
        /*0054*/ 	.byte	0x00, 0xf0, 0x11, 0x00


	//----- nvinfo : EIATTR_KPARAM_INFO
	.align		4
.L_457:
        /*0058*/ 	.byte	0x04, 0x17
        /*005a*/ 	.short	(.L_459 - .L_458)
.L_458:
        /*005c*/ 	.word	0x00000000
        /*0060*/ 	.short	0x0000
        /*0062*/ 	.short	0x0000
        /*0064*/ 	.byte	0x00, 0xf5, 0x21, 0x00


	//----- nvinfo : EIATTR_SPARSE_MMA_MASK
	.align		4
.L_459:
        /*0068*/ 	.byte	0x03, 0x50
        /*006a*/ 	.short	0x0000


	//----- nvinfo : EIATTR_MAXREG_COUNT
	.align		4
        /*006c*/ 	.byte	0x03, 0x1b
        /*006e*/ 	.short	0x00ff


	//----- nvinfo : EIATTR_NUM_BARRIERS
	.align		4
        /*0070*/ 	.byte	0x02, 0x4c
        /*0072*/ 	.byte	0x01
	.zero		1


	//----- nvinfo : EIATTR_MERCURY_ISA_VERSION
	.align		4
        /*0074*/ 	.byte	0x03, 0x5f
        /*0076*/ 	.short	0x0101


	//----- nvinfo : EIATTR_COOP_GROUP_MASK_REGIDS
	.align		4
        /*0078*/ 	.byte	0x04, 0x29
        /*007a*/ 	.short	(.L_461 - .L_460)


	//   ....[0]....
.L_460:
        /*007c*/ 	.word	0xffffffff


	//   ....[1]....
        /*0080*/ 	.word	0xffffffff


	//   ....[2]....
        /*0084*/ 	.word	0xffffffff


	//   ....[3]....
        /*0088*/ 	.word	0xffffffff


	//   ....[4]....
        /*008c*/ 	.word	0xffffffff


	//----- nvinfo : EIATTR_COOP_GROUP_INSTR_OFFSETS
	.align		4
.L_461:
        /*0090*/ 	.byte	0x04, 0x28
        /*0092*/ 	.short	(.L_463 - .L_462)


	//   ....[0]....
.L_462:
        /*0094*/ 	.word	0x000002a0


	//   ....[1]....
        /*0098*/ 	.word	0x000002e0


	//   ....[2]....
        /*009c*/ 	.word	0x00000300


	//   ....[3]....
        /*00a0*/ 	.word	0x00000320


	//   ....[4]....
        /*00a4*/ 	.word	0x00000340


	//----- nvinfo : EIATTR_VRC_CTA_INIT_COUNT
	.align		4
.L_463:
        /*00a8*/ 	.byte	0x02, 0x4a
	.zero		1
	.zero		1


	//----- nvinfo : EIATTR_EXIT_INSTR_OFFSETS
	.align		4
        /*00ac*/ 	.byte	0x04, 0x1c
        /*00ae*/ 	.short	(.L_465 - .L_464)


	//   ....[0]....
.L_464:
        /*00b0*/ 	.word	0x00000050


	//   ....[1]....
        /*00b4*/ 	.word	0x000004a0


	//----- nvinfo : EIATTR_CRS_STACK_SIZE
	.align		4
.L_465:
        /*00b8*/ 	.byte	0x04, 0x1e
        /*00ba*/ 	.short	(.L_467 - .L_466)
.L_466:
        /*00bc*/ 	.word	0x00000000


	//----- nvinfo : EIATTR_CBANK_PARAM_SIZE
	.align		4
.L_467:
        /*00c0*/ 	.byte	0x03, 0x19
        /*00c2*/ 	.short	0x0030


	//----- nvinfo : EIATTR_PARAM_CBANK
	.align		4
        /*00c4*/ 	.byte	0x04, 0x0a
        /*00c6*/ 	.short	(.L_469 - .L_468)
	.align		4
.L_468:
        /*00c8*/ 	.word	index@(.nv.constant0._Z29InstanceNormRowReduceInToTempIff6IvarOpIffEEvPKT_iiiPT0_T1_)
        /*00cc*/ 	.short	0x0380
        /*00ce*/ 	.short	0x0030


	//----- nvinfo : EIATTR_SW_WAR
	.align		4
.L_469:
        /*00d0*/ 	.byte	0x04, 0x36
        /*00d2*/ 	.short	(.L_471 - .L_470)
.L_470:
        /*00d4*/ 	.word	0x00000008
.L_471:


//--------------------- .nv.info._Z30InstanceNormRowReduceTempToOutIf6MeanOpIffEEvPKT_iiiPS2_T0_ --------------------------
	.section	.nv.info._Z30InstanceNormRowReduceTempToOutIf6MeanOpIffEEvPKT_iiiPS2_T0_,"",@"SHT_CUDA_INFO"
	.sectionflags	@""
	.align	4


	//----- nvinfo : EIATTR_CUDA_API_VERSION
	.align		4
        /*0000*/ 	.byte	0x04, 0x37
        /*0002*/ 	.short	(.L_473 - .L_472)
.L_472:
        /*0004*/ 	.word	0x00000082


	//----- nvinfo : EIATTR_KPARAM_INFO
	.align		4
.L_473:
        /*0008*/ 	.byte	0x04, 0x17
        /*000a*/ 	.short	(.L_475 - .L_474)
.L_474:
        /*000c*/ 	.word	0x00000000
        /*0010*/ 	.short	0x0005
        /*0012*/ 	.short	0x0020
        /*0014*/ 	.byte	0x00, 0xf0, 0x11, 0x00


	//----- nvinfo : EIATTR_KPARAM_INFO
	.align		4
.L_475:
        /*0018*/ 	.byte	0x04, 0x17
        /*001a*/ 	.short	(.L_477 - .L_476)
.L_476:
        /*001c*/ 	.word	0x00000000
        /*0020*/ 	.short	0x0004
        /*0022*/ 	.short	0x0018
        /*0024*/ 	.byte	0x00, 0xf5, 0x21, 0x00


	//----- nvinfo : EIATTR_KPARAM_INFO
	.align		4
.L_477:
        /*0028*/ 	.byte	0x04, 0x17
        /*002a*/ 	.short	(.L_479 - .L_478)
.L_478:
        /*002c*/ 	.word	0x00000000
        /*0030*/ 	.short	0x0003
        /*0032*/ 	.short	0x0010
        /*0034*/ 	.byte	0x00, 0xf0, 0x11, 0x00


	//----- nvinfo : EIATTR_KPARAM_INFO
	.align		4
.L_479:
        /*0038*/ 	.byte	0x04, 0x17
        /*003a*/ 	.short	(.L_481 - .L_480)
.L_480:
        /*003c*/ 	.word	0x00000000
        /*0040*/ 	.short	0x0002
        /*0042*/ 	.short	0x000c
        /*0044*/ 	.byte	0x00, 0xf0, 0x11, 0x00


	//----- nvinfo : EIATTR_KPARAM_INFO
	.align		4
.L_481:
        /*0048*/ 	.byte	0x04, 0x17
        /*004a*/ 	.short	(.L_483 - .L_482)
.L_482:
        /*004c*/ 	.word	0x00000000
        /*0050*/ 	.short	0x0001
        /*0052*/ 	.short	0x0008
        /*0054*/ 	.byte	0x00, 0xf0, 0x11, 0x00


	//----- nvinfo : EIATTR_KPARAM_INFO
	.align		4
.L_483:
        /*0058*/ 	.byte	0x04, 0x17
        /*005a*/ 	.short	(.L_485 - .L_484)
.L_484:
        /*005c*/ 	.word	0x00000000
        /*0060*/ 	.short	0x0000
        /*0062*/ 	.short	0x0000
        /*0064*/ 	.byte	0x00, 0xf5, 0x21, 0x00


	//----- nvinfo : EIATTR_SPARSE_MMA_MASK
	.align		4
.L_485:
        /*0068*/ 	.byte	0x03, 0x50
        /*006a*/ 	.short	0x0000


	//----- nvinfo : EIATTR_MAXREG_COUNT
	.align		4
        /*006c*/ 	.byte	0x03, 0x1b
        /*006e*/ 	.short	0x00ff


	//----- nvinfo : EIATTR_NUM_BARRIERS
	.align		4
        /*0070*/ 	.byte	0x02, 0x4c
        /*0072*/ 	.byte	0x01
	.zero		1


	//----- nvinfo : EIATTR_MERCURY_ISA_VERSION
	.align		4
        /*0074*/ 	.byte	0x03, 0x5f
        /*0076*/ 	.short	0x0101


	//----- nvinfo : EIATTR_COOP_GROUP_MASK_REGIDS
	.align		4
        /*0078*/ 	.byte	0x04, 0x29
        /*007a*/ 	.short	(.L_487 - .L_486)


	//   ....[0]....
.L_486:
        /*007c*/ 	.word	0xffffffff


	//   ....[1]....
        /*0080*/ 	.word	0xffffffff


	//   ....[2]....
        /*0084*/ 	.word	0xffffffff


	//   ....[3]....
        /*0088*/ 	.word	0xffffffff


	//   ....[4]....
        /*008c*/ 	.word	0xffffffff


	//----- nvinfo : EIATTR_COOP_GROUP_INSTR_OFFSETS
	.align		4
.L_487:
        /*0090*/ 	.byte	0x04, 0x28
        /*0092*/ 	.short	(.L_489 - .L_488)


	//   ....[0]....
.L_488:
        /*0094*/ 	.word	0x00000920


	//   ....[1]....
        /*0098*/ 	.word	0x00000960


	//   ....[2]....
        /*009c*/ 	.word	0x00000980


	//   ....[3]....
        /*00a0*/ 	.word	0x000009a0


	//   ....[4]....
        /*00a4*/ 	.word	0x000009c0


	//----- nvinfo : EIATTR_VRC_CTA_INIT_COUNT
	.align		4
.L_489:
        /*00a8*/ 	.byte	0x02, 0x4a
	.zero		1
	.zero		1


	//----- nvinfo : EIATTR_EXIT_INSTR_OFFSETS
	.align		4
        /*00ac*/ 	.byte	0x04, 0x1c
        /*00ae*/ 	.short	(.L_491 - .L_490)


	//   ....[0]....
.L_490:
        /*00b0*/ 	.word	0x00000050


	//   ....[1]....
        /*00b4*/ 	.word	0x00000be0


	//----- nvinfo : EIATTR_CRS_STACK_SIZE
	.align		4
.L_491:
        /*00b8*/ 	.byte	0x04, 0x1e
        /*00ba*/ 	.short	(.L_493 - .L_492)
.L_492:
        /*00bc*/ 	.word	0x00000000


	//----- nvinfo : EIATTR_CBANK_PARAM_SIZE
	.align		4
.L_493:
        /*00c0*/ 	.byte	0x03, 0x19
        /*00c2*/ 	.short	0x0024


	//----- nvinfo : EIATTR_PARAM_CBANK
	.align		4
        /*00c4*/ 	.byte	0x04, 0x0a
        /*00c6*/ 	.short	(.L_495 - .L_494)
	.align		4
.L_494:
        /*00c8*/ 	.word	index@(.nv.constant0._Z30InstanceNormRowReduceTempToOutIf6MeanOpIffEEvPKT_iiiPS2_T0_)
        /*00cc*/ 	.short	0x0380
        /*00ce*/ 	.short	0x0024


	//----- nvinfo : EIATTR_SW_WAR
	.align		4
.L_495:
        /*00d0*/ 	.byte	0x04, 0x36
        /*00d2*/ 	.short	(.L_497 - .L_496)
.L_496:
        /*00d4*/ 	.word	0x00000008
.L_497:


//--------------------- .nv.info._Z29InstanceNormRowReduceInToTempIff6MeanOpIffEEvPKT_iiiPT0_T1_ --------------------------
	.section	.nv.info._Z29InstanceNormRowReduceInToTempIff6MeanOpIffEEvPKT_iiiPT0_T1_,"",@"SHT_CUDA_INFO"
	.sectionflags	@""
	.align	4


	//----- nvinfo : EIATTR_CUDA_API_VERSION
	.align		4
        /*0000*/ 	.byte	0x04, 0x37
        /*0002*/ 	.short	(.L_499 - .L_498)
.L_498:
        /*0004*/ 	.word	0x00000082


	//----- nvinfo : EIATTR_KPARAM_INFO
	.align		4
.L_499:
        /*0008*/ 	.byte	0x04, 0x17
        /*000a*/ 	.short	(.L_501 - .L_500)
.L_500:
        /*000c*/ 	.word	0x00000000
        /*0010*/ 	.short	0x0005
        /*0012*/ 	.short	0x0020
        /*0014*/ 	.byte	0x00, 0xf0, 0x11, 0x00


	//----- nvinfo : EIATTR_KPARAM_INFO
	.align		4
.L_501:
        /*0018*/ 	.byte	0x04, 0x17
        /*001a*/ 	.short	(.L_503 - .L_502)
.L_502:
        /*001c*/ 	.word	0x00000000
        /*0020*/ 	.short	0x0004
        /*0022*/ 	.short	0x0018
        /*0024*/ 	.byte	0x00, 0xf5, 0x21, 0x00


	//----- nvinfo : EIATTR_KPARAM_INFO
	.align		4
.L_503:
        /*0028*/ 	.byte	0x04, 0x17
        /*002a*/ 	.short	(.L_505 - .L_504)
.L_504:
        /*002c*/ 	.word	0x00000000
        /*0030*/ 	.short	0x0003
        /*0032*/ 	.short	0x0010
        /*0034*/ 	.byte	0x00, 0xf0, 0x11, 0x00


	//----- nvinfo : EIATTR_KPARAM_INFO
	.align		4
.L_505:
        /*0038*/ 	.byte	0x04, 0x17
        /*003a*/ 	.short	(.L_507 - .L_506)
.L_506:
        /*003c*/ 	.word	0x00000000
        /*0040*/ 	.short	0x0002
        /*0042*/ 	.short	0x000c
        /*0044*/ 	.byte	0x00, 0xf0, 0x11, 0x00


	//----- nvinfo : EIATTR_KPARAM_INFO
	.align		4
.L_507:
        /*0048*/ 	.byte	0x04, 0x17
        /*004a*/ 	.short	(.L_509 - .L_508)
.L_508:
        /*004c*/ 	.word	0x00000000
        /*0050*/ 	.short	0x0001
        /*0052*/ 	.short	0x0008
        /*0054*/ 	.byte	0x00, 0xf0, 0x11, 0x00


	//----- nvinfo : EIATTR_KPARAM_INFO
	.align		4
.L_509:
        /*0058*/ 	.byte	0x04, 0x17
        /*005a*/ 	.short	(.L_511 - .L_510)
.L_510:
        /*005c*/ 	.word	0x00000000
        /*0060*/ 	.short	0x0000
        /*0062*/ 	.short	0x0000
        /*0064*/ 	.byte	0x00, 0xf5, 0x21, 0x00


	//----- nvinfo : EIATTR_SPARSE_MMA_MASK
	.align		4
.L_511:
        /*0068*/ 	.byte	0x03, 0x50
        /*006a*/ 	.short	0x0000


	//----- nvinfo : EIATTR_MAXREG_COUNT
	.align		4
        /*006c*/ 	.byte	0x03, 0x1b
        /*006e*/ 	.short	0x00ff


	//----- nvinfo : EIATTR_NUM_BARRIERS
	.align		4
        /*0070*/ 	.byte	0x02, 0x4c
        /*0072*/ 	.byte	0x01
	.zero		1


	//----- nvinfo : EIATTR_MERCURY_ISA_VERSION
	.align		4
        /*0074*/ 	.byte	0x03, 0x5f
        /*0076*/ 	.short	0x0101


	//----- nvinfo : EIATTR_COOP_GROUP_MASK_REGIDS
	.align		4
        /*0078*/ 	.byte	0x04, 0x29
        /*007a*/ 	.short	(.L_513 - .L_512)


	//   ....[0]....
.L_512:
        /*007c*/ 	.word	0xffffffff


	//   ....[1]....
        /*0080*/ 	.word	0xffffffff


	//   ....[2]....
        /*0084*/ 	.word	0xffffffff


	//   ....[3]....
        /*0088*/ 	.word	0xffffffff


	//   ....[4]....
        /*008c*/ 	.word	0xffffffff


	//----- nvinfo : EIATTR_COOP_GROUP_INSTR_OFFSETS
	.align		4
.L_513:
        /*0090*/ 	.byte	0x04, 0x28
        /*0092*/ 	.short	(.L_515 - .L_514)


	//   ....[0]....
.L_514:
        /*0094*/ 	.word	0x00000260


	//   ....[1]....
        /*0098*/ 	.word	0x000002a0


	//   ....[2]....
        /*009c*/ 	.word	0x000002c0


	//   ....[3]....
        /*00a0*/ 	.word	0x000002e0


	//   ....[4]....
        /*00a4*/ 	.word	0x00000300


	//----- nvinfo : EIATTR_VRC_CTA_INIT_COUNT
	.align		4
.L_515:
        /*00a8*/ 	.byte	0x02, 0x4a
	.zero		1
	.zero		1


	//----- nvinfo : EIATTR_EXIT_INSTR_OFFSETS
	.align		4
        /*00ac*/ 	.byte	0x04, 0x1c
        /*00ae*/ 	.short	(.L_517 - .L_516)


	//   ....[0]....
.L_516:
        /*00b0*/ 	.word	0x00000050


	//   ....[1]....
        /*00b4*/ 	.word	0x00000460


	//----- nvinfo : EIATTR_CRS_STACK_SIZE
	.align		4
.L_517:
        /*00b8*/ 	.byte	0x04, 0x1e
        /*00ba*/ 	.short	(.L_519 - .L_518)
.L_518:
        /*00bc*/ 	.word	0x00000000


	//----- nvinfo : EIATTR_CBANK_PARAM_SIZE
	.align		4
.L_519:
        /*00c0*/ 	.byte	0x03, 0x19
        /*00c2*/ 	.short	0x0024


	//----- nvinfo : EIATTR_PARAM_CBANK
	.align		4
        /*00c4*/ 	.byte	0x04, 0x0a
        /*00c6*/ 	.short	(.L_521 - .L_520)
	.align		4
.L_520:
        /*00c8*/ 	.word	index@(.nv.constant0._Z29InstanceNormRowReduceInToTempIff6MeanOpIffEEvPKT_iiiPT0_T1_)
        /*00cc*/ 	.short	0x0380
        /*00ce*/ 	.short	0x0024


	//----- nvinfo : EIATTR_SW_WAR
	.align		4
.L_521:
        /*00d0*/ 	.byte	0x04, 0x36
        /*00d2*/ 	.short	(.L_523 - .L_522)
.L_522:
        /*00d4*/ 	.word	0x00000008
.L_523:


//--------------------- .nv.info._Z28InstanceNormRowReduceInToOutIff6MeanOpIffE6IvarOpIffEEvPKT_iiiPT0_S8_T1_T2_ --------------------------
	.section	.nv.info._Z28InstanceNormRowReduceInToOutIff6MeanOpIffE6IvarOpIffEEvPKT_iiiPT0_S8_T1_T2_,"",@"SHT_CUDA_INFO"
	.sectionflags	@""
	.align	4


	//----- nvinfo : EIATTR_CUDA_API_VERSION
	.align		4
        /*0000*/ 	.byte	0x04, 0x37
        /*0002*/ 	.short	(.L_525 - .L_524)
.L_524:
        /*0004*/ 	.word	0x00000082


	//----- nvinfo : EIATTR_KPARAM_INFO
	.align		4
.L_525:
        /*0008*/ 	.byte	0x04, 0x17
        /*000a*/ 	.short	(.L_527 - .L_526)
.L_526:
        /*000c*/ 	.word	0x00000000
        /*0010*/ 	.short	0x0007
        /*0012*/ 	.short	0x0030
        /*0014*/ 	.byte	0x00, 0xf0, 0x41, 0x00


	//----- nvinfo : EIATTR_KPARAM_INFO
	.align		4
.L_527:
        /*0018*/ 	.byte	0x04, 0x17
        /*001a*/ 	.short	(.L_529 - .L_528)
.L_528:
        /*001c*/ 	.word	0x00000000
        /*0020*/ 	.short	0x0006
        /*0022*/ 	.short	0x0028
        /*0024*/ 	.byte	0x00, 0xf0, 0x11, 0x00


	//----- nvinfo : EIATTR_KPARAM_INFO
	.align		4
.L_529:
        /*0028*/ 	.byte	0x04, 0x17
        /*002a*/ 	.short	(.L_531 - .L_530)
.L_530:
        /*002c*/ 	.word	0x00000000
        /*0030*/ 	.short	0x0005
        /*0032*/ 	.short	0x0020
        /*0034*/ 	.byte	0x00, 0xf5, 0x21, 0x00


	//----- nvinfo : EIATTR_KPARAM_INFO
	.align		4
.L_531:
        /*0038*/ 	.byte	0x04, 0x17
        /*003a*/ 	.short	(.L_533 - .L_532)
.L_532:
        /*003c*/ 	.word	0x00000000
        /*0040*/ 	.short	0x0004
        /*0042*/ 	.short	0x0018
        /*0044*/ 	.byte	0x00, 0xf5, 0x21, 0x00


	//----- nvinfo : EIATTR_KPARAM_INFO
	.align		4
.L_533:
        /*0048*/ 	.byte	0x04, 0x17
        /*004a*/ 	.short	(.L_535 - .L_534)
.L_534:
        /*004c*/ 	.word	0x00000000
        /*0050*/ 	.short	0x0003
        /*0052*/ 	.short	0x0010
        /*0054*/ 	.byte	0x00, 0xf0, 0x11, 0x00


	//----- nvinfo : EIATTR_KPARAM_INFO
	.align		4
.L_535:
        /*0058*/ 	.byte	0x04, 0x17
        /*005a*/ 	.short	(.L_537 - .L_536)
.L_536:
        /*005c*/ 	.word	0x00000000
        /*0060*/ 	.short	0x0002
        /*0062*/ 	.short	0x000c
        /*0064*/ 	.byte	0x00, 0xf0, 0x11, 0x00


	//----- nvinfo : EIATTR_KPARAM_INFO
	.align		4
.L_537:
        /*0068*/ 	.byte	0x04, 0x17
        /*006a*/ 	.short	(.L_539 - .L_538)
.L_538:
        /*006c*/ 	.word	0x00000000
        /*0070*/ 	.short	0x0001
        /*0072*/ 	.short	0x0008
        /*0074*/ 	.byte	0x00, 0xf0, 0x11, 0x00


	//----- nvinfo : EIATTR_KPARAM_INFO
	.align		4
.L_539:
        /*0078*/ 	.byte	0x04, 0x17
        /*007a*/ 	.short	(.L_541 - .L_540)
.L_540:
        /*007c*/ 	.word	0x00000000
        /*0080*/ 	.short	0x0000
        /*0082*/ 	.short	0x0000
        /*0084*/ 	.byte	0x00, 0xf5, 0x21, 0x00


	//----- nvinfo : EIATTR_SPARSE_MMA_MASK
	.align		4
.L_541:
        /*0088*/ 	.byte	0x03, 0x50
        /*008a*/ 	.short	0x0000


	//----- nvinfo : EIATTR_MAXREG_COUNT
	.align		4
        /*008c*/ 	.byte	0x03, 0x1b
        /*008e*/ 	.short	0x00ff


	//----- nvinfo : EIATTR_NUM_BARRIERS
	.align		4
        /*0090*/ 	.byte	0x02, 0x4c
        /*0092*/ 	.byte	0x01
	.zero		1


	//----- nvinfo : EIATTR_MERCURY_ISA_VERSION
	.align		4
        /*0094*/ 	.byte	0x03, 0x5f
        /*0096*/ 	.short	0x0101


	//----- nvinfo : EIATTR_COOP_GROUP_MASK_REGIDS
	.align		4
        /*0098*/ 	.byte	0x04, 0x29
        /*009a*/ 	.short	(.L_543 - .L_542)


	//   ....[0]....
.L_542:
        /*009c*/ 	.word	0xffffffff


	//   ....[1]....
        /*00a0*/ 	.word	0xffffffff


	//   ....[2]....
        /*00a4*/ 	.word	0xffffffff


	//   ....[3]....
        /*00a8*/ 	.word	0xffffffff


	//   ....[4]....
        /*00ac*/ 	.word	0xffffffff


	//   ....[5]....
        /*00b0*/ 	.word	0xffffffff


	//   ....[6]....
        /*00b4*/ 	.word	0xffffffff


	//   ....[7]....
        /*00b8*/ 	.word	0xffffffff


	//   ....[8]....
        /*00bc*/ 	.word	0xffffffff


	//   ....[9]....
        /*00c0*/ 	.word	0xffffffff


	//----- nvinfo : EIATTR_COOP_GROUP_INSTR_OFFSETS
	.align		4
.L_543:
        /*00c4*/ 	.byte	0x04, 0x28
        /*00c6*/ 	.short	(.L_545 - .L_544)


	//   ....[0]....
.L_544:
        /*00c8*/ 	.word	0x00000930


	//   ....[1]....
        /*00cc*/ 	.word	0x00000970


	//   ....[2]....
        /*00d0*/ 	.word	0x00000990


	//   ....[3]....
        /*00d4*/ 	.word	0x000009b0


	//   ....[4]....
        /*00d8*/ 	.word	0x000009d0


	//   ....[5]....
        /*00dc*/ 	.word	0x00001580


	//   ....[6]....
        /*00e0*/ 	.word	0x000015c0


	//   ....[7]....
        /*00e4*/ 	.word	0x000015e0


	//   ....[8]....
        /*00e8*/ 	.word	0x00001600


	//   ....[9]....
        /*00ec*/ 	.word	0x00001620


	//----- nvinfo : EIATTR_VRC_CTA_INIT_COUNT
	.align		4
.L_545:
        /*00f0*/ 	.byte	0x02, 0x4a
	.zero		1
	.zero		1


	//----- nvinfo : EIATTR_EXIT_INSTR_OFFSETS
	.align		4
        /*00f4*/ 	.byte	0x04, 0x1c
        /*00f6*/ 	.short	(.L_547 - .L_546)


	//   ....[0]....
.L_546:
        /*00f8*/ 	.word	0x00000050


	//   ....[1]....
        /*00fc*/ 	.word	0x000018a0


	//----- nvinfo : EIATTR_CRS_STACK_SIZE
	.align		4
.L_547:
        /*0100*/ 	.byte	0x04, 0x1e
        /*0102*/ 	.short	(.L_549 - .L_548)
.L_548:
        /*0104*/ 	.word	0x00000000


	//----- nvinfo : EIATTR_CBANK_PARAM_SIZE
	.align		4
.L_549:
        /*0108*/ 	.byte	0x03, 0x19
        /*010a*/ 	.short	0x0040


	//----- nvinfo : EIATTR_PARAM_CBANK
	.align		4
        /*010c*/ 	.byte	0x04, 0x0a
        /*010e*/ 	.short	(.L_551 - .L_550)
	.align		4
.L_550:
        /*0110*/ 	.word	index@(.nv.constant0._Z28InstanceNormRowReduceInToOutIff6MeanOpIffE6IvarOpIffEEvPKT_iiiPT0_S8_T1_T2_)
        /*0114*/ 	.short	0x0380
        /*0116*/ 	.short	0x0040


	//----- nvinfo : EIATTR_SW_WAR
	.align		4
.L_551:
        /*0118*/ 	.byte	0x04, 0x36
        /*011a*/ 	.short	(.L_553 - .L_552)
.L_552:
        /*011c*/ 	.word	0x00000008
.L_553:


//--------------------- .nv.info._Z32InstanceNormRowReduceInToOutWarpIff6MeanOpIffE6IvarOpIffEEvPKT_iiiPT0_S8_T1_T2_ --------------------------
	.section	.nv.info._Z32InstanceNormRowReduceInToOutWarpIff6MeanOpIffE6IvarOpIffEEvPKT_iiiPT0_S8_T1_T2_,"",@"SHT_CUDA_INFO"
	.sectionflags	@""
	.align	4


	//----- nvinfo : EIATTR_CUDA_API_VERSION
	.align		4
        /*0000*/ 	.byte	0x04, 0x37
        /*0002*/ 	.short	(.L_555 - .L_554)
.L_554:
        /*0004*/ 	.word	0x00000082


	//----- nvinfo : EIATTR_KPARAM_INFO
	.align		4
.L_555:
        /*0008*/ 	.byte	0x04, 0x17
        /*000a*/ 	.short	(.L_557 - .L_556)
.L_556:
        /*000c*/ 	.word	0x00000000
        /*0010*/ 	.short	0x0007
        /*0012*/ 	.short	0x0030
        /*0014*/ 	.byte	0x00, 0xf0, 0x41, 0x00


	//----- nvinfo : EIATTR_KPARAM_INFO
	.align		4
.L_557:
        /*0018*/ 	.byte	0x04, 0x17
        /*001a*/ 	.short	(.L_559 - .L_558)
.L_558:
        /*001c*/ 	.word	0x00000000
        /*0020*/ 	.short	0x0006
        /*0022*/ 	.short	0x0028
        /*0024*/ 	.byte	0x00, 0xf0, 0x11, 0x00


	//----- nvinfo : EIATTR_KPARAM_INFO
	.align		4
.L_559:
        /*0028*/ 	.byte	0x04, 0x17
        /*002a*/ 	.short	(.L_561 - .L_560)
.L_560:
        /*002c*/ 	.word	0x00000000
        /*0030*/ 	.short	0x0005
        /*0032*/ 	.short	0x0020
        /*0034*/ 	.byte	0x00, 0xf5, 0x21, 0x00


	//----- nvinfo : EIATTR_KPARAM_INFO
	.align		4
.L_561:
        /*0038*/ 	.byte	0x04, 0x17
        /*003a*/ 	.short	(.L_563 - .L_562)
.L_562:
        /*003c*/ 	.word	0x00000000
        /*0040*/ 	.short	0x0004
        /*0042*/ 	.short	0x0018
        /*0044*/ 	.byte	0x00, 0xf5, 0x21, 0x00


	//----- nvinfo : EIATTR_KPARAM_INFO
	.align		4
.L_563:
        /*0048*/ 	.byte	0x04, 0x17
        /*004a*/ 	.short	(.L_565 - .L_564)
.L_564:
        /*004c*/ 	.word	0x00000000
        /*0050*/ 	.short	0x0003
        /*0052*/ 	.short	0x0010
        /*0054*/ 	.byte	0x00, 0xf0, 0x11, 0x00


	//----- nvinfo : EIATTR_KPARAM_INFO
	.align		4
.L_565:
        /*0058*/ 	.byte	0x04, 0x17
        /*005a*/ 	.short	(.L_567 - .L_566)
.L_566:
        /*005c*/ 	.word	0x00000000
        /*0060*/ 	.short	0x0002
        /*0062*/ 	.short	0x000c
        /*0064*/ 	.byte	0x00, 0xf0, 0x11, 0x00


	//----- nvinfo : EIATTR_KPARAM_INFO
	.align		4
.L_567:
        /*0068*/ 	.byte	0x04, 0x17
        /*006a*/ 	.short	(.L_569 - .L_568)
.L_568:
        /*006c*/ 	.word	0x00000000
        /*0070*/ 	.short	0x0001
        /*0072*/ 	.short	0x0008
        /*0074*/ 	.byte	0x00, 0xf0, 0x11, 0x00


	//----- nvinfo : EIATTR_KPARAM_INFO
	.align		4
.L_569:
        /*0078*/ 	.byte	0x04, 0x17
        /*007a*/ 	.short	(.L_571 - .L_570)
.L_570:
        /*007c*/ 	.word	0x00000000
        /*0080*/ 	.short	0x0000
        /*0082*/ 	.short	0x0000
        /*0084*/ 	.byte	0x00, 0xf5, 0x21, 0x00


	//----- nvinfo : EIATTR_SPARSE_MMA_MASK
	.align		4
.L_571:
        /*0088*/ 	.byte	0x03, 0x50
        /*008a*/ 	.short	0x0000


	//----- nvinfo : EIATTR_MAXREG_COUNT
	.align		4
        /*008c*/ 	.byte	0x03, 0x1b
        /*008e*/ 	.short	0x00ff


	//----- nvinfo : EIATTR_MERCURY_ISA_VERSION
	.align		4
        /*0090*/ 	.byte	0x03, 0x5f
        /*0092*/ 	.short	0x0101


	//----- nvinfo : EIATTR_COOP_GROUP_MASK_REGIDS
	.align		4
        /*0094*/ 	.byte	0x04, 0x29
        /*0096*/ 	.short	(.L_573 - .L_572)


	//   ....[0]....
.L_572:
        /*0098*/ 	.word	0xffffffff


	//   ....[1]....
        /*009c*/ 	.word	0xffffffff


	//   ....[2]....
        /*00a0*/ 	.word	0xffffffff


	//   ....[3]....
        /*00a4*/ 	.word	0xffffffff


	//   ....[4]....
        /*00a8*/ 	.word	0xffffffff


	//   ....[5]....
        /*00ac*/ 	.word	0xffffffff


	//   ....[6]....
        /*00b0*/ 	.word	0xffffffff


	//   ....[7]....
        /*00b4*/ 	.word	0xffffffff


	//   ....[8]....
        /*00b8*/ 	.word	0xffffffff


	//   ....[9]....
        /*00bc*/ 	.word	0xffffffff


	//   ....[10]....
        /*00c0*/ 	.word	0xffffffff


	//   ....[11]....
        /*00c4*/ 	.word	0x05000014


	//   ....[12]....
        /*00c8*/ 	.word	0x05000014


	//   ....[13]....
        /*00cc*/ 	.word	0x05000014


	//   ....[14]....
        /*00d0*/ 	.word	0x05000014


	//   ....[15]....
        /*00d4*/ 	.word	0x05000014


	//----- nvinfo : EIATTR_COOP_GROUP_INSTR_OFFSETS
	.align		4
.L_573:
        /*00d8*/ 	.byte	0x04, 0x28
        /*00da*/ 	.short	(.L_575 - .L_574)


	//   ....[0]....
.L_574:
        /*00dc*/ 	.word	0x00000930


	//   ....[1]....
        /*00e0*/ 	.word	0x00000950


	//   ....[2]....
        /*00e4*/ 	.word	0x00000970


	//   ....[3]....
        /*00e8*/ 	.word	0x00000990


	//   ....[4]....
        /*00ec*/ 	.word	0x000009b0


	//   ....[5]....
        /*00f0*/ 	.word	0x000009e0


	//   ....[6]....
        /*00f4*/ 	.word	0x000013f0


	//   ....[7]....
        /*00f8*/ 	.word	0x00001420


	//   ....[8]....
        /*00fc*/ 	.word	0x00001440


	//   ....[9]....
        /*0100*/ 	.word	0x00001460


	//   ....[10]....
        /*0104*/ 	.word	0x00001480


	//   ....[11]....
        /*0108*/ 	.word	0x000016a0


	//   ....[12]....
        /*010c*/ 	.word	0x00001710


	//   ....[13]....
        /*0110*/ 	.word	0x00001780


	//   ....[14]....
        /*0114*/ 	.word	0x000017f0


	//   ....[15]....
        /*0118*/ 	.word	0x00001860


	//----- nvinfo : EIATTR_VRC_CTA_INIT_COUNT
	.align		4
.L_575:
        /*011c*/ 	.byte	0x02, 0x4a
	.zero		1
	.zero		1


	//----- nvinfo : EIATTR_EXIT_INSTR_OFFSETS
	.align		4
        /*0120*/ 	.byte	0x04, 0x1c
        /*0122*/ 	.short	(.L_577 - .L_576)


	//   ....[0]....
.L_576:
        /*0124*/ 	.word	0x00000080


	//   ....[1]....
        /*0128*/ 	.word	0x00001650


	//----- nvinfo : EIATTR_CRS_STACK_SIZE
	.align		4
.L_577:
        /*012c*/ 	.byte	0x04, 0x1e
        /*012e*/ 	.short	(.L_579 - .L_578)
.L_578:
        /*0130*/ 	.word	0x00000000


	//----- nvinfo : EIATTR_CBANK_PARAM_SIZE
	.align		4
.L_579:
        /*0134*/ 	.byte	0x03, 0x19
        /*0136*/ 	.short	0x0040


	//----- nvinfo : EIATTR_PARAM_CBANK
	.align		4
        /*0138*/ 	.byte	0x04, 0x0a
        /*013a*/ 	.short	(.L_581 - .L_580)
	.align		4
.L_580:
        /*013c*/ 	.word	index@(.nv.constant0._Z32InstanceNormRowReduceInToOutWarpIff6MeanOpIffE6IvarOpIffEEvPKT_iiiPT0_S8_T1_T2_)
        /*0140*/ 	.short	0x0380
        /*0142*/ 	.short	0x0040


	//----- nvinfo : EIATTR_SW_WAR
	.align		4
.L_581:
        /*0144*/ 	.byte	0x04, 0x36
        /*0146*/ 	.short	(.L_583 - .L_582)
.L_582:
        /*0148*/ 	.word	0x00000008
.L_583:


//--------------------- .nv.callgraph             --------------------------
	.section	.nv.callgraph,"",@"SHT_CUDA_CALLGRAPH"
	.align	4
	.sectionentsize	8
	.align		4
        /*0000*/ 	.word	0x00000000
	.align		4
        /*0004*/ 	.word	0xffffffff
	.align		4
        /*0008*/ 	.word	0x00000000
	.align		4
        /*000c*/ 	.word	0xfffffffe
	.align		4
        /*0010*/ 	.word	0x00000000
	.align		4
        /*0014*/ 	.word	0xfffffffd
	.align		4
        /*0018*/ 	.word	0x00000000
	.align		4
        /*001c*/ 	.word	0xfffffffc


//--------------------- .nv.constant4             --------------------------
	.section	.nv.constant4,"a",@progbits
	.align	8
	.align		8
.nv.constant4:
        /*0000*/ 	.dword	_ZN34_INTERNAL_3f32b5b9_4_k_cu_409aa7074cuda3std3__45__cpo5beginE
	.align		8
        /*0008*/ 	.dword	_ZN34_INTERNAL_3f32b5b9_4_k_cu_409aa7074cuda3std3__45__cpo3endE
	.align		8
        /*0010*/ 	.dword	_ZN34_INTERNAL_3f32b5b9_4_k_cu_409aa7074cuda3std3__45__cpo6cbeginE
	.align		8
        /*0018*/ 	.dword	_ZN34_INTERNAL_3f32b5b9_4_k_cu_409aa7074cuda3std3__45__cpo4cendE
	.align		8
        /*0020*/ 	.dword	_ZN34_INTERNAL_3f32b5b9_4_k_cu_409aa7074cuda3std3__45__cpo6rbeginE
	.align		8
        /*0028*/ 	.dword	_ZN34_INTERNAL_3f32b5b9_4_k_cu_409aa7074cuda3std3__45__cpo4rendE
	.align		8
        /*0030*/ 	.dword	_ZN34_INTERNAL_3f32b5b9_4_k_cu_409aa7074cuda3std3__45__cpo7crbeginE
	.align		8
        /*0038*/ 	.dword	_ZN34_INTERNAL_3f32b5b9_4_k_cu_409aa7074cuda3std3__45__cpo5crendE
	.align		8
        /*0040*/ 	.dword	_ZN34_INTERNAL_3f32b5b9_4_k_cu_409aa7074cuda3std3__436_GLOBAL__N__3f32b5b9_4_k_cu_409aa7076ignoreE
	.align		8
        /*0048*/ 	.dword	_ZN34_INTERNAL_3f32b5b9_4_k_cu_409aa7074cuda3std3__419piecewise_constructE
	.align		8
        /*0050*/ 	.dword	_ZN34_INTERNAL_3f32b5b9_4_k_cu_409aa7074cuda3std3__48in_placeE
	.align		8
        /*0058*/ 	.dword	_ZN34_INTERNAL_3f32b5b9_4_k_cu_409aa7074cuda3std3__420unreachable_sentinelE
	.align		8
        /*0060*/ 	.dword	_ZN34_INTERNAL_3f32b5b9_4_k_cu_409aa7074cuda3std6ranges3__45__cpo4swapE
	.align		8
        /*0068*/ 	.dword	_ZN34_INTERNAL_3f32b5b9_4_k_cu_409aa7074cuda3std6ranges3__45__cpo9iter_moveE
	.align		8
        /*0070*/ 	.dword	_ZN34_INTERNAL_3f32b5b9_4_k_cu_409aa7074cuda3std6ranges3__45__cpo5beginE
	.align		8
        /*0078*/ 	.dword	_ZN34_INTERNAL_3f32b5b9_4_k_cu_409aa7074cuda3std6ranges3__45__cpo3endE
	.align		8
        /*0080*/ 	.dword	_ZN34_INTERNAL_3f32b5b9_4_k_cu_409aa7074cuda3std6ranges3__45__cpo6cbeginE
	.align		8
        /*0088*/ 	.dword	_ZN34_INTERNAL_3f32b5b9_4_k_cu_409aa7074cuda3std6ranges3__45__cpo4cendE
	.align		8
        /*0090*/ 	.dword	_ZN34_INTERNAL_3f32b5b9_4_k_cu_409aa7074cuda3std6ranges3__45__cpo7advanceE
	.align		8
        /*0098*/ 	.dword	_ZN34_INTERNAL_3f32b5b9_4_k_cu_409aa7074cuda3std6ranges3__45__cpo9iter_swapE
	.align		8
        /*00a0*/ 	.dword	_ZN34_INTERNAL_3f32b5b9_4_k_cu_409aa7074cuda3std6ranges3__45__cpo4nextE
	.align		8
        /*00a8*/ 	.dword	_ZN34_INTERNAL_3f32b5b9_4_k_cu_409aa7074cuda3std6ranges3__45__cpo4prevE
	.align		8
        /*00b0*/ 	.dword	_ZN34_INTERNAL_3f32b5b9_4_k_cu_409aa7074cuda3std6ranges3__45__cpo4dataE
	.align		8
        /*00b8*/ 	.dword	_ZN34_INTERNAL_3f32b5b9_4_k_cu_409aa7074cuda3std6ranges3__45__cpo5cdataE
	.align		8
        /*00c0*/ 	.dword	_ZN34_INTERNAL_3f32b5b9_4_k_cu_409aa7074cuda3std6ranges3__45__cpo4sizeE
	.align		8
        /*00c8*/ 	.dword	_ZN34_INTERNAL_3f32b5b9_4_k_cu_409aa7074cuda3std6ranges3__45__cpo5ssizeE
	.align		8
        /*00d0*/ 	.dword	_ZN34_INTERNAL_3f32b5b9_4_k_cu_409aa7074cuda3std6ranges3__45__cpo8distanceE
	.align		8
        /*00d8*/ 	.dword	_ZN34_INTERNAL_3f32b5b9_4_k_cu_409aa7076thrust24THRUST_300001_SM_1000_NS6system6detail10sequential3seqE


//--------------------- .text._Z18InstanceNormUpdateIf4DxOpIffEEvPKT_iiPS2_T0_ --------------------------
	.section	.text._Z18InstanceNormUpdateIf4DxOpIffEEvPKT_iiPS2_T0_,"ax",@progbits
	.align	128
        .global         _Z18InstanceNormUpdateIf4DxOpIffEEvPKT_iiPS2_T0_
        .type           _Z18InstanceNormUpdateIf4DxOpIffEEvPKT_iiPS2_T0_,@function
        .size           _Z18InstanceNormUpdateIf4DxOpIffEEvPKT_iiPS2_T0_,(.L_x_282 - _Z18InstanceNormUpdateIf4DxOpIffEEvPKT_iiPS2_T0_)
        .other          _Z18InstanceNormUpdateIf4DxOpIffEEvPKT_iiPS2_T0_,@"STO_CUDA_ENTRY STV_DEFAULT"
_Z18InstanceNormUpdateIf4DxOpIffEEvPKT_iiPS2_T0_:
.text._Z18InstanceNormUpdateIf4DxOpIffEEvPKT_iiPS2_T0_:
[----:B------:R-:W-:Y:S01]  /*0000*/  LDC R1, c[0x0][0x37c] ;  /* 0x0000df00ff017b82 */ /* 0x000fe20000000800 */
[----:B------:R-:W0:Y:S07]  /*0010*/  S2R R0, SR_TID.X ;  /* 0x0000000000007919 */ /* 0x000e2e0000002100 */
[----:B------:R-:W0:Y:S01]  /*0020*/  S2UR UR4, SR_CTAID.X ;  /* 0x00000000000479c3 */ /* 0x000e220000002500 */
[----:B------:R-:W1:Y:S07]  /*0030*/  LDCU UR5, c[0x0][0x388] ;  /* 0x00007100ff0577ac */ /* 0x000e6e0008000800 */
[----:B------:R-:W0:Y:S02]  /*0040*/  LDC R3, c[0x0][0x360] ;  /* 0x0000d800ff037b82 */ /* 0x000e240000000800 */
[----:B0-----:R-:W-:-:S05]  /*0050*/  IMAD R0, R3, UR4, R0 ;  /* 0x0000000403007c24 */ /* 0x001fca000f8e0200 */
[----:B-1----:R-:W-:-:S13]  /*0060*/  ISETP.GE.AND P0, PT, R0, UR5, PT ;  /* 0x0000000500007c0c */ /* 0x002fda000bf06270 */
[----:B------:R-:W-:Y:S05]  /*0070*/  @P0 EXIT ;  /* 0x000000000000094d */ /* 0x000fea0003800000 */
[----:B------:R-:W0:Y:S01]  /*0080*/  LDC R3, c[0x0][0x38c] ;  /* 0x0000e300ff037b82 */ /* 0x000e220000000800 */
[----:B------:R-:W-:Y:S01]  /*0090*/  IABS R12, R0 ;  /* 0x00000000000c7213 */ /* 0x000fe20000000000 */
[----:B------:R-:W1:Y:S06]  /*00a0*/  LDCU.64 UR4, c[0x0][0x358] ;  /* 0x00006b00ff0477ac */ /* 0x000e6c0008000a00 */
[----:B------:R-:W2:Y:S08]  /*00b0*/  LDC.64 R4, c[0x0][0x3c8] ;  /* 0x0000f200ff047b82 */ /* 0x000eb00000000a00 */
[----:B------:R-:W3:Y:S01]  /*00c0*/  LDC.64 R16, c[0x0][0x3b0] ;  /* 0x0000ec00ff107b82 */ /* 0x000ee20000000a00 */
[----:B0-----:R-:W-:-:S04]  /*00d0*/  IABS R9, R3 ;  /* 0x0000000300097213 */ /* 0x001fc80000000000 */
[----:B------:R-:W0:Y:S08]  /*00e0*/  I2F.RP R2, R9 ;  /* 0x0000000900027306 */ /* 0x000e300000209400 */
[----:B0-----:R-:W0:Y:S02]  /*00f0*/  MUFU.RCP R2, R2 ;  /* 0x0000000200027308 */ /* 0x001e240000001000 */
[----:B0-----:R-:W-:-:S06]  /*0100*/  VIADD R7, R2, 0xffffffe ;  /* 0x0ffffffe02077836 */ /* 0x001fcc0000000000 */
[----:B------:R-:W0:Y:S02]  /*0110*/  F2I.FTZ.U32.TRUNC.NTZ R7, R7 ;  /* 0x0000000700077305 */ /* 0x000e24000021f000 */
[----:B0-----:R-:W-:-:S04]  /*0120*/  IMAD.MOV R6, RZ, RZ, -R7 ;  /* 0x000000ffff067224 */ /* 0x001fc800078e0a07 */
[----:B------:R-:W-:Y:S02]  /*0130*/  IMAD R11, R6, R9, RZ ;  /* 0x00000009060b7224 */ /* 0x000fe400078e02ff */
[----:B------:R-:W-:-:S04]  /*0140*/  IMAD.MOV.U32 R6, RZ, RZ, RZ ;  /* 0x000000ffff067224 */ /* 0x000fc800078e00ff */
[----:B------:R-:W-:Y:S01]  /*0150*/  IMAD.HI.U32 R8, R7, R11, R6 ;  /* 0x0000000b07087227 */ /* 0x000fe200078e0006 */
[----:B--2---:R-:W-:-:S04]  /*0160*/  IABS R6, R4 ;  /* 0x0000000400067213 */ /* 0x004fc80000000000 */
[----:B------:R-:W0:Y:S01]  /*0170*/  I2F.RP R7, R6 ;  /* 0x0000000600077306 */ /* 0x000e220000209400 */
[----:B------:R-:W-:-:S04]  /*0180*/  IMAD.HI.U32 R10, R8, R12, RZ ;  /* 0x0000000c080a7227 */ /* 0x000fc800078e00ff */
[----:B------:R-:W-:-:S04]  /*0190*/  IMAD.MOV R2, RZ, RZ, -R10 ;  /* 0x000000ffff027224 */ /* 0x000fc800078e0a0a */
[C---:B------:R-:W-:Y:S02]  /*01a0*/  IMAD R2, R9.reuse, R2, R12 ;  /* 0x0000000209027224 */ /* 0x040fe400078e020c */
[----:B------:R-:W2:Y:S03]  /*01b0*/  LDC.64 R12, c[0x0][0x3a0] ;  /* 0x0000e800ff0c7b82 */ /* 0x000ea60000000a00 */
[----:B------:R-:W-:Y:S01]  /*01c0*/  ISETP.GT.U32.AND P1, PT, R9, R2, PT ;  /* 0x000000020900720c */ /* 0x000fe20003f24070 */
[----:B0-----:R-:W0:-:S12]  /*01d0*/  MUFU.RCP R7, R7 ;  /* 0x0000000700077308 */ /* 0x001e180000001000 */
[----:B------:R-:W-:Y:S02]  /*01e0*/  @!P1 IMAD.IADD R2, R2, 0x1, -R9 ;  /* 0x0000000102029824 */ /* 0x000fe400078e0a09 */
[----:B------:R-:W-:Y:S01]  /*01f0*/  @!P1 VIADD R10, R10, 0x1 ;  /* 0x000000010a0a9836 */ /* 0x000fe20000000000 */
[----:B------:R-:W-:Y:S02]  /*0200*/  ISETP.NE.AND P1, PT, R3, RZ, PT ;  /* 0x000000ff0300720c */ /* 0x000fe40003f25270 */
[----:B------:R-:W-:Y:S01]  /*0210*/  ISETP.GE.U32.AND P0, PT, R2, R9, PT ;  /* 0x000000090200720c */ /* 0x000fe20003f06070 */
[----:B0-----:R-:W-:Y:S01]  /*0220*/  VIADD R14, R7, 0xffffffe ;  /* 0x0ffffffe070e7836 */ /* 0x001fe20000000000 */
[----:B------:R-:W-:Y:S01]  /*0230*/  LOP3.LUT R2, R0, R3, RZ, 0x3c, !PT ;  /* 0x0000000300027212 */ /* 0x000fe200078e3cff */
[----:B------:R-:W0:Y:S02]  /*0240*/  LDC.64 R8, c[0x0][0x398] ;  /* 0x0000e600ff087b82 */ /* 0x000e240000000a00 */
[----:B------:R4:W1:Y:S01]  /*0250*/  F2I.FTZ.U32.TRUNC.NTZ R15, R14 ;  /* 0x0000000e000f7305 */ /* 0x000862000021f000 */
[----:B------:R-:W-:-:S07]  /*0260*/  ISETP.GE.AND P2, PT, R2, RZ, PT ;  /* 0x000000ff0200720c */ /* 0x000fce0003f46270 */
[----:B------:R-:W-:Y:S01]  /*0270*/  @P0 IADD3 R10, PT, PT, R10, 0x1, RZ ;  /* 0x000000010a0a0810 */ /* 0x000fe20007ffe0ff */
[----:B----4-:R-:W-:-:S05]  /*0280*/  IMAD.MOV.U32 R14, RZ, RZ, RZ ;  /* 0x000000ffff0e7224 */ /* 0x010fca00078e00ff */
[----:B------:R-:W-:Y:S01]  /*0290*/  @!P2 IMAD.MOV R10, RZ, RZ, -R10 ;  /* 0x000000ffff0aa224 */ /* 0x000fe200078e0a0a */
[----:B------:R-:W-:Y:S01]  /*02a0*/  @!P1 LOP3.LUT R10, RZ, R3, RZ, 0x33, !PT ;  /* 0x00000003ff0a9212 */ /* 0x000fe200078e33ff */
[----:B-1----:R-:W-:-:S03]  /*02b0*/  IMAD.MOV R11, RZ, RZ, -R15 ;  /* 0x000000ffff0b7224 */ /* 0x002fc600078e0a0f */
[----:B------:R-:W-:Y:S01]  /*02c0*/  IABS R2, R10 ;  /* 0x0000000a00027213 */ /* 0x000fe20000000000 */
[----:B------:R-:W-:Y:S02]  /*02d0*/  IMAD.MOV R7, RZ, RZ, -R10 ;  /* 0x000000ffff077224 */ /* 0x000fe400078e0a0a */
[----:B------:R-:W-:Y:S02]  /*02e0*/  IMAD R11, R11, R6, RZ ;  /* 0x000000060b0b7224 */ /* 0x000fe400078e02ff */
[----:B------:R-:W-:Y:S02]  /*02f0*/  IMAD R7, R3, R7, R0 ;  /* 0x0000000703077224 */ /* 0x000fe400078e0200 */
[----:B--2---:R-:W-:-:S04]  /*0300*/  IMAD.WIDE R12, R10, 0x4, R12 ;  /* 0x000000040a0c7825 */ /* 0x004fc800078e020c */
[----:B------:R-:W-:Y:S02]  /*0310*/  IMAD R7, R10, R5, R7 ;  /* 0x000000050a077224 */ /* 0x000fe400078e0207 */
[----:B------:R-:W-:-:S04]  /*0320*/  IMAD.HI.U32 R14, R15, R11, R14 ;  /* 0x0000000b0f0e7227 */ /* 0x000fc800078e000e */
[----:B0-----:R-:W-:-:S04]  /*0330*/  IMAD.WIDE R8, R7, 0x4, R8 ;  /* 0x0000000407087825 */ /* 0x001fc800078e0208 */
[----:B------:R-:W-:Y:S01]  /*0340*/  IMAD.MOV.U32 R11, RZ, RZ, R2 ;  /* 0x000000ffff0b7224 */ /* 0x000fe200078e0002 */
[----:B------:R0:W2:Y:S03]  /*0350*/  LDG.E R3, desc[UR4][R8.64] ;  /* 0x0000000408037981 */ /* 0x0000a6000c1e1900 */
[----:B------:R-:W-:Y:S01]  /*0360*/  IMAD.HI.U32 R14, R14, R11, RZ ;  /* 0x0000000b0e0e7227 */ /* 0x000fe200078e00ff */
[----:B------:R3:W2:Y:S03]  /*0370*/  LDG.E R2, desc[UR4][R12.64] ;  /* 0x000000040c027981 */ /* 0x0006a6000c1e1900 */
[----:B------:R-:W-:Y:S01]  /*0380*/  IMAD.MOV R14, RZ, RZ, -R14 ;  /* 0x000000ffff0e7224 */ /* 0x000fe200078e0a0e */
[----:B------:R-:W-:Y:S01]  /*0390*/  ISETP.GE.AND P2, PT, R10, RZ, PT ;  /* 0x000000ff0a00720c */ /* 0x000fe20003f46270 */
[----:B0-----:R-:W0:Y:S02]  /*03a0*/  LDC.64 R8, c[0x0][0x3a8] ;  /* 0x0000ea00ff087b82 */ /* 0x001e240000000a00 */
[----:B------:R-:W-:-:S05]  /*03b0*/  IMAD R11, R6, R14, R11 ;  /* 0x0000000e060b7224 */ /* 0x000fca00078e020b */
[----:B------:R-:W-:Y:S01]  /*03c0*/  ISETP.GT.U32.AND P0, PT, R6, R11, PT ;  /* 0x0000000b0600720c */ /* 0x000fe20003f04070 */
[----:B------:R-:W1:-:S12]  /*03d0*/  LDC.64 R14, c[0x0][0x380] ;  /* 0x0000e000ff0e7b82 */ /* 0x000e580000000a00 */
[----:B------:R-:W-:-:S04]  /*03e0*/  @!P0 IADD3 R11, PT, PT, R11, -R6, RZ ;  /* 0x800000060b0b8210 */ /* 0x000fc80007ffe0ff */
[----:B------:R-:W-:Y:S02]  /*03f0*/  ISETP.GT.U32.AND P1, PT, R6, R11, PT ;  /* 0x0000000b0600720c */ /* 0x000fe40003f24070 */
[----:B------:R-:W-:-:S11]  /*0400*/  ISETP.NE.AND P0, PT, R4, RZ, PT ;  /* 0x000000ff0400720c */ /* 0x000fd60003f05270 */
[----:B------:R-:W-:-:S04]  /*0410*/  @!P1 IMAD.IADD R11, R11, 0x1, -R6 ;  /* 0x000000010b0b9824 */ /* 0x000fc800078e0a06 */
[----:B------:R-:W-:Y:S01]  /*0420*/  @!P2 IMAD.MOV R11, RZ, RZ, -R11 ;  /* 0x000000ffff0ba224 */ /* 0x000fe200078e0a0b */
[----:B------:R-:W-:Y:S01]  /*0430*/  @!P0 LOP3.LUT R11, RZ, R4, RZ, 0x33, !PT ;  /* 0x00000004ff0b8212 */ /* 0x000fe200078e33ff */
[----:B-1----:R-:W-:-:S04]  /*0440*/  IMAD.WIDE R6, R7, 0x4, R14 ;  /* 0x0000000407067825 */ /* 0x002fc800078e020e */
[----:B---3--:R-:W-:Y:S02]  /*0450*/  IMAD.WIDE R12, R11, 0x4, R16 ;  /* 0x000000040b0c7825 */ /* 0x008fe400078e0210 */
[----:B------:R-:W3:Y:S04]  /*0460*/  LDG.E.CONSTANT R7, desc[UR4][R6.64] ;  /* 0x0000000406077981 */ /* 0x000ee8000c1e9900 */
[----:B------:R-:W3:Y:S01]  /*0470*/  LDG.E R12, desc[UR4][R12.64] ;  /* 0x000000040c0c7981 */ /* 0x000ee2000c1e1900 */
[----:B------:R-:W1:Y:S01]  /*0480*/  I2F.F64 R4, R5 ;  /* 0x0000000500047312 */ /* 0x000e620000201c00 */
[----:B------:R-:W-:-:S07]  /*0490*/  IMAD.MOV.U32 R14, RZ, RZ, 0x1 ;  /* 0x00000001ff0e7424 */ /* 0x000fce00078e00ff */
[----:B-1----:R-:W1:Y:S02]  /*04a0*/  MUFU.RCP64H R15, R5 ;  /* 0x00000005000f7308 */ /* 0x002e640000001800 */
[----:B-1----:R-:W-:-:S08]  /*04b0*/  DFMA R16, -R4, R14, 1 ;  /* 0x3ff000000410742b */ /* 0x002fd0000000010e */
[----:B------:R-:W-:-:S08]  /*04c0*/  DFMA R16, R16, R16, R16 ;  /* 0x000000101010722b */ /* 0x000fd00000000010 */
[----:B------:R-:W-:Y:S01]  /*04d0*/  DFMA R16, R14, R16, R14 ;  /* 0x000000100e10722b */ /* 0x000fe2000000000e */
[----:B0-----:R-:W-:-:S05]  /*04e0*/  IMAD.WIDE R8, R10, 0x4, R8 ;  /* 0x000000040a087825 */ /* 0x001fca00078e0208 */
[----:B------:R0:W5:Y:S02]  /*04f0*/  LDG.E R11, desc[UR4][R8.64] ;  /* 0x00000004080b7981 */ /* 0x000164000c1e1900 */
[----:B------:R-:W-:-:S08]  /*0500*/  DFMA R14, -R4, R16, 1 ;  /* 0x3ff00000040e742b */ /* 0x000fd00000000110 */
[----:B------:R-:W-:Y:S01]  /*0510*/  DFMA R14, R16, R14, R16 ;  /* 0x0000000e100e722b */ /* 0x000fe20000000010 */
[----:B------:R-:W-:Y:S01]  /*0520*/  BSSY.RECONVERGENT B0, `(.L_x_0) ;  /* 0x000000e000007945 */ /* 0x000fe20003800200 */
[----:B--2---:R-:W-:-:S04]  /*0530*/  FADD R18, R3, -R2 ;  /* 0x8000000203127221 */ /* 0x004fc80000000000 */
[----:B------:R-:W0:Y:S02]  /*0540*/  F2F.F64.F32 R2, R18 ;  /* 0x0000001200027310 */ /* 0x000e240000201800 */
[----:B0-----:R-:W-:-:S08]  /*0550*/  DADD R8, R2, R2 ;  /* 0x0000000002087229 */ /* 0x001fd00000000002 */
[----:B------:R-:W-:-:S08]  /*0560*/  DMUL R2, R8, R14 ;  /* 0x0000000e08027228 */ /* 0x000fd00000000000 */
[----:B------:R-:W-:-:S08]  /*0570*/  DFMA R16, -R4, R2, R8 ;  /* 0x000000020410722b */ /* 0x000fd00000000108 */
[----:B------:R-:W-:Y:S01]  /*0580*/  DFMA R2, R14, R16, R2 ;  /* 0x000000100e02722b */ /* 0x000fe20000000002 */
[----:B------:R-:W-:-:S09]  /*0590*/  FSETP.GEU.AND P1, PT, |R9|, 6.5827683646048100446e-37, PT ;  /* 0x036000000900780b */ /* 0x000fd20003f2e200 */
[----:B------:R-:W-:-:S05]  /*05a0*/  FFMA R6, RZ, R5, R3 ;  /* 0x00000005ff067223 */ /* 0x000fca0000000003 */
[----:B------:R-:W-:Y:S01]  /*05b0*/  FSETP.GT.AND P0, PT, |R6|, 1.469367938527859385e-39, PT ;  /* 0x001000000600780b */ /* 0x000fe20003f04200 */
[----:B---3--:R-:W-:-:S12]  /*05c0*/  FMUL R12, R7, R12 ;  /* 0x0000000c070c7220 */ /* 0x008fd80000400000 */
[----:B------:R-:W-:Y:S05]  /*05d0*/  @P0 BRA P1, `(.L_x_1) ;  /* 0x0000000000080947 */ /* 0x000fea0000800000 */
[----:B------:R-:W-:-:S07]  /*05e0*/  MOV R20, 0x600 ;  /* 0x0000060000147802 */ /* 0x000fce0000000f00 */
[----:B-----5:R-:W-:Y:S05]  /*05f0*/  CALL.REL.NOINC `($__internal_1_$__cuda_sm20_div_rn_f64_full) ;  /* 0x0000000400087944 */ /* 0x020fea0003c00000 */
.L_x_1:
[----:B------:R-:W-:Y:S05]  /*0600*/  BSYNC.RECONVERGENT B0 ;  /* 0x0000000000007941 */ /* 0x000fea0003800200 */
.L_x_0:
[----:B------:R-:W0:Y:S01]  /*0610*/  MUFU.RCP64H R7, R5 ;  /* 0x0000000500077308 */ /* 0x000e220000001800 */
[----:B------:R-:W-:-:S05]  /*0620*/  VIADD R6, R5, 0x300402 ;  /* 0x0030040205067836 */ /* 0x000fca0000000000 */
[----:B------:R-:W-:Y:S02]  /*0630*/  FSETP.GEU.AND P0, PT, |R6|, 5.8789094863358348022e-39, PT ;  /* 0x004004020600780b */ /* 0x000fe40003f0e200 */
[----:B------:R1:W2:Y:S01]  /*0640*/  F2F.F32.F64 R2, R2 ;  /* 0x0000000200027310 */ /* 0x0002a20000301000 */
[----:B0-----:R-:W-:-:S08]  /*0650*/  DFMA R8, -R4, R6, 1 ;  /* 0x3ff000000408742b */ /* 0x001fd00000000106 */
[----:B------:R-:W-:-:S08]  /*0660*/  DFMA R8, R8, R8, R8 ;  /* 0x000000080808722b */ /* 0x000fd00000000008 */
[----:B------:R-:W-:-:S08]  /*0670*/  DFMA R8, R6, R8, R6 ;  /* 0x000000080608722b */ /* 0x000fd00000000006 */
[----:B------:R-:W-:-:S08]  /*0680*/  DFMA R14, -R4, R8, 1 ;  /* 0x3ff00000040e742b */ /* 0x000fd00000000108 */
[----:B------:R-:W-:Y:S01]  /*0690*/  DFMA R8, R8, R14, R8 ;  /* 0x0000000e0808722b */ /* 0x000fe20000000008 */
[----:B-12---:R-:W-:Y:S10]  /*06a0*/  @P0 BRA `(.L_x_2) ;  /* 0x0000000000100947 */ /* 0x006ff40003800000 */
[----:B------:R-:W-:Y:S02]  /*06b0*/  LOP3.LUT R3, R5, 0x7fffffff, RZ, 0xc0, !PT ;  /* 0x7fffffff05037812 */ /* 0x000fe400078ec0ff */
[----:B------:R-:W-:-:S03]  /*06c0*/  MOV R6, 0x6f0 ;  /* 0x000006f000067802 */ /* 0x000fc60000000f00 */
[----:B------:R-:W-:-:S07]  /*06d0*/  VIADD R14, R3, 0xfff00000 ;  /* 0xfff00000030e7836 */ /* 0x000fce0000000000 */
[----:B-----5:R-:W-:Y:S05]  /*06e0*/  CALL.REL.NOINC `($__internal_0_$__cuda_sm20_dblrcp_rn_slowpath_v3) ;  /* 0x0000000000387944 */ /* 0x020fea0003c00000 */
.L_x_2:
[----:B------:R-:W0:Y:S08]  /*06f0*/  LDC.64 R4, c[0x0][0x3b8] ;  /* 0x0000ee00ff047b82 */ /* 0x000e300000000a00 */
[----:B------:R-:W1:Y:S08]  /*0700*/  LDC.64 R6, c[0x0][0x3c0] ;  /* 0x0000f000ff067b82 */ /* 0x000e700000000a00 */
[----:B------:R-:W2:Y:S01]  /*0710*/  LDC.64 R14, c[0x0][0x390] ;  /* 0x0000e400ff0e7b82 */ /* 0x000ea20000000a00 */
[----:B0-----:R-:W-:-:S06]  /*0720*/  IMAD.WIDE R4, R10, 0x4, R4 ;  /* 0x000000040a047825 */ /* 0x001fcc00078e0204 */
[----:B------:R-:W3:Y:S01]  /*0730*/  LDG.E R5, desc[UR4][R4.64] ;  /* 0x0000000404057981 */ /* 0x000ee2000c1e1900 */
[----:B-1----:R-:W-:-:S06]  /*0740*/  IMAD.WIDE R6, R10, 0x4, R6 ;  /* 0x000000040a067825 */ /* 0x002fcc00078e0206 */
[----:B------:R-:W4:Y:S01]  /*0750*/  LDG.E R6, desc[UR4][R6.64] ;  /* 0x0000000406067981 */ /* 0x000f22000c1e1900 */
[----:B------:R-:W4:Y:S01]  /*0760*/  F2F.F32.F64 R8, R8 ;  /* 0x0000000800087310 */ /* 0x000f220000301000 */
[----:B---3--:R-:W-:-:S04]  /*0770*/  FMUL R3, R2, R5 ;  /* 0x0000000502037220 */ /* 0x008fc80000400000 */
[----:B-----5:R-:W-:Y:S01]  /*0780*/  FFMA R11, R12, R11, R3 ;  /* 0x0000000b0c0b7223 */ /* 0x020fe20000000003 */
[----:B--2---:R-:W-:-:S04]  /*0790*/  IMAD.WIDE R2, R0, 0x4, R14 ;  /* 0x0000000400027825 */ /* 0x004fc800078e020e */
[----:B----4-:R-:W-:-:S05]  /*07a0*/  FFMA R11, R8, R6, R11 ;  /* 0x00000006080b7223 */ /* 0x010fca000000000b */
[----:B------:R-:W-:Y:S01]  /*07b0*/  STG.E desc[UR4][R2.64], R11 ;  /* 0x0000000b02007986 */ /* 0x000fe2000c101904 */
[----:B------:R-:W-:Y:S05]  /*07c0*/  EXIT ;  /* 0x000000000000794d */ /* 0x000fea0003800000 */
        .weak           $__internal_0_$__cuda_sm20_dblrcp_rn_slowpath_v3
        .type           $__internal_0_$__cuda_sm20_dblrcp_rn_slowpath_v3,@function
        .size           $__internal_0_$__cuda_sm20_dblrcp_rn_slowpath_v3,($__internal_1_$__cuda_sm20_div_rn_f64_full - $__internal_0_$__cuda_sm20_dblrcp_rn_slowpath_v3)
$__internal_0_$__cuda_sm20_dblrcp_rn_slowpath_v3:
[----:B------:R-:W-:-:S14]  /*07d0*/  DSETP.GTU.AND P0, PT, |R4|, +INF , PT ;  /* 0x7ff000000400742a */ /* 0x000fdc0003f0c200 */
[----:B------:R-:W-:Y:S05]  /*07e0*/  @P0 BRA `(.L_x_3) ;  /* 0x00000000007c0947 */ /* 0x000fea0003800000 */
[----:B------:R-:W-:-:S05]  /*07f0*/  LOP3.LUT R3, R5, 0x7fffffff, RZ, 0xc0, !PT ;  /* 0x7fffffff05037812 */ /* 0x000fca00078ec0ff */
[----:B------:R-:W-:-:S05]  /*0800*/  VIADD R7, R3, 0xffffffff ;  /* 0xffffffff03077836 */ /* 0x000fca0000000000 */
[----:B------:R-:W-:-:S13]  /*0810*/  ISETP.GE.U32.AND P0, PT, R7, 0x7fefffff, PT ;  /* 0x7fefffff0700780c */ /* 0x000fda0003f06070 */
[----:B------:R-:W-:Y:S02]  /*0820*/  @P0 LOP3.LUT R9, R5, 0x7ff00000, RZ, 0x3c, !PT ;  /* 0x7ff0000005090812 */ /* 0x000fe400078e3cff */
[----:B------:R-:W-:Y:S01]  /*0830*/  @P0 MOV R8, RZ ;  /* 0x000000ff00080202 */ /* 0x000fe20000000f00 */
[----:B------:R-:W-:Y:S06]  /*0840*/  @P0 BRA `(.L_x_4) ;  /* 0x00000000006c0947 */ /* 0x000fec0003800000 */
[----:B------:R-:W-:-:S13]  /*0850*/  ISETP.GE.U32.AND P0, PT, R3, 0x1000001, PT ;  /* 0x010000010300780c */ /* 0x000fda0003f06070 */
[----:B------:R-:W-:Y:S05]  /*0860*/  @!P0 BRA `(.L_x_5) ;  /* 0x0000000000348947 */ /* 0x000fea0003800000 */
[----:B------:R-:W-:Y:S02]  /*0870*/  VIADD R9, R5, 0xc0200000 ;  /* 0xc020000005097836 */ /* 0x000fe40000000000 */
[----:B------:R-:W-:Y:S02]  /*0880*/  IMAD.MOV.U32 R8, RZ, RZ, R4 ;  /* 0x000000ffff087224 */ /* 0x000fe400078e0004 */
[----:B------:R-:W0:Y:S04]  /*0890*/  MUFU.RCP64H R15, R9 ;  /* 0x00000009000f7308 */ /* 0x000e280000001800 */
[----:B0-----:R-:W-:-:S08]  /*08a0*/  DFMA R16, -R8, R14, 1 ;  /* 0x3ff000000810742b */ /* 0x001fd0000000010e */
[----:B------:R-:W-:-:S08]  /*08b0*/  DFMA R16, R16, R16, R16 ;  /* 0x000000101010722b */ /* 0x000fd00000000010 */
[----:B------:R-:W-:-:S08]  /*08c0*/  DFMA R16, R14, R16, R14 ;  /* 0x000000100e10722b */ /* 0x000fd0000000000e */
[----:B------:R-:W-:-:S08]  /*08d0*/  DFMA R14, -R8, R16, 1 ;  /* 0x3ff00000080e742b */ /* 0x000fd00000000110 */
[----:B------:R-:W-:-:S08]  /*08e0*/  DFMA R14, R16, R14, R16 ;  /* 0x0000000e100e722b */ /* 0x000fd00000000010 */
[----:B------:R-:W-:-:S08]  /*08f0*/  DMUL R14, R14, 2.2250738585072013831e-308 ;  /* 0x001000000e0e7828 */ /* 0x000fd00000000000 */
[----:B------:R-:W-:-:S08]  /*0900*/  DFMA R4, -R4, R14, 1 ;  /* 0x3ff000000404742b */ /* 0x000fd0000000010e */
[----:B------:R-:W-:-:S08]  /*0910*/  DFMA R4, R4, R4, R4 ;  /* 0x000000040404722b */ /* 0x000fd00000000004 */
[----:B------:R-:W-:Y:S01]  /*0920*/  DFMA R8, R14, R4, R14 ;  /* 0x000000040e08722b */ /* 0x000fe2000000000e */
[----:B------:R-:W-:Y:S10]  /*0930*/  BRA `(.L_x_4) ;  /* 0x0000000000307947 */ /* 0x000ff40003800000 */
.L_x_5:
[----:B------:R-:W-:Y:S01]  /*0940*/  DMUL R4, R4, 8.11296384146066816958e+31 ;  /* 0x4690000004047828 */ /* 0x000fe20000000000 */
[----:B------:R-:W-:-:S05]  /*0950*/  IMAD.MOV.U32 R8, RZ, RZ, R14 ;  /* 0x000000ffff087224 */ /* 0x000fca00078e000e */
[----:B------:R-:W0:Y:S02]  /*0960*/  MUFU.RCP64H R9, R5 ;  /* 0x0000000500097308 */ /* 0x000e240000001800 */
[----:B0-----:R-:W-:-:S08]  /*0970*/  DFMA R14, -R4, R8, 1 ;  /* 0x3ff00000040e742b */ /* 0x001fd00000000108 */
[----:B------:R-:W-:-:S08]  /*0980*/  DFMA R14, R14, R14, R14 ;  /* 0x0000000e0e0e722b */ /* 0x000fd0000000000e */
[----:B------:R-:W-:-:S08]  /*0990*/  DFMA R14, R8, R14, R8 ;  /* 0x0000000e080e722b */ /* 0x000fd00000000008 */
[----:B------:R-:W-:-:S08]  /*09a0*/  DFMA R8, -R4, R14, 1 ;  /* 0x3ff000000408742b */ /* 0x000fd0000000010e */
[----:B------:R-:W-:-:S08]  /*09b0*/  DFMA R8, R14, R8, R14 ;  /* 0x000000080e08722b */ /* 0x000fd0000000000e */
[----:B------:R-:W-:Y:S01]  /*09c0*/  DMUL R8, R8, 8.11296384146066816958e+31 ;  /* 0x4690000008087828 */ /* 0x000fe20000000000 */
[----:B------:R-:W-:Y:S10]  /*09d0*/  BRA `(.L_x_4) ;  /* 0x0000000000087947 */ /* 0x000ff40003800000 */
.L_x_3:
[----:B------:R-:W-:Y:S01]  /*09e0*/  LOP3.LUT R9, R5, 0x80000, RZ, 0xfc, !PT ;  /* 0x0008000005097812 */ /* 0x000fe200078efcff */
[----:B------:R-:W-:-:S07]  /*09f0*/  IMAD.MOV.U32 R8, RZ, RZ, R4 ;  /* 0x000000ffff087224 */ /* 0x000fce00078e0004 */
.L_x_4:
[----:B------:R-:W-:-:S04]  /*0a00*/  IMAD.MOV.U32 R7, RZ, RZ, 0x0 ;  /* 0x00000000ff077424 */ /* 0x000fc800078e00ff */
[----:B------:R-:W-:Y:S05]  /*0a10*/  RET.REL.NODEC R6 `(_Z18InstanceNormUpdateIf4DxOpIffEEvPKT_iiPS2_T0_) ;  /* 0xfffffff406787950 */ /* 0x000fea0003c3ffff */
        .weak           $__internal_1_$__cuda_sm20_div_rn_f64_full
        .type           $__internal_1_$__cuda_sm20_div_rn_f64_full,@function
        .size           $__internal_1_$__cuda_sm20_div_rn_f64_full,(.L_x_282 - $__internal_1_$__cuda_sm20_div_rn_f64_full)
$__internal_1_$__cuda_sm20_div_rn_f64_full:
[C---:B------:R-:W-:Y:S01]  /*0a20*/  FSETP.GEU.AND P0, PT, |R5|.reuse, 1.469367938527859385e-39, PT ;  /* 0x001000000500780b */ /* 0x040fe20003f0e200 */
[----:B------:R-:W-:Y:S01]  /*0a30*/  IMAD.MOV.U32 R7, RZ, RZ, R9 ;  /* 0x000000ffff077224 */ /* 0x000fe200078e0009 */
[----:B------:R-:W-:Y:S01]  /*0a40*/  LOP3.LUT R2, R5, 0x800fffff, RZ, 0xc0, !PT ;  /* 0x800fffff05027812 */ /* 0x000fe200078ec0ff */
[----:B------:R-:W-:Y:S01]  /*0a50*/  IMAD.MOV.U32 R14, RZ, RZ, 0x1 ;  /* 0x00000001ff0e7424 */ /* 0x000fe200078e00ff */
[----:B------:R-:W-:Y:S01]  /*0a60*/  MOV R6, R8 ;  /* 0x0000000800067202 */ /* 0x000fe20000000f00 */
[----:B------:R-:W-:Y:S01]  /*0a70*/  IMAD.MOV.U32 R13, RZ, RZ, 0x1ca00000 ;  /* 0x1ca00000ff0d7424 */ /* 0x000fe200078e00ff */
[----:B------:R-:W-:Y:S01]  /*0a80*/  LOP3.LUT R3, R2, 0x3ff00000, RZ, 0xfc, !PT ;  /* 0x3ff0000002037812 */ /* 0x000fe200078efcff */
[----:B------:R-:W-:Y:S01]  /*0a90*/  IMAD.MOV.U32 R2, RZ, RZ, R4 ;  /* 0x000000ffff027224 */ /* 0x000fe200078e0004 */
[C---:B------:R-:W-:Y:S01]  /*0aa0*/  FSETP.GEU.AND P2, PT, |R7|.reuse, 1.469367938527859385e-39, PT ;  /* 0x001000000700780b */ /* 0x040fe20003f4e200 */
[----:B------:R-:W-:Y:S01]  /*0ab0*/  BSSY.RECONVERGENT B1, `(.L_x_6) ;  /* 0x0000050000017945 */ /* 0x000fe20003800200 */
[----:B------:R-:W-:-:S02]  /*0ac0*/  LOP3.LUT R21, R7, 0x7ff00000, RZ, 0xc0, !PT ;  /* 0x7ff0000007157812 */ /* 0x000fc400078ec0ff */
[----:B------:R-:W-:Y:S01]  /*0ad0*/  LOP3.LUT R22, R5, 0x7ff00000, RZ, 0xc0, !PT ;  /* 0x7ff0000005167812 */ /* 0x000fe200078ec0ff */
[----:B------:R-:W-:Y:S02]  /*0ae0*/  @!P0 DMUL R2, R4, 8.98846567431157953865e+307 ;  /* 0x7fe0000004028828 */ /* 0x000fe40000000000 */
[----:B------:R-:W-:Y:S01]  /*0af0*/  IMAD.MOV.U32 R23, RZ, RZ, R21 ;  /* 0x000000ffff177224 */ /* 0x000fe200078e0015 */
[----:B------:R-:W-:-:S03]  /*0b00*/  ISETP.GE.U32.AND P1, PT, R21, R22, PT ;  /* 0x000000161500720c */ /* 0x000fc60003f26070 */
[----:B------:R-:W0:Y:S02]  /*0b10*/  MUFU.RCP64H R15, R3 ;  /* 0x00000003000f7308 */ /* 0x000e240000001800 */
[----:B------:R-:W-:Y:S02]  /*0b20*/  @!P2 LOP3.LUT R16, R5, 0x7ff00000, RZ, 0xc0, !PT ;  /* 0x7ff000000510a812 */ /* 0x000fe400078ec0ff */
[----:B------:R-:W-:Y:S02]  /*0b30*/  @!P0 LOP3.LUT R22, R3, 0x7ff00000, RZ, 0xc0, !PT ;  /* 0x7ff0000003168812 */ /* 0x000fe400078ec0ff */
[----:B------:R-:W-:-:S04]  /*0b40*/  @!P2 ISETP.GE.U32.AND P3, PT, R21, R16, PT ;  /* 0x000000101500a20c */ /* 0x000fc80003f66070 */
[----:B------:R-:W-:-:S04]  /*0b50*/  @!P2 SEL R17, R13, 0x63400000, !P3 ;  /* 0x634000000d11a807 */ /* 0x000fc80005800000 */
[----:B------:R-:W-:Y:S01]  /*0b60*/  @!P2 LOP3.LUT R18, R17, 0x80000000, R7, 0xf8, !PT ;  /* 0x800000001112a812 */ /* 0x000fe200078ef807 */
[----:B0-----:R-:W-:-:S03]  /*0b70*/  DFMA R8, R14, -R2, 1 ;  /* 0x3ff000000e08742b */ /* 0x001fc60000000802 */
[----:B------:R-:W-:Y:S01]  /*0b80*/  @!P2 LOP3.LUT R19, R18, 0x100000, RZ, 0xfc, !PT ;  /* 0x001000001213a812 */ /* 0x000fe200078efcff */
[----:B------:R-:W-:-:S04]  /*0b90*/  @!P2 IMAD.MOV.U32 R18, RZ, RZ, RZ ;  /* 0x000000ffff12a224 */ /* 0x000fc800078e00ff */
[----:B------:R-:W-:-:S08]  /*0ba0*/  DFMA R8, R8, R8, R8 ;  /* 0x000000080808722b */ /* 0x000fd00000000008 */
[----:B------:R-:W-:Y:S01]  /*0bb0*/  DFMA R14, R14, R8, R14 ;  /* 0x000000080e0e722b */ /* 0x000fe2000000000e */
[----:B------:R-:W-:Y:S01]  /*0bc0*/  SEL R9, R13, 0x63400000, !P1 ;  /* 0x634000000d097807 */ /* 0x000fe20004800000 */
[----:B------:R-:W-:-:S03]  /*0bd0*/  IMAD.MOV.U32 R8, RZ, RZ, R6 ;  /* 0x000000ffff087224 */ /* 0x000fc600078e0006 */
[----:B------:R-:W-:-:S03]  /*0be0*/  LOP3.LUT R9, R9, 0x800fffff, R7, 0xf8, !PT ;  /* 0x800fffff09097812 */ /* 0x000fc600078ef807 */
[----:B------:R-:W-:-:S03]  /*0bf0*/  DFMA R16, R14, -R2, 1 ;  /* 0x3ff000000e10742b */ /* 0x000fc60000000802 */
[----:B------:R-:W-:-:S05]  /*0c00*/  @!P2 DFMA R8, R8, 2, -R18 ;  /* 0x400000000808a82b */ /* 0x000fca0000000812 */
[----:B------:R-:W-:-:S05]  /*0c10*/  DFMA R16, R14, R16, R14 ;  /* 0x000000100e10722b */ /* 0x000fca000000000e */
[----:B------:R-:W-:-:S03]  /*0c20*/  @!P2 LOP3.LUT R23, R9, 0x7ff00000, RZ, 0xc0, !PT ;  /* 0x7ff000000917a812 */ /* 0x000fc600078ec0ff */
[----:B------:R-:W-:Y:S01]  /*0c30*/  DMUL R14, R16, R8 ;  /* 0x00000008100e7228 */ /* 0x000fe20000000000 */
[----:B------:R-:W-:-:S04]  /*0c40*/  IADD3 R24, PT, PT, R23, -0x1, RZ ;  /* 0xffffffff17187810 */ /* 0x000fc80007ffe0ff */
[----:B------:R-:W-:Y:S01]  /*0c50*/  ISETP.GT.U32.AND P0, PT, R24, 0x7feffffe, PT ;  /* 0x7feffffe1800780c */ /* 0x000fe20003f04070 */
[----:B------:R-:W-:Y:S02]  /*0c60*/  VIADD R24, R22, 0xffffffff ;  /* 0xffffffff16187836 */ /* 0x000fe40000000000 */
[----:B------:R-:W-:-:S03]  /*0c70*/  DFMA R18, R14, -R2, R8 ;  /* 0x800000020e12722b */ /* 0x000fc60000000008 */
[----:B------:R-:W-:-:S05]  /*0c80*/  ISETP.GT.U32.OR P0, PT, R24, 0x7feffffe, P0 ;  /* 0x7feffffe1800780c */ /* 0x000fca0000704470 */
[----:B------:R-:W-:-:S08]  /*0c90*/  DFMA R18, R16, R18, R14 ;  /* 0x000000121012722b */ /* 0x000fd0000000000e */
[----:B------:R-:W-:Y:S05]  /*0ca0*/  @P0 BRA `(.L_x_7) ;  /* 0x00000000006c0947 */ /* 0x000fea0003800000 */
[----:B------:R-:W-:Y:S01]  /*0cb0*/  LOP3.LUT R14, R5, 0x7ff00000, RZ, 0xc0, !PT ;  /* 0x7ff00000050e7812 */ /* 0x000fe200078ec0ff */
[----:B------:R-:W-:-:S03]  /*0cc0*/  IMAD.MOV.U32 R16, RZ, RZ, RZ ;  /* 0x000000ffff107224 */ /* 0x000fc600078e00ff */
[CC--:B------:R-:W-:Y:S02]  /*0cd0*/  VIADDMNMX R6, R21.reuse, -R14.reuse, 0xb9600000, !PT ;  /* 0xb960000015067446 */ /* 0x0c0fe4000780090e */
[----:B------:R-:W-:Y:S02]  /*0ce0*/  ISETP.GE.U32.AND P0, PT, R21, R14, PT ;  /* 0x0000000e1500720c */ /* 0x000fe40003f06070 */
[----:B------:R-:W-:Y:S02]  /*0cf0*/  VIMNMX R6, PT, PT, R6, 0x46a00000, PT ;  /* 0x46a0000006067848 */ /* 0x000fe40003fe0100 */
[----:B------:R-:W-:-:S05]  /*0d00*/  SEL R13, R13, 0x63400000, !P0 ;  /* 0x634000000d0d7807 */ /* 0x000fca0004000000 */
[----:B------:R-:W-:-:S04]  /*0d10*/  IMAD.IADD R6, R6, 0x1, -R13 ;  /* 0x0000000106067824 */ /* 0x000fc800078e0a0d */
[----:B------:R-:W-:-:S06]  /*0d20*/  VIADD R17, R6, 0x7fe00000 ;  /* 0x7fe0000006117836 */ /* 0x000fcc0000000000 */
[----:B------:R-:W-:-:S10]  /*0d30*/  DMUL R14, R18, R16 ;  /* 0x00000010120e7228 */ /* 0x000fd40000000000 */
[----:B------:R-:W-:-:S13]  /*0d40*/  FSETP.GTU.AND P0, PT, |R15|, 1.469367938527859385e-39, PT ;  /* 0x001000000f00780b */ /* 0x000fda0003f0c200 */
[----:B------:R-:W-:Y:S05]  /*0d50*/  @P0 BRA `(.L_x_8) ;  /* 0x0000000000940947 */ /* 0x000fea0003800000 */
[----:B------:R-:W-:Y:S01]  /*0d60*/  DFMA R2, R18, -R2, R8 ;  /* 0x800000021202722b */ /* 0x000fe20000000008 */
[----:B------:R-:W-:-:S09]  /*0d70*/  IMAD.MOV.U32 R16, RZ, RZ, RZ ;  /* 0x000000ffff107224 */ /* 0x000fd200078e00ff */
[C---:B------:R-:W-:Y:S02]  /*0d80*/  FSETP.NEU.AND P0, PT, R3.reuse, RZ, PT ;  /* 0x000000ff0300720b */ /* 0x040fe40003f0d000 */
[----:B------:R-:W-:-:S04]  /*0d90*/  LOP3.LUT R7, R3, 0x80000000, R5, 0x48, !PT ;  /* 0x8000000003077812 */ /* 0x000fc800078e4805 */
[----:B------:R-:W-:-:S07]  /*0da0*/  LOP3.LUT R17, R7, R17, RZ, 0xfc, !PT ;  /* 0x0000001107117212 */ /* 0x000fce00078efcff */
[----:B------:R-:W-:Y:S05]  /*0db0*/  @!P0 BRA `(.L_x_8) ;  /* 0x00000000007c8947 */ /* 0x000fea0003800000 */
[----:B------:R-:W-:Y:S01]  /*0dc0*/  IMAD.MOV R3, RZ, RZ, -R6 ;  /* 0x000000ffff037224 */ /* 0x000fe200078e0a06 */
[----:B------:R-:W-:Y:S01]  /*0dd0*/  MOV R2, RZ ;  /* 0x000000ff00027202 */ /* 0x000fe20000000f00 */
[----:B------:R-:W-:-:S05]  /*0de0*/  DMUL.RP R16, R18, R16 ;  /* 0x0000001012107228 */ /* 0x000fca0000008000 */
[----:B------:R-:W-:-:S05]  /*0df0*/  DFMA R2, R14, -R2, R18 ;  /* 0x800000020e02722b */ /* 0x000fca0000000012 */
[----:B------:R-:W-:Y:S02]  /*0e00*/  LOP3.LUT R7, R17, R7, RZ, 0x3c, !PT ;  /* 0x0000000711077212 */ /* 0x000fe400078e3cff */
[----:B------:R-:W-:-:S04]  /*0e10*/  IADD3 R2, PT, PT, -R6, -0x43300000, RZ ;  /* 0xbcd0000006027810 */ /* 0x000fc80007ffe1ff */
[----:B------:R-:W-:-:S04]  /*0e20*/  FSETP.NEU.AND P0, PT, |R3|, R2, PT ;  /* 0x000000020300720b */ /* 0x000fc80003f0d200 */
[----:B------:R-:W-:Y:S02]  /*0e30*/  FSEL R14, R16, R14, !P0 ;  /* 0x0000000e100e7208 */ /* 0x000fe40004000000 */
[----:B------:R-:W-:Y:S01]  /*0e40*/  FSEL R15, R7, R15, !P0 ;  /* 0x0000000f070f7208 */ /* 0x000fe20004000000 */
[----:B------:R-:W-:Y:S06]  /*0e50*/  BRA `(.L_x_8) ;  /* 0x0000000000547947 */ /* 0x000fec0003800000 */
.L_x_7:
[----:B------:R-:W-:-:S14]  /*0e60*/  DSETP.NAN.AND P0, PT, R6, R6, PT ;  /* 0x000000060600722a */ /* 0x000fdc0003f08000 */
[----:B------:R-:W-:Y:S05]  /*0e70*/  @P0 BRA `(.L_x_9) ;  /* 0x0000000000440947 */ /* 0x000fea0003800000 */
[----:B------:R-:W-:-:S14]  /*0e80*/  DSETP.NAN.AND P0, PT, R4, R4, PT ;  /* 0x000000040400722a */ /* 0x000fdc0003f08000 */
[----:B------:R-:W-:Y:S05]  /*0e90*/  @P0 BRA `(.L_x_10) ;  /* 0x0000000000300947 */ /* 0x000fea0003800000 */
[----:B------:R-:W-:Y:S01]  /*0ea0*/  ISETP.NE.AND P0, PT, R23, R22, PT ;  /* 0x000000161700720c */ /* 0x000fe20003f05270 */
[----:B------:R-:W-:Y:S02]  /*0eb0*/  IMAD.MOV.U32 R14, RZ, RZ, 0x0 ;  /* 0x00000000ff0e7424 */ /* 0x000fe400078e00ff */
[----:B------:R-:W-:-:S10]  /*0ec0*/  IMAD.MOV.U32 R15, RZ, RZ, -0x80000 ;  /* 0xfff80000ff0f7424 */ /* 0x000fd400078e00ff */
[----:B------:R-:W-:Y:S05]  /*0ed0*/  @!P0 BRA `(.L_x_8) ;  /* 0x0000000000348947 */ /* 0x000fea0003800000 */
[----:B------:R-:W-:Y:S02]  /*0ee0*/  ISETP.NE.AND P0, PT, R23, 0x7ff00000, PT ;  /* 0x7ff000001700780c */ /* 0x000fe40003f05270 */
[----:B------:R-:W-:Y:S02]  /*0ef0*/  LOP3.LUT R15, R7, 0x80000000, R5, 0x48, !PT ;  /* 0x80000000070f7812 */ /* 0x000fe400078e4805 */
[----:B------:R-:W-:-:S13]  /*0f00*/  ISETP.EQ.OR P0, PT, R22, RZ, !P0 ;  /* 0x000000ff1600720c */ /* 0x000fda0004702670 */
[----:B------:R-:W-:Y:S01]  /*0f10*/  @P0 LOP3.LUT R2, R15, 0x7ff00000, RZ, 0xfc, !PT ;  /* 0x7ff000000f020812 */ /* 0x000fe200078efcff */
[----:B------:R-:W-:Y:S02]  /*0f20*/  @!P0 IMAD.MOV.U32 R14, RZ, RZ, RZ ;  /* 0x000000ffff0e8224 */ /* 0x000fe400078e00ff */
[----:B------:R-:W-:Y:S02]  /*0f30*/  @P0 IMAD.MOV.U32 R14, RZ, RZ, RZ ;  /* 0x000000ffff0e0224 */ /* 0x000fe400078e00ff */
[----:B------:R-:W-:Y:S01]  /*0f40*/  @P0 IMAD.MOV.U32 R15, RZ, RZ, R2 ;  /* 0x000000ffff0f0224 */ /* 0x000fe200078e0002 */
[----:B------:R-:W-:Y:S06]  /*0f50*/  BRA `(.L_x_8) ;  /* 0x0000000000147947 */ /* 0x000fec0003800000 */
.L_x_10:
[----:B------:R-:W-:Y:S02]  /*0f60*/  LOP3.LUT R15, R5, 0x80000, RZ, 0xfc, !PT ;  /* 0x00080000050f7812 */ /* 0x000fe400078efcff */
[----:B------:R-:W-:Y:S01]  /*0f70*/  MOV R14, R4 ;  /* 0x00000004000e7202 */ /* 0x000fe20000000f00 */
[----:B------:R-:W-:Y:S06]  /*0f80*/  BRA `(.L_x_8) ;  /* 0x0000000000087947 */ /* 0x000fec0003800000 */
.L_x_9:
[----:B------:R-:W-:Y:S01]  /*0f90*/  LOP3.LUT R15, R7, 0x80000, RZ, 0xfc, !PT ;  /* 0x00080000070f7812 */ /* 0x000fe200078efcff */
[----:B------:R-:W-:-:S07]  /*0fa0*/  IMAD.MOV.U32 R14, RZ, RZ, R6 ;  /* 0x000000ffff0e7224 */ /* 0x000fce00078e0006 */
.L_x_8:
[----:B------:R-:W-:Y:S05]  /*0fb0*/  BSYNC.RECONVERGENT B1 ;  /* 0x0000000000017941 */ /* 0x000fea0003800200 */
.L_x_6:
[----:B------:R-:W-:Y:S02]  /*0fc0*/  IMAD.MOV.U32 R21, RZ, RZ, 0x0 ;  /* 0x00000000ff157424 */ /* 0x000fe400078e00ff */
[----:B------:R-:W-:Y:S02]  /*0fd0*/  IMAD.MOV.U32 R2, RZ, RZ, R14 ;  /* 0x000000ffff027224 */ /* 0x000fe400078e000e */
[----:B------:R-:W-:Y:S01]  /*0fe0*/  IMAD.MOV.U32 R3, RZ, RZ, R15 ;  /* 0x000000ffff037224 */ /* 0x000fe200078e000f */
[----:B------:R-:W-:Y:S06]  /*0ff0*/  RET.REL.NODEC R20 `(_Z18InstanceNormUpdateIf4DxOpIffEEvPKT_iiPS2_T0_) ;  /* 0xfffffff014007950 */ /* 0x000fec0003c3ffff */
.L_x_11:
[----:B------:R-:W-:-:S00]  /*1000*/  BRA `(.L_x_11) ;  /* 0xfffffffc00fc7947 */ /* 0x000fc0000383ffff */
[----:B------:R-:W-:-:S00]  /*1010*/  NOP ;  /* 0x0000000000007918 */ /* 0x000fc00000000000 */
        /* <DEDUP_REMOVED lines=14> */
.L_x_282:


//--------------------- .text._Z30InstanceNormRowReduceTempToOutIf7DmeanOpIffEEvPKT_iiiPS2_T0_ --------------------------
	.section	.text._Z30InstanceNormRowReduceTempToOutIf7DmeanOpIffEEvPKT_iiiPS2_T0_,"ax",@progbits
	.align	128
        .global         _Z30InstanceNormRowReduceTempToOutIf7DmeanOpIffEEvPKT_iiiPS2_T0_
        .type           _Z30InstanceNormRowReduceTempToOutIf7DmeanOpIffEEvPKT_iiiPS2_T0_,@function
        .size           _Z30InstanceNormRowReduceTempToOutIf7DmeanOpIffEEvPKT_iiiPS2_T0_,(.L_x_291 - _Z30InstanceNormRowReduceTempToOutIf7DmeanOpIffEEvPKT_iiiPS2_T0_)
        .other          _Z30InstanceNormRowReduceTempToOutIf7DmeanOpIffEEvPKT_iiiPS2_T0_,@"STO_CUDA_ENTRY STV_DEFAULT"
_Z30InstanceNormRowReduceTempToOutIf7DmeanOpIffEEvPKT_iiiPS2_T0_:
.text._Z30InstanceNormRowReduceTempToOutIf7DmeanOpIffEEvPKT_iiiPS2_T0_:
[----:B------:R-:W-:Y:S08]  /*0000*/  LDC R1, c[0x0][0x37c] ;  /* 0x0000df00ff017b82 */ /* 0x000ff00000000800 */
[----:B------:R-:W0:Y:S08]  /*0010*/  LDC.64 R2, c[0x0][0x388] ;  /* 0x0000e200ff027b82 */ /* 0x000e300000000a00 */
[----:B------:R-:W1:Y:S01]  /*0020*/  S2UR UR8, SR_CTAID.X ;  /* 0x00000000000879c3 */ /* 0x000e620000002500 */
[----:B0-----:R-:W-:-:S05]  /*0030*/  IMAD R0, R3, R2, RZ ;  /* 0x0000000203007224 */ /* 0x001fca00078e02ff */
[----:B-1----:R-:W-:-:S13]  /*0040*/  ISETP.LE.AND P0, PT, R0, UR8, PT ;  /* 0x0000000800007c0c */ /* 0x002fda000bf03270 */
[----:B------:R-:W-:Y:S05]  /*0050*/  @P0 EXIT ;  /* 0x000000000000094d */ /* 0x000fea0003800000 */
[----:B------:R-:W0:Y:S01]  /*0060*/  S2R R4, SR_TID.X ;  /* 0x0000000000047919 */ /* 0x000e220000002100 */
[----:B------:R-:W1:Y:S01]  /*0070*/  LDCU UR4, c[0x0][0x390] ;  /* 0x00007200ff0477ac */ /* 0x000e620008000800 */
[----:B------:R-:W2:Y:S01]  /*0080*/  S2UR UR5, SR_CgaCtaId ;  /* 0x00000000000579c3 */ /* 0x000ea20000008800 */
[----:B------:R-:W-:Y:S01]  /*0090*/  MOV R7, UR8 ;  /* 0x0000000800077c02 */ /* 0x000fe20008000f00 */
[----:B------:R-:W3:Y:S01]  /*00a0*/  S2R R23, SR_LANEID ;  /* 0x0000000000177919 */ /* 0x000ee20000000000 */
[----:B------:R-:W4:Y:S01]  /*00b0*/  LDCU.64 UR6, c[0x0][0x380] ;  /* 0x00007000ff0677ac */ /* 0x000f220008000a00 */
[----:B------:R-:W0:Y:S04]  /*00c0*/  LDCU.64 UR10, c[0x0][0x358] ;  /* 0x00006b00ff0a77ac */ /* 0x000e280008000a00 */
[----:B------:R-:W3:Y:S01]  /*00d0*/  LDC R6, c[0x0][0x370] ;  /* 0x0000dc00ff067b82 */ /* 0x000ee20000000800 */
[----:B----4-:R-:W-:-:S04]  /*00e0*/  UIADD3 UR6, UP0, UPT, UR6, 0x1000, URZ ;  /* 0x0000100006067890 */ /* 0x010fc8000ff1e0ff */
[----:B------:R-:W-:Y:S01]  /*00f0*/  UIADD3.X UR7, UPT, UPT, URZ, UR7, URZ, UP0, !UPT ;  /* 0x00000007ff077290 */ /* 0x000fe200087fe4ff */
[----:B0-----:R-:W-:Y:S02]  /*0100*/  LOP3.LUT R5, RZ, R4, RZ, 0x33, !PT ;  /* 0x00000004ff057212 */ /* 0x001fe400078e33ff */
[----:B------:R-:W-:Y:S02]  /*0110*/  SHF.R.U32.HI R8, RZ, 0x3, R4 ;  /* 0x00000003ff087819 */ /* 0x000fe40000011604 */
[----:B-1----:R-:W-:Y:S01]  /*0120*/  IADD3 R5, PT, PT, R5, UR4, RZ ;  /* 0x0000000405057c10 */ /* 0x002fe2000fffe0ff */
[----:B------:R-:W-:Y:S01]  /*0130*/  UMOV UR4, 0x400 ;  /* 0x0000040000047882 */ /* 0x000fe20000000000 */
[----:B------:R-:W-:Y:S01]  /*0140*/  LOP3.LUT R8, R8, 0x7c, RZ, 0xc0, !PT ;  /* 0x0000007c08087812 */ /* 0x000fe200078ec0ff */
[----:B--2---:R-:W-:Y:S01]  /*0150*/  ULEA UR4, UR5, UR4, 0x18 ;  /* 0x0000000405047291 */ /* 0x004fe2000f8ec0ff */
[----:B------:R-:W-:-:S04]  /*0160*/  LEA.HI R9, R5, 0x1, RZ, 0x19 ;  /* 0x0000000105097811 */ /* 0x000fc800078fc8ff */
[C---:B------:R-:W-:Y:S02]  /*0170*/  LOP3.LUT R24, R9.reuse, 0xf, RZ, 0xc0, !PT ;  /* 0x0000000f09187812 */ /* 0x040fe400078ec0ff */
[----:B------:R-:W-:Y:S02]  /*0180*/  LOP3.LUT R25, R9, 0x7, RZ, 0xc0, !PT ;  /* 0x0000000709197812 */ /* 0x000fe400078ec0ff */
[----:B------:R-:W-:Y:S02]  /*0190*/  IADD3 R2, PT, PT, R24, -0x1, RZ ;  /* 0xffffffff18027810 */ /* 0x000fe40007ffe0ff */
[----:B------:R-:W-:Y:S02]  /*01a0*/  IADD3 R3, PT, PT, R25, -0x1, RZ ;  /* 0xffffffff19037810 */ /* 0x000fe40007ffe0ff */
[----:B------:R-:W-:Y:S02]  /*01b0*/  LOP3.LUT R10, R9, 0x3fffff0, RZ, 0xc0, !PT ;  /* 0x03fffff0090a7812 */ /* 0x000fe400078ec0ff */
[----:B------:R-:W-:-:S02]  /*01c0*/  ISETP.GE.U32.AND P0, PT, R2, 0x7, PT ;  /* 0x000000070200780c */ /* 0x000fc40003f06070 */
[----:B------:R-:W-:Y:S02]  /*01d0*/  ISETP.GE.U32.AND P1, PT, R3, 0x3, PT ;  /* 0x000000030300780c */ /* 0x000fe40003f26070 */
[----:B------:R-:W-:Y:S02]  /*01e0*/  LOP3.LUT R9, R9, 0x3, RZ, 0xc0, !PT ;  /* 0x0000000309097812 */ /* 0x000fe400078ec0ff */
[----:B---3--:R-:W-:-:S09]  /*01f0*/  IADD3 R10, PT, PT, -R10, RZ, RZ ;  /* 0x000000ff0a0a7210 */ /* 0x008fd20007ffe1ff */
.L_x_23:
[----:B0-----:R-:W0:Y:S01]  /*0200*/  LDCU UR5, c[0x0][0x390] ;  /* 0x00007200ff0577ac */ /* 0x001e220008000800 */
[----:B------:R-:W-:Y:S01]  /*0210*/  BSSY.RECONVERGENT B0, `(.L_x_12) ;  /* 0x000006e000007945 */ /* 0x000fe20003800200 */
[----:B------:R-:W-:Y:S01]  /*0220*/  HFMA2 R17, -RZ, RZ, 0, 0 ;  /* 0x00000000ff117431 */ /* 0x000fe200000001ff */
[----:B0-----:R-:W-:-:S13]  /*0230*/  ISETP.GE.AND P2, PT, R4, UR5, PT ;  /* 0x0000000504007c0c */ /* 0x001fda000bf46270 */
[----:B-1----:R-:W-:Y:S05]  /*0240*/  @P2 BRA `(.L_x_13) ;  /* 0x0000000400a82947 */ /* 0x002fea0003800000 */
[----:B------:R-:W-:Y:S01]  /*0250*/  ISETP.GE.U32.AND P3, PT, R5, 0x780, PT ;  /* 0x000007800500780c */ /* 0x000fe20003f66070 */
[----:B------:R-:W-:Y:S01]  /*0260*/  BSSY.RECONVERGENT B1, `(.L_x_14) ;  /* 0x0000031000017945 */ /* 0x000fe20003800200 */
[----:B------:R-:W-:Y:S02]  /*0270*/  ISETP.NE.AND P2, PT, R24, RZ, PT ;  /* 0x000000ff1800720c */ /* 0x000fe40003f45270 */
[----:B------:R-:W-:Y:S02]  /*0280*/  MOV R17, RZ ;  /* 0x000000ff00117202 */ /* 0x000fe40000000f00 */
[----:B------:R-:W-:-:S07]  /*0290*/  MOV R12, R4 ;  /* 0x00000004000c7202 */ /* 0x000fce0000000f00 */
[----:B------:R-:W-:Y:S05]  /*02a0*/  @!P3 BRA `(.L_x_15) ;  /* 0x0000000000b0b947 */ /* 0x000fea0003800000 */
[----:B------:R-:W-:Y:S01]  /*02b0*/  IMAD R11, R7, UR5, R4 ;  /* 0x00000005070b7c24 */ /* 0x000fe2000f8e0204 */
[----:B------:R-:W-:Y:S02]  /*02c0*/  MOV R17, RZ ;  /* 0x000000ff00117202 */ /* 0x000fe40000000f00 */
[----:B------:R-:W-:Y:S02]  /*02d0*/  MOV R13, R10 ;  /* 0x0000000a000d7202 */ /* 0x000fe40000000f00 */
[----:B------:R-:W-:-:S07]  /*02e0*/  MOV R12, R4 ;  /* 0x00000004000c7202 */ /* 0x000fce0000000f00 */
.L_x_16:
[----:B------:R-:W-:Y:S02]  /*02f0*/  MOV R2, UR6 ;  /* 0x0000000600027c02 */ /* 0x000fe40008000f00 */
[----:B------:R-:W-:-:S03]  /*0300*/  MOV R3, UR7 ;  /* 0x0000000700037c02 */ /* 0x000fc60008000f00 */
[----:B------:R-:W-:-:S05]  /*0310*/  IMAD.WIDE R2, R11, 0x4, R2 ;  /* 0x000000040b027825 */ /* 0x000fca00078e0202 */
[----:B------:R-:W2:Y:S04]  /*0320*/  LDG.E.CONSTANT R18, desc[UR10][R2.64+-0x1000] ;  /* 0xfff0000a02127981 */ /* 0x000ea8000c1e9900 */
[----:B------:R-:W3:Y:S04]  /*0330*/  LDG.E.CONSTANT R26, desc[UR10][R2.64+-0xe00] ;  /* 0xfff2000a021a7981 */ /* 0x000ee8000c1e9900 */
[----:B------:R-:W4:Y:S04]  /*0340*/  LDG.E.CONSTANT R22, desc[UR10][R2.64+-0xc00] ;  /* 0xfff4000a02167981 */ /* 0x000f28000c1e9900 */
[----:B------:R-:W5:Y:S04]  /*0350*/  LDG.E.CONSTANT R21, desc[UR10][R2.64+-0xa00] ;  /* 0xfff6000a02157981 */ /* 0x000f68000c1e9900 */
[----:B------:R-:W5:Y:S04]  /*0360*/  LDG.E.CONSTANT R20, desc[UR10][R2.64+-0x800] ;  /* 0xfff8000a02147981 */ /* 0x000f68000c1e9900 */
[----:B------:R-:W5:Y:S04]  /*0370*/  LDG.E.CONSTANT R19, desc[UR10][R2.64+-0x600] ;  /* 0xfffa000a02137981 */ /* 0x000f68000c1e9900 */
[----:B------:R-:W5:Y:S04]  /*0380*/  LDG.E.CONSTANT R14, desc[UR10][R2.64+-0x400] ;  /* 0xfffc000a020e7981 */ /* 0x000f68000c1e9900 */
[----:B------:R-:W5:Y:S04]  /*0390*/  LDG.E.CONSTANT R16, desc[UR10][R2.64+-0x200] ;  /* 0xfffe000a02107981 */ /* 0x000f68000c1e9900 */
[----:B------:R-:W5:Y:S01]  /*03a0*/  LDG.E.CONSTANT R15, desc[UR10][R2.64] ;  /* 0x0000000a020f7981 */ /* 0x000f62000c1e9900 */
[----:B--2---:R-:W-:-:S03]  /*03b0*/  FADD R17, R18, R17 ;  /* 0x0000001112117221 */ /* 0x004fc60000000000 */
[----:B------:R-:W2:Y:S01]  /*03c0*/  LDG.E.CONSTANT R18, desc[UR10][R2.64+0x200] ;  /* 0x0002000a02127981 */ /* 0x000ea2000c1e9900 */
[----:B---3--:R-:W-:-:S03]  /*03d0*/  FADD R27, R17, R26 ;  /* 0x0000001a111b7221 */ /* 0x008fc60000000000 */
[----:B------:R-:W3:Y:S01]  /*03e0*/  LDG.E.CONSTANT R17, desc[UR10][R2.64+0x400] ;  /* 0x0004000a02117981 */ /* 0x000ee2000c1e9900 */
[----:B----4-:R-:W-:-:S03]  /*03f0*/  FADD R26, R27, R22 ;  /* 0x000000161b1a7221 */ /* 0x010fc60000000000 */
[----:B------:R-:W4:Y:S01]  /*0400*/  LDG.E.CONSTANT R22, desc[UR10][R2.64+0x600] ;  /* 0x0006000a02167981 */ /* 0x000f22000c1e9900 */
[----:B-----5:R-:W-:-:S03]  /*0410*/  FADD R27, R26, R21 ;  /* 0x000000151a1b7221 */ /* 0x020fc60000000000 */
[----:B------:R-:W5:Y:S01]  /*0420*/  LDG.E.CONSTANT R21, desc[UR10][R2.64+0x800] ;  /* 0x0008000a02157981 */ /* 0x000f62000c1e9900 */
[----:B------:R-:W-:-:S03]  /*0430*/  FADD R26, R27, R20 ;  /* 0x000000141b1a7221 */ /* 0x000fc60000000000 */
[----:B------:R-:W5:Y:S01]  /*0440*/  LDG.E.CONSTANT R20, desc[UR10][R2.64+0xa00] ;  /* 0x000a000a02147981 */ /* 0x000f62000c1e9900 */
[----:B------:R-:W-:-:S03]  /*0450*/  FADD R27, R26, R19 ;  /* 0x000000131a1b7221 */ /* 0x000fc60000000000 */
[----:B------:R-:W5:Y:S04]  /*0460*/  LDG.E.CONSTANT R19, desc[UR10][R2.64+0xc00] ;  /* 0x000c000a02137981 */ /* 0x000f68000c1e9900 */
[----:B------:R-:W5:Y:S01]  /*0470*/  LDG.E.CONSTANT R26, desc[UR10][R2.64+0xe00] ;  /* 0x000e000a021a7981 */ /* 0x000f62000c1e9900 */
[----:B------:R-:W-:Y:S01]  /*0480*/  FADD R27, R27, R14 ;  /* 0x0000000e1b1b7221 */ /* 0x000fe20000000000 */
[----:B------:R-:W-:Y:S02]  /*0490*/  IADD3 R13, PT, PT, R13, 0x10, RZ ;  /* 0x000000100d0d7810 */ /* 0x000fe40007ffe0ff */
[----:B------:R-:W-:Y:S01]  /*04a0*/  IADD3 R12, PT, PT, R12, 0x800, RZ ;  /* 0x000008000c0c7810 */ /* 0x000fe20007ffe0ff */
[----:B------:R-:W-:Y:S01]  /*04b0*/  FADD R16, R27, R16 ;  /* 0x000000101b107221 */ /* 0x000fe20000000000 */
[----:B------:R-:W-:-:S02]  /*04c0*/  ISETP.NE.AND P3, PT, R13, RZ, PT ;  /* 0x000000ff0d00720c */ /* 0x000fc40003f65270 */
[----:B------:R-:W-:Y:S01]  /*04d0*/  IADD3 R11, PT, PT, R11, 0x800, RZ ;  /* 0x000008000b0b7810 */ /* 0x000fe20007ffe0ff */
[----:B------:R-:W-:-:S04]  /*04e0*/  FADD R15, R16, R15 ;  /* 0x0000000f100f7221 */ /* 0x000fc80000000000 */
[----:B--2---:R-:W-:-:S04]  /*04f0*/  FADD R18, R15, R18 ;  /* 0x000000120f127221 */ /* 0x004fc80000000000 */
[----:B---3--:R-:W-:-:S04]  /*0500*/  FADD R17, R18, R17 ;  /* 0x0000001112117221 */ /* 0x008fc80000000000 */
[----:B----4-:R-:W-:-:S04]  /*0510*/  FADD R22, R17, R22 ;  /* 0x0000001611167221 */ /* 0x010fc80000000000 */
[----:B-----5:R-:W-:-:S04]  /*0520*/  FADD R21, R22, R21 ;  /* 0x0000001516157221 */ /* 0x020fc80000000000 */
[----:B------:R-:W-:-:S04]  /*0530*/  FADD R20, R21, R20 ;  /* 0x0000001415147221 */ /* 0x000fc80000000000 */
[----:B------:R-:W-:-:S04]  /*0540*/  FADD R19, R20, R19 ;  /* 0x0000001314137221 */ /* 0x000fc80000000000 */
[----:B------:R-:W-:Y:S01]  /*0550*/  FADD R17, R19, R26 ;  /* 0x0000001a13117221 */ /* 0x000fe20000000000 */
[----:B------:R-:W-:Y:S06]  /*0560*/  @P3 BRA `(.L_x_16) ;  /* 0xfffffffc00603947 */ /* 0x000fec000383ffff */
.L_x_15:
[----:B------:R-:W-:Y:S05]  /*0570*/  BSYNC.RECONVERGENT B1 ;  /* 0x0000000000017941 */ /* 0x000fea0003800200 */
.L_x_14:
[----:B------:R-:W-:Y:S05]  /*0580*/  @!P2 BRA `(.L_x_13) ;  /* 0x0000000000d8a947 */ /* 0x000fea0003800000 */
[----:B------:R-:W-:Y:S01]  /*0590*/  BSSY.RECONVERGENT B1, `(.L_x_17) ;  /* 0x0000017000017945 */ /* 0x000fe20003800200 */
[----:B------:R-:W-:-:S03]  /*05a0*/  ISETP.NE.AND P2, PT, R25, RZ, PT ;  /* 0x000000ff1900720c */ /* 0x000fc60003f45270 */
[----:B------:R-:W-:Y:S10]  /*05b0*/  @!P0 BRA `(.L_x_18) ;  /* 0x0000000000508947 */ /* 0x000ff40003800000 */
[----:B------:R-:W0:Y:S01]  /*05c0*/  LDC.64 R2, c[0x0][0x380] ;  /* 0x0000e000ff027b82 */ /* 0x000e220000000a00 */
[----:B------:R-:W-:-:S04]  /*05d0*/  IMAD R11, R7, UR5, R12 ;  /* 0x00000005070b7c24 */ /* 0x000fc8000f8e020c */
[----:B0-----:R-:W-:-:S05]  /*05e0*/  IMAD.WIDE R2, R11, 0x4, R2 ;  /* 0x000000040b027825 */ /* 0x001fca00078e0202 */
[----:B------:R-:W2:Y:S04]  /*05f0*/  LDG.E.CONSTANT R14, desc[UR10][R2.64] ;  /* 0x0000000a020e7981 */ /* 0x000ea8000c1e9900 */
[----:B------:R-:W3:Y:S04]  /*0600*/  LDG.E.CONSTANT R11, desc[UR10][R2.64+0x200] ;  /* 0x0002000a020b7981 */ /* 0x000ee8000c1e9900 */
[----:B------:R-:W4:Y:S04]  /*0610*/  LDG.E.CONSTANT R16, desc[UR10][R2.64+0x400] ;  /* 0x0004000a02107981 */ /* 0x000f28000c1e9900 */
[----:B------:R-:W5:Y:S04]  /*0620*/  LDG.E.CONSTANT R18, desc[UR10][R2.64+0x600] ;  /* 0x0006000a02127981 */ /* 0x000f68000c1e9900 */
[----:B------:R-:W5:Y:S04]  /*0630*/  LDG.E.CONSTANT R20, desc[UR10][R2.64+0x800] ;  /* 0x0008000a02147981 */ /* 0x000f68000c1e9900 */
[----:B------:R-:W5:Y:S04]  /*0640*/  LDG.E.CONSTANT R22, desc[UR10][R2.64+0xa00] ;  /* 0x000a000a02167981 */ /* 0x000f68000c1e9900 */
[----:B------:R-:W5:Y:S04]  /*0650*/  LDG.E.CONSTANT R26, desc[UR10][R2.64+0xc00] ;  /* 0x000c000a021a7981 */ /* 0x000f68000c1e9900 */
[----:B------:R-:W5:Y:S01]  /*0660*/  LDG.E.CONSTANT R28, desc[UR10][R2.64+0xe00] ;  /* 0x000e000a021c7981 */ /* 0x000f62000c1e9900 */
[----:B------:R-:W-:Y:S01]  /*0670*/  IADD3 R12, PT, PT, R12, 0x400, RZ ;  /* 0x000004000c0c7810 */ /* 0x000fe20007ffe0ff */
[----:B--2---:R-:W-:-:S04]  /*0680*/  FADD R14, R17, R14 ;  /* 0x0000000e110e7221 */ /* 0x004fc80000000000 */
[----:B---3--:R-:W-:-:S04]  /*0690*/  FADD R11, R14, R11 ;  /* 0x0000000b0e0b7221 */ /* 0x008fc80000000000 */
[----:B----4-:R-:W-:-:S04]  /*06a0*/  FADD R11, R11, R16 ;  /* 0x000000100b0b7221 */ /* 0x010fc80000000000 */
[----:B-----5:R-:W-:-:S04]  /*06b0*/  FADD R11, R11, R18 ;  /* 0x000000120b0b7221 */ /* 0x020fc80000000000 */
[----:B------:R-:W-:-:S04]  /*06c0*/  FADD R11, R11, R20 ;  /* 0x000000140b0b7221 */ /* 0x000fc80000000000 */
[----:B------:R-:W-:-:S04]  /*06d0*/  FADD R11, R11, R22 ;  /* 0x000000160b0b7221 */ /* 0x000fc80000000000 */
[----:B------:R-:W-:-:S04]  /*06e0*/  FADD R11, R11, R26 ;  /* 0x0000001a0b0b7221 */ /* 0x000fc80000000000 */
[----:B------:R-:W-:-:S07]  /*06f0*/  FADD R17, R11, R28 ;  /* 0x0000001c0b117221 */ /* 0x000fce0000000000 */
.L_x_18:
[----:B------:R-:W-:Y:S05]  /*0700*/  BSYNC.RECONVERGENT B1 ;  /* 0x0000000000017941 */ /* 0x000fea0003800200 */
.L_x_17:
        /* <DEDUP_REMOVED lines=10> */
[----:B------:R-:W5:Y:S01]  /*07b0*/  LDG.E.CONSTANT R18, desc[UR10][R2.64+0x600] ;  /* 0x0006000a02127981 */ /* 0x000f62000c1e9900 */
[----:B------:R-:W-:Y:S01]  /*07c0*/  IADD3 R12, PT, PT, R12, 0x200, RZ ;  /* 0x000002000c0c7810 */ /* 0x000fe20007ffe0ff */
[----:B--2---:R-:W-:-:S04]  /*07d0*/  FADD R14, R17, R14 ;  /* 0x0000000e110e7221 */ /* 0x004fc80000000000 */
[----:B---3--:R-:W-:-:S04]  /*07e0*/  FADD R11, R14, R11 ;  /* 0x0000000b0e0b7221 */ /* 0x008fc80000000000 */
[----:B----4-:R-:W-:-:S04]  /*07f0*/  FADD R11, R11, R16 ;  /* 0x000000100b0b7221 */ /* 0x010fc80000000000 */
[----:B-----5:R-:W-:-:S07]  /*0800*/  FADD R17, R11, R18 ;  /* 0x000000120b117221 */ /* 0x020fce0000000000 */
.L_x_20:
[----:B------:R-:W-:Y:S05]  /*0810*/  BSYNC.RECONVERGENT B1 ;  /* 0x0000000000017941 */ /* 0x000fea0003800200 */
.L_x_19:
[----:B------:R-:W-:Y:S05]  /*0820*/  @!P2 BRA `(.L_x_13) ;  /* 0x000000000030a947 */ /* 0x000fea0003800000 */
[----:B------:R-:W0:Y:S01]  /*0830*/  LDC.64 R2, c[0x0][0x380] ;  /* 0x0000e000ff027b82 */ /* 0x000e220000000a00 */
[----:B------:R-:W-:-:S04]  /*0840*/  IMAD R11, R7, UR5, R12 ;  /* 0x00000005070b7c24 */ /* 0x000fc8000f8e020c */
[----:B0-----:R-:W-:-:S05]  /*0850*/  IMAD.WIDE R2, R11, 0x4, R2 ;  /* 0x000000040b027825 */ /* 0x001fca00078e0202 */
[----:B------:R-:W2:Y:S01]  /*0860*/  LDG.E.CONSTANT R12, desc[UR10][R2.64] ;  /* 0x0000000a020c7981 */ /* 0x000ea2000c1e9900 */
[----:B------:R-:W-:Y:S01]  /*0870*/  ISETP.NE.AND P2, PT, R9, 0x1, PT ;  /* 0x000000010900780c */ /* 0x000fe20003f45270 */
[----:B--2---:R-:W-:-:S12]  /*0880*/  FADD R17, R17, R12 ;  /* 0x0000000c11117221 */ /* 0x004fd80000000000 */
[----:B------:R-:W-:Y:S05]  /*0890*/  @!P2 BRA `(.L_x_13) ;  /* 0x000000000014a947 */ /* 0x000fea0003800000 */
[----:B------:R-:W-:Y:S01]  /*08a0*/  ISETP.NE.AND P2, PT, R9, 0x2, PT ;  /* 0x000000020900780c */ /* 0x000fe20003f45270 */
[----:B------:R-:W2:-:S12]  /*08b0*/  LDG.E.CONSTANT R12, desc[UR10][R2.64+0x200] ;  /* 0x0002000a020c7981 */ /* 0x000e98000c1e9900 */
[----:B------:R-:W3:Y:S01]  /*08c0*/  @P2 LDG.E.CONSTANT R14, desc[UR10][R2.64+0x400] ;  /* 0x0004000a020e2981 */ /* 0x000ee2000c1e9900 */
[----:B--2---:R-:W-:-:S04]  /*08d0*/  FADD R17, R17, R12 ;  /* 0x0000000c11117221 */ /* 0x004fc80000000000 */
[----:B---3--:R-:W-:-:S07]  /*08e0*/  @P2 FADD R17, R17, R14 ;  /* 0x0000000e11112221 */ /* 0x008fce0000000000 */
.L_x_13:
[----:B------:R-:W-:Y:S05]  /*08f0*/  BSYNC.RECONVERGENT B0 ;  /* 0x0000000000007941 */ /* 0x000fea0003800200 */
.L_x_12:
[----:B------:R-:W0:Y:S01]  /*0900*/  SHFL.DOWN P2, R2, R17, 0x1, 0x1f ;  /* 0x08201f0011027f89 */ /* 0x000e220000040000 */
[----:B------:R-:W-:Y:S01]  /*0910*/  ISETP.NE.AND P3, PT, R23, RZ, PT ;  /* 0x000000ff1700720c */ /* 0x000fe20003f65270 */
[----:B------:R-:W-:Y:S01]  /*0920*/  BSSY.RECONVERGENT B0, `(.L_x_21) ;  /* 0x0000019000007945 */ /* 0x000fe20003800200 */
[----:B0-----:R-:W-:-:S05]  /*0930*/  @P2 FADD R2, R2, R17 ;  /* 0x0000001102022221 */ /* 0x001fca0000000000 */
[----:B------:R-:W0:Y:S02]  /*0940*/  SHFL.DOWN P2, R3, R2, 0x2, 0x1f ;  /* 0x08401f0002037f89 */ /* 0x000e240000040000 */
[----:B0-----:R-:W-:-:S05]  /*0950*/  @P2 FADD R3, R2, R3 ;  /* 0x0000000302032221 */ /* 0x001fca0000000000 */
[----:B------:R-:W0:Y:S02]  /*0960*/  SHFL.DOWN P2, R12, R3, 0x4, 0x1f ;  /* 0x08801f00030c7f89 */ /* 0x000e240000040000 */
[----:B0-----:R-:W-:-:S05]  /*0970*/  @P2 FADD R12, R3, R12 ;  /* 0x0000000c030c2221 */ /* 0x001fca0000000000 */
[----:B------:R-:W0:Y:S02]  /*0980*/  SHFL.DOWN P2, R11, R12, 0x8, 0x1f ;  /* 0x09001f000c0b7f89 */ /* 0x000e240000040000 */
[----:B0-----:R-:W-:-:S05]  /*0990*/  @P2 FADD R11, R12, R11 ;  /* 0x0000000b0c0b2221 */ /* 0x001fca0000000000 */
[----:B------:R-:W0:Y:S02]  /*09a0*/  SHFL.DOWN P2, R15, R11, 0x10, 0x1f ;  /* 0x0a001f000b0f7f89 */ /* 0x000e240000040000 */
[----:B0-----:R-:W-:Y:S01]  /*09b0*/  @P2 FADD R15, R11, R15 ;  /* 0x0000000f0b0f2221 */ /* 0x001fe20000000000 */
[----:B------:R-:W-:-:S04]  /*09c0*/  ISETP.NE.AND P2, PT, R4, RZ, PT ;  /* 0x000000ff0400720c */ /* 0x000fc80003f45270 */
[----:B------:R0:W-:Y:S01]  /*09d0*/  @!P3 STS [R8+UR4+0x4], R15 ;  /* 0x0000040f0800b988 */ /* 0x0001e20008000804 */
[----:B------:R-:W-:Y:S08]  /*09e0*/  BAR.SYNC.DEFER_BLOCKING 0x0 ;  /* 0x0000000000007b1d */ /* 0x000ff00000010000 */
[----:B------:R-:W-:Y:S05]  /*09f0*/  @P2 BRA `(.L_x_22) ;  /* 0x00000000002c2947 */ /* 0x000fea0003800000 */
[----:B------:R-:W1:Y:S01]  /*0a00*/  S2UR UR8, SR_CgaCtaId ;  /* 0x00000000000879c3 */ /* 0x000e620000008800 */
[----:B------:R-:W-:-:S07]  /*0a10*/  UMOV UR5, 0x400 ;  /* 0x0000040000057882 */ /* 0x000fce0000000000 */
[----:B------:R-:W2:Y:S01]  /*0a20*/  LDC.64 R2, c[0x0][0x398] ;  /* 0x0000e600ff027b82 */ /* 0x000ea20000000a00 */
[----:B-1----:R-:W-:Y:S01]  /*0a30*/  ULEA UR5, UR8, UR5, 0x18 ;  /* 0x0000000508057291 */ /* 0x002fe2000f8ec0ff */
[----:B--2---:R-:W-:-:S08]  /*0a40*/  IMAD.WIDE R2, R7, 0x4, R2 ;  /* 0x0000000407027825 */ /* 0x004fd000078e0202 */
[----:B------:R-:W1:Y:S04]  /*0a50*/  LDS.64 R12, [UR5+0x8] ;  /* 0x00000805ff0c7984 */ /* 0x000e680008000a00 */
[----:B------:R-:W2:Y:S01]  /*0a60*/  LDS R11, [UR5+0x10] ;  /* 0x00001005ff0b7984 */ /* 0x000ea20008000800 */
[----:B-1----:R-:W-:-:S04]  /*0a70*/  FADD R12, R15, R12 ;  /* 0x0000000c0f0c7221 */ /* 0x002fc80000000000 */
[----:B------:R-:W-:-:S04]  /*0a80*/  FADD R12, R12, R13 ;  /* 0x0000000d0c0c7221 */ /* 0x000fc80000000000 */
[----:B--2---:R-:W-:-:S05]  /*0a90*/  FADD R11, R12, R11 ;  /* 0x0000000b0c0b7221 */ /* 0x004fca0000000000 */
[----:B------:R1:W-:Y:S02]  /*0aa0*/  STG.E desc[UR10][R2.64], R11 ;  /* 0x0000000b02007986 */ /* 0x0003e4000c10190a */
.L_x_22:
[----:B------:R-:W-:Y:S05]  /*0ab0*/  BSYNC.RECONVERGENT B0 ;  /* 0x0000000000007941 */ /* 0x000fea0003800200 */
.L_x_21:
[----:B------:R-:W-:-:S04]  /*0ac0*/  IADD3 R7, PT, PT, R6, R7, RZ ;  /* 0x0000000706077210 */ /* 0x000fc80007ffe0ff */
[----:B------:R-:W-:-:S13]  /*0ad0*/  ISETP.GE.AND P2, PT, R7, R0, PT ;  /* 0x000000000700720c */ /* 0x000fda0003f46270 */
[----:B------:R-:W-:Y:S05]  /*0ae0*/  @!P2 BRA `(.L_x_23) ;  /* 0xfffffff400c4a947 */ /* 0x000fea000383ffff */
[----:B------:R-:W-:Y:S05]  /*0af0*/  EXIT ;  /* 0x000000000000794d */ /* 0x000fea0003800000 */
.L_x_24:
        /* <DEDUP_REMOVED lines=16> */
.L_x_291:


//--------------------- .text._Z29InstanceNormRowReduceInToTempIff7DmeanOpIffEEvPKT_iiiPT0_T1_ --------------------------
	.section	.text._Z29InstanceNormRowReduceInToTempIff7DmeanOpIffEEvPKT_iiiPT0_T1_,"ax",@progbits
	.align	128
        .global         _Z29InstanceNormRowReduceInToTempIff7DmeanOpIffEEvPKT_iiiPT0_T1_
        .type           _Z29InstanceNormRowReduceInToTempIff7DmeanOpIffEEvPKT_iiiPT0_T1_,@function
        .size           _Z29InstanceNormRowReduceInToTempIff7DmeanOpIffEEvPKT_iiiPT0_T1_,(.L_x_283 - _Z29InstanceNormRowReduceInToTempIff7DmeanOpIffEEvPKT_iiiPT0_T1_)
        .other          _Z29InstanceNormRowReduceInToTempIff7DmeanOpIffEEvPKT_iiiPT0_T1_,@"STO_CUDA_ENTRY STV_DEFAULT"
_Z29InstanceNormRowReduceInToTempIff7DmeanOpIffEEvPKT_iiiPT0_T1_:
.text._Z29InstanceNormRowReduceInToTempIff7DmeanOpIffEEvPKT_iiiPT0_T1_:
[----:B------:R-:W-:Y:S08]  /*0000*/  LDC R1, c[0x0][0x37c] ;  /* 0x0000df00ff017b82 */ /* 0x000ff00000000800 */
[----:B------:R-:W0:Y:S08]  /*0010*/  LDC.64 R2, c[0x0][0x388] ;  /* 0x0000e200ff027b82 */ /* 0x000e300000000a00 */
[----:B------:R-:W1:Y:S01]  /*0020*/  S2UR UR5, SR_CTAID.Y ;  /* 0x00000000000579c3 */ /* 0x000e620000002600 */
[----:B0-----:R-:W-:-:S05]  /*0030*/  IMAD R0, R3, R2, RZ ;  /* 0x0000000203007224 */ /* 0x001fca00078e02ff */
[----:B-1----:R-:W-:-:S13]  /*0040*/  ISETP.LE.AND P0, PT, R0, UR5, PT ;  /* 0x0000000500007c0c */ /* 0x002fda000bf03270 */
[----:B------:R-:W-:Y:S05]  /*0050*/  @P0 EXIT ;  /* 0x000000000000094d */ /* 0x000fea0003800000 */
[----:B------:R-:W0:Y:S01]  /*0060*/  LDCU UR4, c[0x0][0x3cc] ;  /* 0x00007980ff0477ac */ /* 0x000e220008000800 */
[----:B------:R-:W-:Y:S01]  /*0070*/  IMAD.MOV.U32 R2, RZ, RZ, 0x1 ;  /* 0x00000001ff027424 */ /* 0x000fe200078e00ff */
[----:B0-----:R-:W0:Y:S01]  /*0080*/  I2F.F64 R8, UR4 ;  /* 0x0000000400087d12 */ /* 0x001e220008201c00 */
[----:B------:R-:W1:Y:S07]  /*0090*/  LDCU UR4, c[0x0][0x360] ;  /* 0x00006c00ff0477ac */ /* 0x000e6e0008000800 */
[----:B0-----:R-:W0:Y:S02]  /*00a0*/  MUFU.RCP64H R3, R9 ;  /* 0x0000000900037308 */ /* 0x001e240000001800 */
[----:B0-----:R-:W-:-:S08]  /*00b0*/  DFMA R4, -R8, R2, 1 ;  /* 0x3ff000000804742b */ /* 0x001fd00000000102 */
[----:B------:R-:W-:-:S08]  /*00c0*/  DFMA R4, R4, R4, R4 ;  /* 0x000000040404722b */ /* 0x000fd00000000004 */
[----:B------:R-:W-:-:S08]  /*00d0*/  DFMA R4, R2, R4, R2 ;  /* 0x000000040204722b */ /* 0x000fd00000000002 */
[----:B------:R-:W-:-:S08]  /*00e0*/  DFMA R2, -R8, R4, 1 ;  /* 0x3ff000000802742b */ /* 0x000fd00000000104 */
[----:B------:R-:W-:Y:S01]  /*00f0*/  DFMA R2, R4, R2, R4 ;  /* 0x000000020402722b */ /* 0x000fe20000000004 */
[----:B------:R-:W1:Y:S01]  /*0100*/  S2R R4, SR_TID.X ;  /* 0x0000000000047919 */ /* 0x000e620000002100 */
[----:B------:R-:W1:Y:S06]  /*0110*/  S2R R5, SR_CTAID.X ;  /* 0x0000000000057919 */ /* 0x000e6c0000002500 */
[----:B------:R-:W-:-:S08]  /*0120*/  DMUL R6, R2, 2 ;  /* 0x4000000002067828 */ /* 0x000fd00000000000 */
[----:B------:R-:W-:-:S08]  /*0130*/  DFMA R10, -R8, R6, 2 ;  /* 0x40000000080a742b */ /* 0x000fd00000000106 */
[----:B------:R-:W-:-:S10]  /*0140*/  DFMA R2, R2, R10, R6 ;  /* 0x0000000a0202722b */ /* 0x000fd40000000006 */
[----:B------:R-:W-:Y:S01]  /*0150*/  FFMA R6, RZ, R9, R3 ;  /* 0x00000009ff067223 */ /* 0x000fe20000000003 */
[----:B-1----:R-:W-:-:S04]  /*0160*/  IMAD R7, R5, UR4, R4 ;  /* 0x0000000405077c24 */ /* 0x002fc8000f8e0204 */
[----:B------:R-:W-:Y:S01]  /*0170*/  FSETP.GT.AND P0, PT, |R6|, 1.469367938527859385e-39, PT ;  /* 0x001000000600780b */ /* 0x000fe20003f04200 */
[----:B------:R-:W-:-:S12]  /*0180*/  IMAD.U32 R6, RZ, RZ, UR5 ;  /* 0x00000005ff067e24 */ /* 0x000fd8000f8e00ff */
[----:B------:R-:W-:Y:S05]  /*0190*/  @P0 BRA `(.L_x_25) ;  /* 0x0000000000080947 */ /* 0x000fea0003800000 */
[----:B------:R-:W-:-:S07]  /*01a0*/  MOV R12, 0x1c0 ;  /* 0x000001c0000c7802 */ /* 0x000fce0000000f00 */
[----:B------:R-:W-:Y:S05]  /*01b0*/  CALL.REL.NOINC `($__internal_2_$__cuda_sm20_div_rn_f64_full) ;  /* 0x0000000400b47944 */ /* 0x000fea0003c00000 */
.L_x_25:
[----:B------:R-:W0:Y:S01]  /*01c0*/  S2UR UR6, SR_CgaCtaId ;  /* 0x00000000000679c3 */ /* 0x000e220000008800 */
[----:B------:R-:W1:Y:S01]  /*01d0*/  LDCU UR8, c[0x0][0x370] ;  /* 0x00006e00ff0877ac */ /* 0x000e620008000800 */
[----:B------:R-:W2:Y:S01]  /*01e0*/  S2R R8, SR_LANEID ;  /* 0x0000000000087919 */ /* 0x000ea20000000000 */
[----:B------:R-:W-:Y:S01]  /*01f0*/  SHF.R.U32.HI R24, RZ, 0x3, R4 ;  /* 0x00000003ff187819 */ /* 0x000fe20000011604 */
[----:B------:R-:W-:Y:S01]  /*0200*/  UMOV UR5, 0x400 ;  /* 0x0000040000057882 */ /* 0x000fe20000000000 */
[----:B------:R-:W3:Y:S02]  /*0210*/  LDCU.64 UR10, c[0x0][0x358] ;  /* 0x00006b00ff0a77ac */ /* 0x000ee40008000a00 */
[----:B------:R-:W-:Y:S01]  /*0220*/  LOP3.LUT R24, R24, 0x7c, RZ, 0xc0, !PT ;  /* 0x0000007c18187812 */ /* 0x000fe200078ec0ff */
[----:B------:R-:W4:Y:S01]  /*0230*/  LDC R9, c[0x0][0x374] ;  /* 0x0000dd00ff097b82 */ /* 0x000f220000000800 */
[----:B-1----:R-:W-:Y:S02]  /*0240*/  UIMAD UR4, UR4, UR8, URZ ;  /* 0x00000008040472a4 */ /* 0x002fe4000f8e02ff */
[----:B0--3--:R-:W-:-:S12]  /*0250*/  ULEA UR5, UR6, UR5, 0x18 ;  /* 0x0000000506057291 */ /* 0x009fd8000f8ec0ff */
.L_x_31:
[----:B0-----:R-:W0:Y:S01]  /*0260*/  LDCU UR6, c[0x0][0x390] ;  /* 0x00007200ff0677ac */ /* 0x001e220008000800 */
[----:B------:R-:W-:Y:S01]  /*0270*/  BSSY.RECONVERGENT B0, `(.L_x_26) ;  /* 0x0000040000007945 */ /* 0x000fe20003800200 */
[----:B------:R-:W-:Y:S01]  /*0280*/  IMAD.MOV.U32 R25, RZ, RZ, RZ ;  /* 0x000000ffff197224 */ /* 0x000fe200078e00ff */
[----:B-1----:R-:W1:Y:S01]  /*0290*/  LDCU UR7, c[0x0][0x3cc] ;  /* 0x00007980ff0777ac */ /* 0x002e620008000800 */
[----:B0-----:R-:W-:-:S13]  /*02a0*/  ISETP.GE.AND P0, PT, R7, UR6, PT ;  /* 0x0000000607007c0c */ /* 0x001fda000bf06270 */
[----:B-1----:R-:W-:Y:S05]  /*02b0*/  @P0 BRA `(.L_x_27) ;  /* 0x0000000000ec0947 */ /* 0x002fea0003800000 */
[----:B------:R-:W0:Y:S01]  /*02c0*/  LDC R18, c[0x0][0x3c8] ;  /* 0x0000f200ff127b82 */ /* 0x000e220000000800 */
[----:B------:R-:W-:Y:S02]  /*02d0*/  IABS R17, R6 ;  /* 0x0000000600117213 */ /* 0x000fe40000000000 */
[----:B------:R-:W-:-:S05]  /*02e0*/  ISETP.GE.AND P2, PT, R6, RZ, PT ;  /* 0x000000ff0600720c */ /* 0x000fca0003f46270 */
[----:B------:R-:W1:Y:S01]  /*02f0*/  LDC.64 R14, c[0x0][0x3c0] ;  /* 0x0000f000ff0e7b82 */ /* 0x000e620000000a00 */
[----:B0-----:R-:W-:-:S04]  /*0300*/  IABS R16, R18 ;  /* 0x0000001200107213 */ /* 0x001fc80000000000 */
[----:B------:R-:W0:Y:S08]  /*0310*/  I2F.RP R12, R16 ;  /* 0x00000010000c7306 */ /* 0x000e300000209400 */
[----:B0-----:R-:W0:Y:S02]  /*0320*/  MUFU.RCP R12, R12 ;  /* 0x0000000c000c7308 */ /* 0x001e240000001000 */
[----:B0-----:R-:W-:-:S06]  /*0330*/  IADD3 R10, PT, PT, R12, 0xffffffe, RZ ;  /* 0x0ffffffe0c0a7810 */ /* 0x001fcc0007ffe0ff */
[----:B------:R0:W3:Y:S02]  /*0340*/  F2I.FTZ.U32.TRUNC.NTZ R11, R10 ;  /* 0x0000000a000b7305 */ /* 0x0000e4000021f000 */
[----:B0-----:R-:W-:Y:S02]  /*0350*/  IMAD.MOV.U32 R10, RZ, RZ, RZ ;  /* 0x000000ffff0a7224 */ /* 0x001fe400078e00ff */
[----:B---3--:R-:W-:-:S04]  /*0360*/  IMAD.MOV R13, RZ, RZ, -R11 ;  /* 0x000000ffff0d7224 */ /* 0x008fc800078e0a0b */
[----:B------:R-:W-:-:S04]  /*0370*/  IMAD R13, R13, R16, RZ ;  /* 0x000000100d0d7224 */ /* 0x000fc800078e02ff */
[----:B------:R-:W-:Y:S02]  /*0380*/  IMAD.HI.U32 R11, R11, R13, R10 ;  /* 0x0000000d0b0b7227 */ /* 0x000fe400078e000a */
[----:B------:R-:W0:Y:S04]  /*0390*/  LDC.64 R12, c[0x0][0x3b0] ;  /* 0x0000ec00ff0c7b82 */ /* 0x000e280000000a00 */
[----:B------:R-:W-:-:S04]  /*03a0*/  IMAD.HI.U32 R11, R11, R17, RZ ;  /* 0x000000110b0b7227 */ /* 0x000fc800078e00ff */
[----:B------:R-:W-:-:S04]  /*03b0*/  IMAD.MOV R11, RZ, RZ, -R11 ;  /* 0x000000ffff0b7224 */ /* 0x000fc800078e0a0b */
[C---:B------:R-:W-:Y:S02]  /*03c0*/  IMAD R17, R16.reuse, R11, R17 ;  /* 0x0000000b10117224 */ /* 0x040fe400078e0211 */
[----:B------:R-:W3:Y:S03]  /*03d0*/  LDC.64 R10, c[0x0][0x3a0] ;  /* 0x0000e800ff0a7b82 */ /* 0x000ee60000000a00 */
[----:B------:R-:W-:-:S13]  /*03e0*/  ISETP.GT.U32.AND P0, PT, R16, R17, PT ;  /* 0x000000111000720c */ /* 0x000fda0003f04070 */
[----:B------:R-:W-:Y:S02]  /*03f0*/  @!P0 IADD3 R17, PT, PT, R17, -R16, RZ ;  /* 0x8000001011118210 */ /* 0x000fe40007ffe0ff */
[----:B------:R-:W-:Y:S02]  /*0400*/  ISETP.NE.AND P0, PT, R18, RZ, PT ;  /* 0x000000ff1200720c */ /* 0x000fe40003f05270 */
[----:B------:R-:W-:-:S13]  /*0410*/  ISETP.GT.U32.AND P1, PT, R16, R17, PT ;  /* 0x000000111000720c */ /* 0x000fda0003f24070 */
[----:B------:R-:W-:-:S04]  /*0420*/  @!P1 IMAD.IADD R17, R17, 0x1, -R16 ;  /* 0x0000000111119824 */ /* 0x000fc800078e0a10 */
[----:B------:R-:W-:Y:S02]  /*0430*/  IMAD.MOV.U32 R23, RZ, RZ, R17 ;  /* 0x000000ffff177224 */ /* 0x000fe400078e0011 */
[C---:B-1----:R-:W-:Y:S02]  /*0440*/  IMAD.WIDE R16, R6.reuse, 0x4, R14 ;  /* 0x0000000406107825 */ /* 0x042fe400078e020e */
[----:B------:R-:W1:Y:S02]  /*0450*/  LDC.64 R14, c[0x0][0x3b8] ;  /* 0x0000ee00ff0e7b82 */ /* 0x000e640000000a00 */
[----:B------:R-:W-:Y:S01]  /*0460*/  @!P2 IMAD.MOV R23, RZ, RZ, -R23 ;  /* 0x000000ffff17a224 */ /* 0x000fe200078e0a17 */
[----:B------:R-:W-:Y:S01]  /*0470*/  @!P0 LOP3.LUT R23, RZ, R18, RZ, 0x33, !PT ;  /* 0x00000012ff178212 */ /* 0x000fe200078e33ff */
[C---:B0-----:R-:W-:Y:S01]  /*0480*/  IMAD.WIDE R20, R6.reuse, 0x4, R12 ;  /* 0x0000000406147825 */ /* 0x041fe200078e020c */
[----:B------:R-:W2:Y:S03]  /*0490*/  LDG.E R16, desc[UR10][R16.64] ;  /* 0x0000000a10107981 */ /* 0x000ea6000c1e1900 */
[----:B---3--:R-:W-:Y:S01]  /*04a0*/  IMAD.WIDE R22, R23, 0x4, R10 ;  /* 0x0000000417167825 */ /* 0x008fe200078e020a */
[----:B------:R-:W0:Y:S01]  /*04b0*/  LDC.64 R12, c[0x0][0x3a8] ;  /* 0x0000ea00ff0c7b82 */ /* 0x000e220000000a00 */
[----:B------:R-:W3:Y:S04]  /*04c0*/  LDG.E R20, desc[UR10][R20.64] ;  /* 0x0000000a14147981 */ /* 0x000ee8000c1e1900 */
[----:B------:R-:W4:Y:S03]  /*04d0*/  LDG.E R22, desc[UR10][R22.64] ;  /* 0x0000000a16167981 */ /* 0x000f26000c1e1900 */
[----:B------:R-:W0:Y:S01]  /*04e0*/  LDC.64 R10, c[0x0][0x380] ;  /* 0x0000e000ff0a7b82 */ /* 0x000e220000000a00 */
[----:B-1----:R-:W-:-:S05]  /*04f0*/  IMAD.WIDE R28, R6, 0x4, R14 ;  /* 0x00000004061c7825 */ /* 0x002fca00078e020e */
[----:B------:R1:W5:Y:S01]  /*0500*/  LDG.E R26, desc[UR10][R28.64] ;  /* 0x0000000a1c1a7981 */ /* 0x000362000c1e1900 */
[----:B------:R-:W-:Y:S01]  /*0510*/  MOV R25, RZ ;  /* 0x000000ff00197202 */ /* 0x000fe20000000f00 */
[----:B------:R-:W-:Y:S01]  /*0520*/  IMAD.MOV.U32 R27, RZ, RZ, R7 ;  /* 0x000000ffff1b7224 */ /* 0x000fe200078e0007 */
[----:B--2---:R-:W2:Y:S08]  /*0530*/  F2F.F64.F32 R18, R16 ;  /* 0x0000001000127310 */ /* 0x004eb00000201800 */
[----:B---3--:R1:W3:Y:S01]  /*0540*/  F2F.F64.F32 R14, R20 ;  /* 0x00000014000e7310 */ /* 0x0082e20000201800 */
[----:B--2---:R-:W-:-:S07]  /*0550*/  DMUL R18, R18, R2 ;  /* 0x0000000212127228 */ /* 0x004fce0000000000 */
[----:B0---4-:R1:W2:Y:S04]  /*0560*/  F2F.F64.F32 R16, R22 ;  /* 0x0000001600107310 */ /* 0x0112a80000201800 */
.L_x_28:
[----:B------:R-:W-:-:S04]  /*0570*/  IMAD R21, R6, UR7, R27 ;  /* 0x0000000706157c24 */ /* 0x000fc8000f8e021b */
[----:B-1----:R-:W-:-:S05]  /*0580*/  IMAD.WIDE R28, R21, 0x4, R10 ;  /* 0x00000004151c7825 */ /* 0x002fca00078e020a */
[----:B------:R0:W4:Y:S02]  /*0590*/  LDG.E.CONSTANT R20, desc[UR10][R28.64] ;  /* 0x0000000a1c147981 */ /* 0x000124000c1e9900 */
[----:B0-----:R-:W-:-:S05]  /*05a0*/  IMAD.WIDE R28, R21, 0x4, R12 ;  /* 0x00000004151c7825 */ /* 0x001fca00078e020c */
[----:B------:R-:W3:Y:S01]  /*05b0*/  LDG.E R23, desc[UR10][R28.64] ;  /* 0x0000000a1c177981 */ /* 0x000ee2000c1e1900 */
[----:B------:R-:W-:-:S05]  /*05c0*/  VIADD R27, R27, UR4 ;  /* 0x000000041b1b7c36 */ /* 0x000fca0008000000 */
[----:B------:R-:W-:Y:S01]  /*05d0*/  ISETP.GE.AND P0, PT, R27, UR6, PT ;  /* 0x000000061b007c0c */ /* 0x000fe2000bf06270 */
[----:B----4-:R-:W2:Y:S01]  /*05e0*/  F2F.F64.F32 R20, R20 ;  /* 0x0000001400147310 */ /* 0x010ea20000201800 */
[----:B---3-5:R-:W-:Y:S01]  /*05f0*/  FADD R23, -R26, R23 ;  /* 0x000000171a177221 */ /* 0x028fe20000000100 */
[----:B--2---:R-:W-:-:S06]  /*0600*/  DMUL R20, R16, -R20 ;  /* 0x8000001410147228 */ /* 0x004fcc0000000000 */
[----:B------:R-:W0:Y:S02]  /*0610*/  F2F.F64.F32 R22, R23 ;  /* 0x0000001700167310 */ /* 0x000e240000201800 */
[----:B0-----:R-:W-:-:S08]  /*0620*/  DMUL R22, R18, R22 ;  /* 0x0000001612167228 */ /* 0x001fd00000000000 */
[----:B------:R-:W-:-:S06]  /*0630*/  DFMA R20, R14, R20, -R22 ;  /* 0x000000140e14722b */ /* 0x000fcc0000000816 */
[----:B------:R-:W0:Y:S02]  /*0640*/  F2F.F32.F64 R22, R20 ;  /* 0x0000001400167310 */ /* 0x000e240000301000 */
[----:B0-----:R-:W-:Y:S01]  /*0650*/  FADD R25, R22, R25 ;  /* 0x0000001916197221 */ /* 0x001fe20000000000 */
[----:B------:R-:W-:Y:S06]  /*0660*/  @!P0 BRA `(.L_x_28) ;  /* 0xfffffffc00c08947 */ /* 0x000fec000383ffff */
.L_x_27:
[----:B------:R-:W-:Y:S05]  /*0670*/  BSYNC.RECONVERGENT B0 ;  /* 0x0000000000007941 */ /* 0x000fea0003800200 */
.L_x_26:
[----:B------:R-:W0:Y:S01]  /*0680*/  SHFL.DOWN P0, R10, R25, 0x1, 0x1f ;  /* 0x08201f00190a7f89 */ /* 0x000e220000000000 */
[----:B--2---:R-:W-:Y:S01]  /*0690*/  ISETP.NE.AND P1, PT, R8, RZ, PT ;  /* 0x000000ff0800720c */ /* 0x004fe20003f25270 */
        /* <DEDUP_REMOVED lines=17> */
[----:B-1----:R-:W-:-:S09]  /*07b0*/  ULEA UR6, UR7, UR6, 0x18 ;  /* 0x0000000607067291 */ /* 0x002fd2000f8ec0ff */
[----:B------:R-:W1:Y:S04]  /*07c0*/  LDS.64 R12, [UR6+0x8] ;  /* 0x00000806ff0c7984 */ /* 0x000e680008000a00 */
[----:B------:R-:W3:Y:S01]  /*07d0*/  LDS R17, [UR6+0x10] ;  /* 0x00001006ff117984 */ /* 0x000ee20008000800 */
[----:B-1----:R-:W-:Y:S01]  /*07e0*/  FADD R12, R15, R12 ;  /* 0x0000000c0f0c7221 */ /* 0x002fe20000000000 */
[----:B0-----:R-:W-:-:S03]  /*07f0*/  IMAD R15, R6, UR8, R5 ;  /* 0x00000008060f7c24 */ /* 0x001fc6000f8e0205 */
[----:B------:R-:W-:Y:S01]  /*0800*/  FADD R12, R12, R13 ;  /* 0x0000000d0c0c7221 */ /* 0x000fe20000000000 */
[----:B--2---:R-:W-:-:S04]  /*0810*/  IMAD.WIDE.U32 R10, R15, 0x4, R10 ;  /* 0x000000040f0a7825 */ /* 0x004fc800078e000a */
[----:B---3--:R-:W-:-:S05]  /*0820*/  FADD R17, R12, R17 ;  /* 0x000000110c117221 */ /* 0x008fca0000000000 */
[----:B------:R1:W-:Y:S02]  /*0830*/  STG.E desc[UR10][R10.64], R17 ;  /* 0x000000110a007986 */ /* 0x0003e4000c10190a */
.L_x_30:
[----:B------:R-:W-:Y:S05]  /*0840*/  BSYNC.RECONVERGENT B0 ;  /* 0x0000000000007941 */ /* 0x000fea0003800200 */
.L_x_29:
[----:B----4-:R-:W-:-:S05]  /*0850*/  IMAD.IADD R6, R9, 0x1, R6 ;  /* 0x0000000109067824 */ /* 0x010fca00078e0206 */
[----:B------:R-:W-:-:S13]  /*0860*/  ISETP.GE.AND P0, PT, R6, R0, PT ;  /* 0x000000000600720c */ /* 0x000fda0003f06270 */
[----:B------:R-:W-:Y:S05]  /*0870*/  @!P0 BRA `(.L_x_31) ;  /* 0xfffffff800788947 */ /* 0x000fea000383ffff */
[----:B------:R-:W-:Y:S05]  /*0880*/  EXIT ;  /* 0x000000000000794d */ /* 0x000fea0003800000 */
        .weak           $__internal_2_$__cuda_sm20_div_rn_f64_full
        .type           $__internal_2_$__cuda_sm20_div_rn_f64_full,@function
        .size           $__internal_2_$__cuda_sm20_div_rn_f64_full,(.L_x_283 - $__internal_2_$__cuda_sm20_div_rn_f64_full)
$__internal_2_$__cuda_sm20_div_rn_f64_full:
[C---:B------:R-:W-:Y:S01]  /*0890*/  FSETP.GEU.AND P0, PT, |R9|.reuse, 1.469367938527859385e-39, PT ;  /* 0x001000000900780b */ /* 0x040fe20003f0e200 */
[----:B------:R-:W-:Y:S01]  /*08a0*/  IMAD.MOV.U32 R11, RZ, RZ, R9 ;  /* 0x000000ffff0b7224 */ /* 0x000fe200078e0009 */
[C---:B------:R-:W-:Y:S01]  /*08b0*/  LOP3.LUT R2, R9.reuse, 0x800fffff, RZ, 0xc0, !PT ;  /* 0x800fffff09027812 */ /* 0x040fe200078ec0ff */
[----:B------:R-:W-:Y:S01]  /*08c0*/  IMAD.MOV.U32 R14, RZ, RZ, 0x1 ;  /* 0x00000001ff0e7424 */ /* 0x000fe200078e00ff */
[----:B------:R-:W-:Y:S01]  /*08d0*/  MOV R10, R8 ;  /* 0x00000008000a7202 */ /* 0x000fe20000000f00 */
[----:B------:R-:W-:Y:S01]  /*08e0*/  IMAD.MOV.U32 R21, RZ, RZ, 0x40000000 ;  /* 0x40000000ff157424 */ /* 0x000fe200078e00ff */
[----:B------:R-:W-:Y:S01]  /*08f0*/  LOP3.LUT R3, R2, 0x3ff00000, RZ, 0xfc, !PT ;  /* 0x3ff0000002037812 */ /* 0x000fe200078efcff */
[----:B------:R-:W-:Y:S01]  /*0900*/  IMAD.MOV.U32 R2, RZ, RZ, R8 ;  /* 0x000000ffff027224 */ /* 0x000fe200078e0008 */
[----:B------:R-:W-:Y:S01]  /*0910*/  LOP3.LUT R18, R9, 0x7ff00000, RZ, 0xc0, !PT ;  /* 0x7ff0000009127812 */ /* 0x000fe200078ec0ff */
[----:B------:R-:W-:Y:S01]  /*0920*/  VIADD R22, R21, 0xffffffff ;  /* 0xffffffff15167836 */ /* 0x000fe20000000000 */
[----:B------:R-:W-:Y:S01]  /*0930*/  MOV R13, 0x1ca00000 ;  /* 0x1ca00000000d7802 */ /* 0x000fe20000000f00 */
[----:B------:R-:W-:Y:S01]  /*0940*/  IMAD.MOV.U32 R8, RZ, RZ, RZ ;  /* 0x000000ffff087224 */ /* 0x000fe200078e00ff */
[----:B------:R-:W-:Y:S01]  /*0950*/  ISETP.LE.U32.AND P1, PT, R18, 0x40000000, PT ;  /* 0x400000001200780c */ /* 0x000fe20003f23070 */
[----:B------:R-:W-:Y:S01]  /*0960*/  @!P0 DMUL R2, R10, 8.98846567431157953865e+307 ;  /* 0x7fe000000a028828 */ /* 0x000fe20000000000 */
[----:B------:R-:W-:-:S02]  /*0970*/  MOV R20, R18 ;  /* 0x0000001200147202 */ /* 0x000fc40000000f00 */
[----:B------:R-:W-:-:S03]  /*0980*/  SEL R9, R13, 0x63400000, !P1 ;  /* 0x634000000d097807 */ /* 0x000fc60004800000 */
[----:B------:R-:W0:Y:S04]  /*0990*/  MUFU.RCP64H R15, R3 ;  /* 0x00000003000f7308 */ /* 0x000e280000001800 */
[----:B------:R-:W-:Y:S02]  /*09a0*/  @!P0 LOP3.LUT R20, R3, 0x7ff00000, RZ, 0xc0, !PT ;  /* 0x7ff0000003148812 */ /* 0x000fe400078ec0ff */
[----:B------:R-:W-:-:S03]  /*09b0*/  ISETP.GT.U32.AND P0, PT, R22, 0x7feffffe, PT ;  /* 0x7feffffe1600780c */ /* 0x000fc60003f04070 */
[----:B------:R-:W-:-:S05]  /*09c0*/  VIADD R22, R20, 0xffffffff ;  /* 0xffffffff14167836 */ /* 0x000fca0000000000 */
[----:B------:R-:W-:Y:S01]  /*09d0*/  ISETP.GT.U32.OR P0, PT, R22, 0x7feffffe, P0 ;  /* 0x7feffffe1600780c */ /* 0x000fe20000704470 */
[----:B0-----:R-:W-:-:S08]  /*09e0*/  DFMA R16, R14, -R2, 1 ;  /* 0x3ff000000e10742b */ /* 0x001fd00000000802 */
[----:B------:R-:W-:-:S08]  /*09f0*/  DFMA R16, R16, R16, R16 ;  /* 0x000000101010722b */ /* 0x000fd00000000010 */
[----:B------:R-:W-:-:S08]  /*0a00*/  DFMA R14, R14, R16, R14 ;  /* 0x000000100e0e722b */ /* 0x000fd0000000000e */
[----:B------:R-:W-:-:S08]  /*0a10*/  DFMA R16, R14, -R2, 1 ;  /* 0x3ff000000e10742b */ /* 0x000fd00000000802 */
[----:B------:R-:W-:-:S08]  /*0a20*/  DFMA R14, R14, R16, R14 ;  /* 0x000000100e0e722b */ /* 0x000fd0000000000e */
[----:B------:R-:W-:-:S08]  /*0a30*/  DMUL R16, R14, R8 ;  /* 0x000000080e107228 */ /* 0x000fd00000000000 */
[----:B------:R-:W-:-:S08]  /*0a40*/  DFMA R18, R16, -R2, R8 ;  /* 0x800000021012722b */ /* 0x000fd00000000008 */
[----:B------:R-:W-:Y:S01]  /*0a50*/  DFMA R14, R14, R18, R16 ;  /* 0x000000120e0e722b */ /* 0x000fe20000000010 */
[----:B------:R-:W-:Y:S10]  /*0a60*/  @P0 BRA `(.L_x_32) ;  /* 0x0000000000740947 */ /* 0x000ff40003800000 */
[----:B------:R-:W-:Y:S02]  /*0a70*/  LOP3.LUT R18, R11, 0x7ff00000, RZ, 0xc0, !PT ;  /* 0x7ff000000b127812 */ /* 0x000fe400078ec0ff */
[----:B------:R-:W-:Y:S02]  /*0a80*/  MOV R16, 0x40000000 ;  /* 0x4000000000107802 */ /* 0x000fe40000000f00 */
[----:B------:R-:W-:Y:S01]  /*0a90*/  ISETP.LE.U32.AND P0, PT, R18, 0x40000000, PT ;  /* 0x400000001200780c */ /* 0x000fe20003f03070 */
[----:B------:R-:W-:-:S03]  /*0aa0*/  IMAD.MOV R17, RZ, RZ, -R18 ;  /* 0x000000ffff117224 */ /* 0x000fc600078e0a12 */
[----:B------:R-:W-:Y:S02]  /*0ab0*/  SEL R18, R13, 0x63400000, !P0 ;  /* 0x634000000d127807 */ /* 0x000fe40004000000 */
[----:B------:R-:W-:-:S04]  /*0ac0*/  VIADDMNMX R16, R17, R16, 0xb9600000, !PT ;  /* 0xb960000011107446 */ /* 0x000fc80007800110 */
[----:B------:R-:W-:-:S05]  /*0ad0*/  VIMNMX R13, PT, PT, R16, 0x46a00000, PT ;  /* 0x46a00000100d7848 */ /* 0x000fca0003fe0100 */
[----:B------:R-:W-:Y:S02]  /*0ae0*/  IMAD.IADD R13, R13, 0x1, -R18 ;  /* 0x000000010d0d7824 */ /* 0x000fe400078e0a12 */
[----:B------:R-:W-:-:S03]  /*0af0*/  IMAD.MOV.U32 R18, RZ, RZ, RZ ;  /* 0x000000ffff127224 */ /* 0x000fc600078e00ff */
[----:B------:R-:W-:-:S06]  /*0b00*/  IADD3 R19, PT, PT, R13, 0x7fe00000, RZ ;  /* 0x7fe000000d137810 */ /* 0x000fcc0007ffe0ff */
        /* <DEDUP_REMOVED lines=9> */
[C---:B------:R-:W-:Y:S01]  /*0ba0*/  IADD3 R3, PT, PT, -R13.reuse, RZ, RZ ;  /* 0x000000ff0d037210 */ /* 0x040fe20007ffe1ff */
[----:B------:R-:W-:Y:S01]  /*0bb0*/  IMAD.MOV.U32 R2, RZ, RZ, RZ ;  /* 0x000000ffff027224 */ /* 0x000fe200078e00ff */
[----:B------:R-:W-:-:S05]  /*0bc0*/  IADD3 R13, PT, PT, -R13, -0x43300000, RZ ;  /* 0xbcd000000d0d7810 */ /* 0x000fca0007ffe1ff */
[----:B------:R-:W-:Y:S02]  /*0bd0*/  DFMA R2, R16, -R2, R14 ;  /* 0x800000021002722b */ /* 0x000fe4000000000e */
[----:B------:R-:W-:-:S08]  /*0be0*/  DMUL.RP R14, R14, R18 ;  /* 0x000000120e0e7228 */ /* 0x000fd00000008000 */
[----:B------:R-:W-:Y:S02]  /*0bf0*/  FSETP.NEU.AND P0, PT, |R3|, R13, PT ;  /* 0x0000000d0300720b */ /* 0x000fe40003f0d200 */
[----:B------:R-:W-:Y:S02]  /*0c00*/  LOP3.LUT R11, R15, R11, RZ, 0x3c, !PT ;  /* 0x0000000b0f0b7212 */ /* 0x000fe400078e3cff */
[----:B------:R-:W-:Y:S02]  /*0c10*/  FSEL R16, R14, R16, !P0 ;  /* 0x000000100e107208 */ /* 0x000fe40004000000 */
[----:B------:R-:W-:Y:S01]  /*0c20*/  FSEL R17, R11, R17, !P0 ;  /* 0x000000110b117208 */ /* 0x000fe20004000000 */
[----:B------:R-:W-:Y:S06]  /*0c30*/  BRA `(.L_x_33) ;  /* 0x0000000000447947 */ /* 0x000fec0003800000 */
.L_x_32:
[----:B------:R-:W-:-:S14]  /*0c40*/  DSETP.NAN.AND P0, PT, R10, R10, PT ;  /* 0x0000000a0a00722a */ /* 0x000fdc0003f08000 */
[----:B------:R-:W-:Y:S05]  /*0c50*/  @P0 BRA `(.L_x_34) ;  /* 0x0000000000340947 */ /* 0x000fea0003800000 */
[----:B------:R-:W-:Y:S01]  /*0c60*/  ISETP.NE.AND P0, PT, R21, R20, PT ;  /* 0x000000141500720c */ /* 0x000fe20003f05270 */
[----:B------:R-:W-:Y:S01]  /*0c70*/  IMAD.MOV.U32 R16, RZ, RZ, 0x0 ;  /* 0x00000000ff107424 */ /* 0x000fe200078e00ff */
[----:B------:R-:W-:-:S11]  /*0c80*/  MOV R17, 0xfff80000 ;  /* 0xfff8000000117802 */ /* 0x000fd60000000f00 */
[----:B------:R-:W-:Y:S05]  /*0c90*/  @!P0 BRA `(.L_x_33) ;  /* 0x00000000002c8947 */ /* 0x000fea0003800000 */
[----:B------:R-:W-:Y:S02]  /*0ca0*/  ISETP.NE.AND P0, PT, R21, 0x7ff00000, PT ;  /* 0x7ff000001500780c */ /* 0x000fe40003f05270 */
[----:B------:R-:W-:Y:S02]  /*0cb0*/  LOP3.LUT R10, R11, 0x40000000, RZ, 0x3c, !PT ;  /* 0x400000000b0a7812 */ /* 0x000fe400078e3cff */
[----:B------:R-:W-:Y:S02]  /*0cc0*/  ISETP.EQ.OR P0, PT, R20, RZ, !P0 ;  /* 0x000000ff1400720c */ /* 0x000fe40004702670 */
[----:B------:R-:W-:-:S11]  /*0cd0*/  LOP3.LUT R17, R10, 0x80000000, RZ, 0xc0, !PT ;  /* 0x800000000a117812 */ /* 0x000fd600078ec0ff */
[----:B------:R-:W-:Y:S01]  /*0ce0*/  @P0 LOP3.LUT R2, R17, 0x7ff00000, RZ, 0xfc, !PT ;  /* 0x7ff0000011020812 */ /* 0x000fe200078efcff */
[----:B------:R-:W-:Y:S02]  /*0cf0*/  @!P0 IMAD.MOV.U32 R16, RZ, RZ, RZ ;  /* 0x000000ffff108224 */ /* 0x000fe400078e00ff */
[----:B------:R-:W-:Y:S01]  /*0d00*/  @P0 IMAD.MOV.U32 R16, RZ, RZ, RZ ;  /* 0x000000ffff100224 */ /* 0x000fe200078e00ff */
[----:B------:R-:W-:Y:S01]  /*0d10*/  @P0 MOV R17, R2 ;  /* 0x0000000200110202 */ /* 0x000fe20000000f00 */
[----:B------:R-:W-:Y:S06]  /*0d20*/  BRA `(.L_x_33) ;  /* 0x0000000000087947 */ /* 0x000fec0003800000 */
.L_x_34:
[----:B------:R-:W-:Y:S01]  /*0d30*/  LOP3.LUT R17, R11, 0x80000, RZ, 0xfc, !PT ;  /* 0x000800000b117812 */ /* 0x000fe200078efcff */
[----:B------:R-:W-:-:S07]  /*0d40*/  IMAD.MOV.U32 R16, RZ, RZ, R10 ;  /* 0x000000ffff107224 */ /* 0x000fce00078e000a */
.L_x_33:
[----:B------:R-:W-:Y:S01]  /*0d50*/  IMAD.MOV.U32 R13, RZ, RZ, 0x0 ;  /* 0x00000000ff0d7424 */ /* 0x000fe200078e00ff */
[----:B------:R-:W-:Y:S01]  /*0d60*/  MOV R3, R17 ;  /* 0x0000001100037202 */ /* 0x000fe20000000f00 */
[----:B------:R-:W-:Y:S02]  /*0d70*/  IMAD.MOV.U32 R2, RZ, RZ, R16 ;  /* 0x000000ffff027224 */ /* 0x000fe400078e0010 */
[----:B------:R-:W-:Y:S05]  /*0d80*/  RET.REL.NODEC R12 `(_Z29InstanceNormRowReduceInToTempIff7DmeanOpIffEEvPKT_iiiPT0_T1_) ;  /* 0xfffffff00c9c7950 */ /* 0x000fea0003c3ffff */
.L_x_35:
        /* <DEDUP_REMOVED lines=15> */
.L_x_283:


//--------------------- .text._Z30InstanceNormRowReduceTempToOutIf6DvarOpIffEEvPKT_iiiPS2_T0_ --------------------------
	.section	.text._Z30InstanceNormRowReduceTempToOutIf6DvarOpIffEEvPKT_iiiPS2_T0_,"ax",@progbits
	.align	128
        .global         _Z30InstanceNormRowReduceTempToOutIf6DvarOpIffEEvPKT_iiiPS2_T0_
        .type           _Z30InstanceNormRowReduceTempToOutIf6DvarOpIffEEvPKT_iiiPS2_T0_,@function
        .size           _Z30InstanceNormRowReduceTempToOutIf6DvarOpIffEEvPKT_iiiPS2_T0_,(.L_x_293 - _Z30InstanceNormRowReduceTempToOutIf6DvarOpIffEEvPKT_iiiPS2_T0_)
        .other          _Z30InstanceNormRowReduceTempToOutIf6DvarOpIffEEvPKT_iiiPS2_T0_,@"STO_CUDA_ENTRY STV_DEFAULT"
_Z30InstanceNormRowReduceTempToOutIf6DvarOpIffEEvPKT_iiiPS2_T0_:
.text._Z30InstanceNormRowReduceTempToOutIf6DvarOpIffEEvPKT_iiiPS2_T0_:
        /* <DEDUP_REMOVED lines=32> */
.L_x_47:
        /* <DEDUP_REMOVED lines=15> */
.L_x_40:
        /* <DEDUP_REMOVED lines=40> */
.L_x_39:
[----:B------:R-:W-:Y:S05]  /*0570*/  BSYNC.RECONVERGENT B1 ;  /* 0x0000000000017941 */ /* 0x000fea0003800200 */
.L_x_38:
        /* <DEDUP_REMOVED lines=24> */
.L_x_42:
[----:B------:R-:W-:Y:S05]  /*0700*/  BSYNC.RECONVERGENT B1 ;  /* 0x0000000000017941 */ /* 0x000fea0003800200 */
.L_x_41:
        /* <DEDUP_REMOVED lines=16> */
.L_x_44:
[----:B------:R-:W-:Y:S05]  /*0810*/  BSYNC.RECONVERGENT B1 ;  /* 0x0000000000017941 */ /* 0x000fea0003800200 */
.L_x_43:
        /* <DEDUP_REMOVED lines=13> */
.L_x_37:
[----:B------:R-:W-:Y:S05]  /*08f0*/  BSYNC.RECONVERGENT B0 ;  /* 0x0000000000007941 */ /* 0x000fea0003800200 */
.L_x_36:
        /* <DEDUP_REMOVED lines=27> */
.L_x_46:
[----:B------:R-:W-:Y:S05]  /*0ab0*/  BSYNC.RECONVERGENT B0 ;  /* 0x0000000000007941 */ /* 0x000fea0003800200 */
.L_x_45:
[----:B------:R-:W-:-:S04]  /*0ac0*/  IADD3 R7, PT, PT, R6, R7, RZ ;  /* 0x0000000706077210 */ /* 0x000fc80007ffe0ff */
[----:B------:R-:W-:-:S13]  /*0ad0*/  ISETP.GE.AND P2, PT, R7, R0, PT ;  /* 0x000000000700720c */ /* 0x000fda0003f46270 */
[----:B------:R-:W-:Y:S05]  /*0ae0*/  @!P2 BRA `(.L_x_47) ;  /* 0xfffffff400c4a947 */ /* 0x000fea000383ffff */
[----:B------:R-:W-:Y:S05]  /*0af0*/  EXIT ;  /* 0x000000000000794d */ /* 0x000fea0003800000 */
.L_x_48:
        /* <DEDUP_REMOVED lines=16> */
.L_x_293:


//--------------------- .text._Z29InstanceNormRowReduceInToTempIff6DvarOpIffEEvPKT_iiiPT0_T1_ --------------------------
	.section	.text._Z29InstanceNormRowReduceInToTempIff6DvarOpIffEEvPKT_iiiPT0_T1_,"ax",@progbits
	.align	128
        .global         _Z29InstanceNormRowReduceInToTempIff6DvarOpIffEEvPKT_iiiPT0_T1_
        .type           _Z29InstanceNormRowReduceInToTempIff6DvarOpIffEEvPKT_iiiPT0_T1_,@function
        .size           _Z29InstanceNormRowReduceInToTempIff6DvarOpIffEEvPKT_iiiPT0_T1_,(.L_x_294 - _Z29InstanceNormRowReduceInToTempIff6DvarOpIffEEvPKT_iiiPT0_T1_)
        .other          _Z29InstanceNormRowReduceInToTempIff6DvarOpIffEEvPKT_iiiPT0_T1_,@"STO_CUDA_ENTRY STV_DEFAULT"
_Z29InstanceNormRowReduceInToTempIff6DvarOpIffEEvPKT_iiiPT0_T1_:
.text._Z29InstanceNormRowReduceInToTempIff6DvarOpIffEEvPKT_iiiPT0_T1_:
[----:B------:R-:W-:Y:S08]  /*0000*/  LDC R1, c[0x0][0x37c] ;  /* 0x0000df00ff017b82 */ /* 0x000ff00000000800 */
[----:B------:R-:W0:Y:S08]  /*0010*/  LDC.64 R14, c[0x0][0x388] ;  /* 0x0000e200ff0e7b82 */ /* 0x000e300000000a00 */
[----:B------:R-:W1:Y:S01]  /*0020*/  S2UR UR8, SR_CTAID.Y ;  /* 0x00000000000879c3 */ /* 0x000e620000002600 */
[----:B0-----:R-:W-:-:S05]  /*0030*/  IMAD R14, R15, R14, RZ ;  /* 0x0000000e0f0e7224 */ /* 0x001fca00078e02ff */
[----:B-1----:R-:W-:-:S13]  /*0040*/  ISETP.LE.AND P0, PT, R14, UR8, PT ;  /* 0x000000080e007c0c */ /* 0x002fda000bf03270 */
[----:B------:R-:W-:Y:S05]  /*0050*/  @P0 EXIT ;  /* 0x000000000000094d */ /* 0x000fea0003800000 */
[----:B------:R-:W0:Y:S01]  /*0060*/  S2R R11, SR_TID.X ;  /* 0x00000000000b7919 */ /* 0x000e220000002100 */
[----:B------:R-:W1:Y:S01]  /*0070*/  LDCU UR6, c[0x0][0x360] ;  /* 0x00006c00ff0677ac */ /* 0x000e620008000800 */
[----:B------:R-:W2:Y:S01]  /*0080*/  S2UR UR5, SR_CgaCtaId ;  /* 0x00000000000579c3 */ /* 0x000ea20000008800 */
[----:B------:R-:W-:Y:S01]  /*0090*/  MOV R9, UR8 ;  /* 0x0000000800097c02 */ /* 0x000fe20008000f00 */
[----:B------:R-:W3:Y:S01]  /*00a0*/  S2R R12, SR_CTAID.X ;  /* 0x00000000000c7919 */ /* 0x000ee20000002500 */
[----:B------:R-:W1:Y:S01]  /*00b0*/  LDCU UR9, c[0x0][0x370] ;  /* 0x00006e00ff0977ac */ /* 0x000e620008000800 */
[----:B------:R-:W4:Y:S01]  /*00c0*/  S2R R15, SR_LANEID ;  /* 0x00000000000f7919 */ /* 0x000f220000000000 */
[----:B------:R-:W-:-:S03]  /*00d0*/  UMOV UR4, 0x400 ;  /* 0x0000040000047882 */ /* 0x000fc60000000000 */
[----:B------:R-:W4:Y:S01]  /*00e0*/  LDC R10, c[0x0][0x374] ;  /* 0x0000dd00ff0a7b82 */ /* 0x000f220000000800 */
[----:B------:R-:W0:Y:S01]  /*00f0*/  LDCU.64 UR10, c[0x0][0x358] ;  /* 0x00006b00ff0a77ac */ /* 0x000e220008000a00 */
[----:B-1----:R-:W-:Y:S02]  /*0100*/  UIMAD UR7, UR6, UR9, URZ ;  /* 0x00000009060772a4 */ /* 0x002fe4000f8e02ff */
[----:B--2---:R-:W-:Y:S01]  /*0110*/  ULEA UR4, UR5, UR4, 0x18 ;  /* 0x0000000405047291 */ /* 0x004fe2000f8ec0ff */
[--C-:B0-----:R-:W-:Y:S01]  /*0120*/  SHF.R.U32.HI R0, RZ, 0x3, R11.reuse ;  /* 0x00000003ff007819 */ /* 0x101fe2000001160b */
[----:B---3--:R-:W-:-:S03]  /*0130*/  IMAD R8, R12, UR6, R11 ;  /* 0x000000060c087c24 */ /* 0x008fc6000f8e020b */
[----:B------:R-:W-:-:S07]  /*0140*/  LOP3.LUT R0, R0, 0x7c, RZ, 0xc0, !PT ;  /* 0x0000007c00007812 */ /* 0x000fce00078ec0ff */
.L_x_54:
[----:B0-----:R-:W0:Y:S01]  /*0150*/  LDCU UR5, c[0x0][0x390] ;  /* 0x00007200ff0577ac */ /* 0x001e220008000800 */
[----:B------:R-:W-:Y:S01]  /*0160*/  BSSY.RECONVERGENT B0, `(.L_x_49) ;  /* 0x000003b000007945 */ /* 0x000fe20003800200 */
[----:B------:R-:W-:Y:S01]  /*0170*/  HFMA2 R23, -RZ, RZ, 0, 0 ;  /* 0x00000000ff177431 */ /* 0x000fe200000001ff */
        /* <DEDUP_REMOVED lines=8> */
[----:B------:R-:W0:Y:S01]  /*0200*/  I2F.RP R4, R6 ;  /* 0x0000000600047306 */ /* 0x000e220000209400 */
[----:B-1----:R-:W-:-:S06]  /*0210*/  IMAD.WIDE R20, R9, 0x4, R20 ;  /* 0x0000000409147825 */ /* 0x002fcc00078e0214 */
[----:B------:R-:W2:Y:S01]  /*0220*/  LDG.E R20, desc[UR10][R20.64] ;  /* 0x0000000a14147981 */ /* 0x000ea2000c1e1900 */
[----:B0-----:R-:W0:Y:S02]  /*0230*/  MUFU.RCP R4, R4 ;  /* 0x0000000400047308 */ /* 0x001e240000001000 */
[----:B0-----:R-:W-:-:S06]  /*0240*/  IADD3 R2, PT, PT, R4, 0xffffffe, RZ ;  /* 0x0ffffffe04027810 */ /* 0x001fcc0007ffe0ff */
[----:B------:R0:W1:Y:S02]  /*0250*/  F2I.FTZ.U32.TRUNC.NTZ R3, R2 ;  /* 0x0000000200037305 */ /* 0x000064000021f000 */
[----:B0-----:R-:W-:Y:S02]  /*0260*/  MOV R2, RZ ;  /* 0x000000ff00027202 */ /* 0x001fe40000000f00 */
[----:B-1----:R-:W-:-:S05]  /*0270*/  IADD3 R5, PT, PT, RZ, -R3, RZ ;  /* 0x80000003ff057210 */ /* 0x002fca0007ffe0ff */
[----:B------:R-:W-:-:S04]  /*0280*/  IMAD R5, R5, R6, RZ ;  /* 0x0000000605057224 */ /* 0x000fc800078e02ff */
[----:B------:R-:W-:Y:S02]  /*0290*/  IMAD.HI.U32 R3, R3, R5, R2 ;  /* 0x0000000503037227 */ /* 0x000fe400078e0002 */
[----:B------:R-:W0:Y:S04]  /*02a0*/  LDC.64 R4, c[0x0][0x3b8] ;  /* 0x0000ee00ff047b82 */ /* 0x000e280000000a00 */
[----:B------:R-:W-:-:S05]  /*02b0*/  IMAD.HI.U32 R3, R3, R7, RZ ;  /* 0x0000000703037227 */ /* 0x000fca00078e00ff */
[----:B------:R-:W-:-:S05]  /*02c0*/  IADD3 R3, PT, PT, -R3, RZ, RZ ;  /* 0x000000ff03037210 */ /* 0x000fca0007ffe1ff */
[C---:B------:R-:W-:Y:S02]  /*02d0*/  IMAD R7, R6.reuse, R3, R7 ;  /* 0x0000000306077224 */ /* 0x040fe400078e0207 */
[----:B------:R-:W1:Y:S03]  /*02e0*/  LDC.64 R2, c[0x0][0x3a0] ;  /* 0x0000e800ff027b82 */ /* 0x000e660000000a00 */
[----:B------:R-:W-:-:S13]  /*02f0*/  ISETP.GT.U32.AND P0, PT, R6, R7, PT ;  /* 0x000000070600720c */ /* 0x000fda0003f04070 */
[----:B------:R-:W-:-:S04]  /*0300*/  @!P0 IADD3 R7, PT, PT, R7, -R6, RZ ;  /* 0x8000000607078210 */ /* 0x000fc80007ffe0ff */
[----:B------:R-:W-:Y:S02]  /*0310*/  ISETP.GT.U32.AND P1, PT, R6, R7, PT ;  /* 0x000000070600720c */ /* 0x000fe40003f24070 */
[----:B------:R-:W-:Y:S01]  /*0320*/  ISETP.NE.AND P0, PT, R13, RZ, PT ;  /* 0x000000ff0d00720c */ /* 0x000fe20003f05270 */
[----:B0-----:R-:W-:Y:S02]  /*0330*/  IMAD.WIDE R18, R9, 0x4, R4 ;  /* 0x0000000409127825 */ /* 0x001fe400078e0204 */
[----:B------:R-:W0:Y:S08]  /*0340*/  LDC.64 R4, c[0x0][0x3a8] ;  /* 0x0000ea00ff047b82 */ /* 0x000e300000000a00 */
[----:B------:R-:W-:-:S04]  /*0350*/  @!P1 IADD3 R7, PT, PT, R7, -R6, RZ ;  /* 0x8000000607079210 */ /* 0x000fc80007ffe0ff */
[----:B------:R-:W-:Y:S02]  /*0360*/  @!P2 IADD3 R7, PT, PT, -R7, RZ, RZ ;  /* 0x000000ff0707a210 */ /* 0x000fe40007ffe1ff */
[----:B------:R-:W-:Y:S02]  /*0370*/  @!P0 LOP3.LUT R7, RZ, R13, RZ, 0x33, !PT ;  /* 0x0000000dff078212 */ /* 0x000fe400078e33ff */
[----:B------:R3:W5:Y:S03]  /*0380*/  LDG.E R13, desc[UR10][R18.64] ;  /* 0x0000000a120d7981 */ /* 0x000766000c1e1900 */
[----:B-1----:R-:W-:Y:S02]  /*0390*/  IMAD.WIDE R16, R7, 0x4, R2 ;  /* 0x0000000407107825 */ /* 0x002fe400078e0202 */
[----:B------:R-:W1:Y:S03]  /*03a0*/  LDC.64 R2, c[0x0][0x380] ;  /* 0x0000e000ff027b82 */ /* 0x000e660000000a00 */
[----:B------:R3:W5:Y:S01]  /*03b0*/  LDG.E R22, desc[UR10][R16.64] ;  /* 0x0000000a10167981 */ /* 0x000762000c1e1900 */
[----:B------:R-:W-:-:S02]  /*03c0*/  MOV R23, RZ ;  /* 0x000000ff00177202 */ /* 0x000fc40000000f00 */
[----:B------:R-:W-:Y:S01]  /*03d0*/  MOV R24, R8 ;  /* 0x0000000800187202 */ /* 0x000fe20000000f00 */
[----:B--2---:R-:W-:-:S04]  /*03e0*/  FMUL R7, R20, R20 ;  /* 0x0000001414077220 */ /* 0x004fc80000400000 */
[----:B------:R-:W-:-:S06]  /*03f0*/  FMUL R7, R20, R7 ;  /* 0x0000000714077220 */ /* 0x000fcc0000400000 */
[----:B01-3--:R-:W2:Y:S02]  /*0400*/  F2F.F64.F32 R6, R7 ;  /* 0x0000000700067310 */ /* 0x00bea40000201800 */
.L_x_51:
[----:B------:R-:W-:-:S04]  /*0410*/  IMAD R19, R9, UR6, R24 ;  /* 0x0000000609137c24 */ /* 0x000fc8000f8e0218 */
[----:B------:R-:W-:-:S04]  /*0420*/  IMAD.WIDE R16, R19, 0x4, R2 ;  /* 0x0000000413107825 */ /* 0x000fc800078e0202 */
[----:B------:R-:W-:Y:S02]  /*0430*/  IMAD.WIDE R18, R19, 0x4, R4 ;  /* 0x0000000413127825 */ /* 0x000fe400078e0204 */
[----:B------:R-:W3:Y:S04]  /*0440*/  LDG.E.CONSTANT R17, desc[UR10][R16.64] ;  /* 0x0000000a10117981 */ /* 0x000ee8000c1e9900 */
[----:B------:R-:W4:Y:S01]  /*0450*/  LDG.E R18, desc[UR10][R18.64] ;  /* 0x0000000a12127981 */ /* 0x000f22000c1e1900 */
[----:B------:R-:W-:-:S04]  /*0460*/  IADD3 R24, PT, PT, R24, UR7, RZ ;  /* 0x0000000718187c10 */ /* 0x000fc8000fffe0ff */
[----:B------:R-:W-:Y:S01]  /*0470*/  ISETP.GE.AND P0, PT, R24, UR5, PT ;  /* 0x0000000518007c0c */ /* 0x000fe2000bf06270 */
[----:B---3-5:R-:W-:Y:S01]  /*0480*/  FMUL R20, R22, R17 ;  /* 0x0000001116147220 */ /* 0x028fe20000400000 */
[----:B----4-:R-:W-:-:S04]  /*0490*/  FADD R21, -R13, R18 ;  /* 0x000000120d157221 */ /* 0x010fc80000000100 */
[----:B------:R-:W-:-:S04]  /*04a0*/  FMUL R25, R20, R21 ;  /* 0x0000001514197220 */ /* 0x000fc80000400000 */
[----:B------:R-:W0:Y:S02]  /*04b0*/  F2F.F64.F32 R20, R25 ;  /* 0x0000001900147310 */ /* 0x000e240000201800 */
[----:B0-----:R-:W-:-:S08]  /*04c0*/  DMUL R20, R20, -0.5 ;  /* 0xbfe0000014147828 */ /* 0x001fd00000000000 */
[----:B--2---:R-:W-:-:S10]  /*04d0*/  DMUL R20, R6, R20 ;  /* 0x0000001406147228 */ /* 0x004fd40000000000 */
[----:B------:R-:W0:Y:S02]  /*04e0*/  F2F.F32.F64 R20, R20 ;  /* 0x0000001400147310 */ /* 0x000e240000301000 */
[----:B0-----:R-:W-:Y:S01]  /*04f0*/  FADD R23, R20, R23 ;  /* 0x0000001714177221 */ /* 0x001fe20000000000 */
[----:B------:R-:W-:Y:S06]  /*0500*/  @!P0 BRA `(.L_x_51) ;  /* 0xfffffffc00c08947 */ /* 0x000fec000383ffff */
.L_x_50:
[----:B------:R-:W-:Y:S05]  /*0510*/  BSYNC.RECONVERGENT B0 ;  /* 0x0000000000007941 */ /* 0x000fea0003800200 */
.L_x_49:
[----:B------:R-:W0:Y:S01]  /*0520*/  SHFL.DOWN P0, R2, R23, 0x1, 0x1f ;  /* 0x08201f0017027f89 */ /* 0x000e220000000000 */
[----:B----4-:R-:W-:Y:S01]  /*0530*/  ISETP.NE.AND P1, PT, R15, RZ, PT ;  /* 0x000000ff0f00720c */ /* 0x010fe20003f25270 */
        /* <DEDUP_REMOVED lines=26> */
.L_x_53:
[----:B------:R-:W-:Y:S05]  /*06e0*/  BSYNC.RECONVERGENT B0 ;  /* 0x0000000000007941 */ /* 0x000fea0003800200 */
.L_x_52:
[----:B------:R-:W-:-:S04]  /*06f0*/  IADD3 R9, PT, PT, R10, R9, RZ ;  /* 0x000000090a097210 */ /* 0x000fc80007ffe0ff */
[----:B------:R-:W-:-:S13]  /*0700*/  ISETP.GE.AND P0, PT, R9, R14, PT ;  /* 0x0000000e0900720c */ /* 0x000fda0003f06270 */
[----:B------:R-:W-:Y:S05]  /*0710*/  @!P0 BRA `(.L_x_54) ;  /* 0xfffffff8008c8947 */ /* 0x000fea000383ffff */
[----:B------:R-:W-:Y:S05]  /*0720*/  EXIT ;  /* 0x000000000000794d */ /* 0x000fea0003800000 */
.L_x_55:
        /* <DEDUP_REMOVED lines=13> */
.L_x_294:


//--------------------- .text._Z28InstanceNormRowReduceInToOutIff6DvarOpIffE7DmeanOpIffEEvPKT_iiPT0_S8_T1_T2_ --------------------------
	.section	.text._Z28InstanceNormRowReduceInToOutIff6DvarOpIffE7DmeanOpIffEEvPKT_iiPT0_S8_T1_T2_,"ax",@progbits
	.align	128
        .global         _Z28InstanceNormRowReduceInToOutIff6DvarOpIffE7DmeanOpIffEEvPKT_iiPT0_S8_T1_T2_
        .type           _Z28InstanceNormRowReduceInToOutIff6DvarOpIffE7DmeanOpIffEEvPKT_iiPT0_S8_T1_T2_,@function
        .size           _Z28InstanceNormRowReduceInToOutIff6DvarOpIffE7DmeanOpIffEEvPKT_iiPT0_S8_T1_T2_,(.L_x_284 - _Z28InstanceNormRowReduceInToOutIff6DvarOpIffE7DmeanOpIffEEvPKT_iiPT0_S8_T1_T2_)
        .other          _Z28InstanceNormRowReduceInToOutIff6DvarOpIffE7DmeanOpIffEEvPKT_iiPT0_S8_T1_T2_,@"STO_CUDA_ENTRY STV_DEFAULT"
_Z28InstanceNormRowReduceInToOutIff6DvarOpIffE7DmeanOpIffEEvPKT_iiPT0_S8_T1_T2_:
.text._Z28InstanceNormRowReduceInToOutIff6DvarOpIffE7DmeanOpIffEEvPKT_iiPT0_S8_T1_T2_:
[----:B------:R-:W-:Y:S08]  /*0000*/  LDC R1, c[0x0][0x37c] ;  /* 0x0000df00ff017b82 */ /* 0x000ff00000000800 */
[----:B------:R-:W0:Y:S08]  /*0010*/  S2UR UR6, SR_CTAID.X ;  /* 0x00000000000679c3 */ /* 0x000e300000002500 */
[----:B------:R-:W0:Y:S02]  /*0020*/  LDC R0, c[0x0][0x388] ;  /* 0x0000e200ff007b82 */ /* 0x000e240000000800 */
[----:B0-----:R-:W-:-:S13]  /*0030*/  ISETP.LE.AND P0, PT, R0, UR6, PT ;  /* 0x0000000600007c0c */ /* 0x001fda000bf03270 */
[----:B------:R-:W-:Y:S05]  /*0040*/  @P0 EXIT ;  /* 0x000000000000094d */ /* 0x000fea0003800000 */
[----:B------:R-:W0:Y:S01]  /*0050*/  LDCU UR4, c[0x0][0x3f4] ;  /* 0x00007e80ff0477ac */ /* 0x000e220008000800 */
[----:B------:R-:W-:Y:S01]  /*0060*/  HFMA2 R2, -RZ, RZ, 0, 5.9604644775390625e-08 ;  /* 0x00000001ff027431 */ /* 0x000fe200000001ff */
[----:B------:R-:W1:Y:S01]  /*0070*/  S2R R0, SR_TID.X ;  /* 0x0000000000007919 */ /* 0x000e620000002100 */
[----:B------:R-:W2:Y:S01]  /*0080*/  S2UR UR5, SR_CgaCtaId ;  /* 0x00000000000579c3 */ /* 0x000ea20000008800 */
[----:B0-----:R-:W0:Y:S01]  /*0090*/  I2F.F64 R6, UR4 ;  /* 0x0000000400067d12 */ /* 0x001e220008201c00 */
[----:B------:R-:W-:Y:S02]  /*00a0*/  UMOV UR4, 0x400 ;  /* 0x0000040000047882 */ /* 0x000fe40000000000 */
[----:B--2---:R-:W-:-:S05]  /*00b0*/  ULEA UR4, UR5, UR4, 0x18 ;  /* 0x0000000405047291 */ /* 0x004fca000f8ec0ff */
[----:B0-----:R-:W0:Y:S02]  /*00c0*/  MUFU.RCP64H R3, R7 ;  /* 0x0000000700037308 */ /* 0x001e240000001800 */
[----:B0-----:R-:W-:-:S08]  /*00d0*/  DFMA R4, -R6, R2, 1 ;  /* 0x3ff000000604742b */ /* 0x001fd00000000102 */
[----:B------:R-:W-:-:S08]  /*00e0*/  DFMA R4, R4, R4, R4 ;  /* 0x000000040404722b */ /* 0x000fd00000000004 */
[----:B------:R-:W-:-:S08]  /*00f0*/  DFMA R4, R2, R4, R2 ;  /* 0x000000040204722b */ /* 0x000fd00000000002 */
[----:B------:R-:W-:-:S08]  /*0100*/  DFMA R2, -R6, R4, 1 ;  /* 0x3ff000000602742b */ /* 0x000fd00000000104 */
[----:B------:R-:W-:-:S08]  /*0110*/  DFMA R2, R4, R2, R4 ;  /* 0x000000020402722b */ /* 0x000fd00000000004 */
[----:B------:R-:W-:-:S08]  /*0120*/  DMUL R4, R2, 2 ;  /* 0x4000000002047828 */ /* 0x000fd00000000000 */
[----:B------:R-:W-:-:S08]  /*0130*/  DFMA R8, -R6, R4, 2 ;  /* 0x400000000608742b */ /* 0x000fd00000000104 */
[----:B------:R-:W-:Y:S01]  /*0140*/  DFMA R2, R2, R8, R4 ;  /* 0x000000080202722b */ /* 0x000fe20000000004 */
[----:B------:R-:W-:-:S09]  /*0150*/  MOV R5, UR6 ;  /* 0x0000000600057c02 */ /* 0x000fd20008000f00 */
[----:B------:R-:W-:-:S05]  /*0160*/  FFMA R4, RZ, R7, R3 ;  /* 0x00000007ff047223 */ /* 0x000fca0000000003 */
[----:B------:R-:W-:Y:S02]  /*0170*/  FSETP.GT.AND P0, PT, |R4|, 1.469367938527859385e-39, PT ;  /* 0x001000000400780b */ /* 0x000fe40003f04200 */
[----:B-1----:R-:W-:-:S04]  /*0180*/  SHF.R.U32.HI R4, RZ, 0x3, R0 ;  /* 0x00000003ff047819 */ /* 0x002fc80000011600 */
[----:B------:R-:W-:-:S07]  /*0190*/  LOP3.LUT R4, R4, 0x7c, RZ, 0xc0, !PT ;  /* 0x0000007c04047812 */ /* 0x000fce00078ec0ff */
[----:B------:R-:W-:Y:S05]  /*01a0*/  @P0 BRA `(.L_x_56) ;  /* 0x0000000000080947 */ /* 0x000fea0003800000 */
[----:B------:R-:W-:-:S07]  /*01b0*/  MOV R8, 0x1d0 ;  /* 0x000001d000087802 */ /* 0x000fce0000000f00 */
[----:B------:R-:W-:Y:S05]  /*01c0*/  CALL.REL.NOINC `($__internal_3_$__cuda_sm20_div_rn_f64_full) ;  /* 0x0000002400107944 */ /* 0x000fea0003c00000 */
.L_x_56:
[----:B------:R-:W0:Y:S01]  /*01d0*/  LDCU UR6, c[0x0][0x38c] ;  /* 0x00007180ff0677ac */ /* 0x000e220008000800 */
[----:B------:R-:W1:Y:S01]  /*01e0*/  S2R R6, SR_LANEID ;  /* 0x0000000000067919 */ /* 0x000e620000000000 */
[----:B------:R-:W2:Y:S01]  /*01f0*/  LDC R8, c[0x0][0x370] ;  /* 0x0000dc00ff087b82 */ /* 0x000ea20000000800 */
[----:B------:R-:W-:Y:S01]  /*0200*/  LOP3.LUT R7, RZ, R0, RZ, 0x33, !PT ;  /* 0x00000000ff077212 */ /* 0x000fe200078e33ff */
[----:B------:R-:W3:Y:S01]  /*0210*/  LDCU.64 UR8, c[0x0][0x380] ;  /* 0x00007000ff0877ac */ /* 0x000ee20008000a00 */
[----:B------:R-:W4:Y:S01]  /*0220*/  LDCU.64 UR10, c[0x0][0x3a8] ;  /* 0x00007500ff0a77ac */ /* 0x000f220008000a00 */
[----:B------:R-:W1:Y:S01]  /*0230*/  LDCU.64 UR12, c[0x0][0x358] ;  /* 0x00006b00ff0c77ac */ /* 0x000e620008000a00 */
[----:B0-----:R-:W-:-:S04]  /*0240*/  IADD3 R7, PT, PT, R7, UR6, RZ ;  /* 0x0000000607077c10 */ /* 0x001fc8000fffe0ff */
[----:B------:R-:W-:Y:S01]  /*0250*/  LEA.HI R9, R7, 0x1, RZ, 0x19 ;  /* 0x0000000107097811 */ /* 0x000fe200078fc8ff */
[----:B---3--:R-:W-:Y:S02]  /*0260*/  UIADD3 UR7, UP0, UPT, UR8, 0x800, URZ ;  /* 0x0000080008077890 */ /* 0x008fe4000ff1e0ff */
[----:B----4-:R-:W-:Y:S01]  /*0270*/  UIADD3 UR5, UP1, UPT, UR10, 0x800, URZ ;  /* 0x000008000a057890 */ /* 0x010fe2000ff3e0ff */
[----:B------:R-:W-:Y:S01]  /*0280*/  LOP3.LUT R9, R9, 0x3fffff8, RZ, 0xc0, !PT ;  /* 0x03fffff809097812 */ /* 0x000fe200078ec0ff */
[----:B------:R-:W-:Y:S02]  /*0290*/  UIADD3.X UR8, UPT, UPT, URZ, UR9, URZ, UP0, !UPT ;  /* 0x00000009ff087290 */ /* 0x000fe400087fe4ff */
[----:B------:R-:W-:-:S12]  /*02a0*/  UIADD3.X UR6, UPT, UPT, URZ, UR11, URZ, UP1, !UPT ;  /* 0x0000000bff067290 */ /* 0x000fd80008ffe4ff */
.L_x_79:
[----:B0-----:R-:W0:Y:S01]  /*02b0*/  LDCU UR9, c[0x0][0x38c] ;  /* 0x00007180ff0977ac */ /* 0x001e220008000800 */
[----:B------:R-:W-:Y:S01]  /*02c0*/  BSSY.RECONVERGENT B0, `(.L_x_57) ;  /* 0x00000fb000007945 */ /* 0x000fe20003800200 */
[----:B------:R-:W-:Y:S02]  /*02d0*/  MOV R24, RZ ;  /* 0x000000ff00187202 */ /* 0x000fe40000000f00 */
[----:B0-----:R-:W-:-:S13]  /*02e0*/  ISETP.GE.AND P0, PT, R0, UR9, PT ;  /* 0x0000000900007c0c */ /* 0x001fda000bf06270 */
[----:B-1---5:R-:W-:Y:S05]  /*02f0*/  @P0 BRA `(.L_x_58) ;  /* 0x0000000c00dc0947 */ /* 0x022fea0003800000 */
[----:B------:R-:W0:Y:S01]  /*0300*/  LDC R18, c[0x0][0x3c0] ;  /* 0x0000f000ff127b82 */ /* 0x000e220000000800 */
[----:B------:R-:W-:Y:S01]  /*0310*/  HFMA2 R10, -RZ, RZ, 0, 0 ;  /* 0x00000000ff0a7431 */ /* 0x000fe200000001ff */
[----:B------:R-:W-:Y:S02]  /*0320*/  IABS R17, R5 ;  /* 0x0000000500117213 */ /* 0x000fe40000000000 */
[----:B0-----:R-:W-:-:S04]  /*0330*/  IABS R14, R18 ;  /* 0x00000012000e7213 */ /* 0x001fc80000000000 */
[----:B------:R-:W0:Y:S08]  /*0340*/  I2F.RP R12, R14 ;  /* 0x0000000e000c7306 */ /* 0x000e300000209400 */
[----:B0-----:R-:W0:Y:S02]  /*0350*/  MUFU.RCP R12, R12 ;  /* 0x0000000c000c7308 */ /* 0x001e240000001000 */
[----:B0-----:R-:W-:-:S06]  /*0360*/  IADD3 R13, PT, PT, R12, 0xffffffe, RZ ;  /* 0x0ffffffe0c0d7810 */ /* 0x001fcc0007ffe0ff */
[----:B------:R0:W3:Y:S01]  /*0370*/  F2I.FTZ.U32.TRUNC.NTZ R11, R13 ;  /* 0x0000000d000b7305 */ /* 0x0000e2000021f000 */
[----:B------:R-:W-:Y:S01]  /*0380*/  ISETP.GE.AND P3, PT, R5, RZ, PT ;  /* 0x000000ff0500720c */ /* 0x000fe20003f66270 */
[----:B0-----:R-:W0:Y:S01]  /*0390*/  LDC.64 R12, c[0x0][0x3b8] ;  /* 0x0000ee00ff0c7b82 */ /* 0x001e220000000a00 */
[----:B---3--:R-:W-:-:S05]  /*03a0*/  IADD3 R15, PT, PT, RZ, -R11, RZ ;  /* 0x8000000bff0f7210 */ /* 0x008fca0007ffe0ff */
[----:B------:R-:W-:-:S04]  /*03b0*/  IMAD R15, R15, R14, RZ ;  /* 0x0000000e0f0f7224 */ /* 0x000fc800078e02ff */
[----:B------:R-:W-:-:S06]  /*03c0*/  IMAD.HI.U32 R10, R11, R15, R10 ;  /* 0x0000000f0b0a7227 */ /* 0x000fcc00078e000a */
[----:B------:R-:W-:Y:S02]  /*03d0*/  IMAD.HI.U32 R15, R10, R17, RZ ;  /* 0x000000110a0f7227 */ /* 0x000fe400078e00ff */
[----:B------:R-:W3:Y:S03]  /*03e0*/  LDC.64 R10, c[0x0][0x3b0] ;  /* 0x0000ec00ff0a7b82 */ /* 0x000ee60000000a00 */
[----:B------:R-:W-:-:S05]  /*03f0*/  IADD3 R15, PT, PT, -R15, RZ, RZ ;  /* 0x000000ff0f0f7210 */ /* 0x000fca0007ffe1ff */
[----:B------:R-:W-:-:S05]  /*0400*/  IMAD R15, R14, R15, R17 ;  /* 0x0000000f0e0f7224 */ /* 0x000fca00078e0211 */
[----:B------:R-:W-:Y:S01]  /*0410*/  ISETP.GT.U32.AND P1, PT, R14, R15, PT ;  /* 0x0000000f0e00720c */ /* 0x000fe20003f24070 */
[----:B---3--:R-:W-:-:S12]  /*0420*/  IMAD.WIDE R16, R5, 0x4, R10 ;  /* 0x0000000405107825 */ /* 0x008fd800078e020a */
[----:B------:R-:W-:Y:S01]  /*0430*/  @!P1 IADD3 R15, PT, PT, R15, -R14, RZ ;  /* 0x8000000e0f0f9210 */ /* 0x000fe20007ffe0ff */
[----:B------:R-:W3:Y:S03]  /*0440*/  LDC.64 R10, c[0x0][0x3a0] ;  /* 0x0000e800ff0a7b82 */ /* 0x000ee60000000a00 */
[----:B------:R-:W-:Y:S01]  /*0450*/  ISETP.GT.U32.AND P2, PT, R14, R15, PT ;  /* 0x0000000f0e00720c */ /* 0x000fe20003f44070 */
[----:B-1----:R-:W4:Y:S01]  /*0460*/  LDG.E R16, desc[UR12][R16.64] ;  /* 0x0000000c10107981 */ /* 0x002f22000c1e1900 */
[----:B------:R-:W-:-:S11]  /*0470*/  ISETP.NE.AND P1, PT, R18, RZ, PT ;  /* 0x000000ff1200720c */ /* 0x000fd60003f25270 */
[----:B------:R-:W-:-:S04]  /*0480*/  @!P2 IADD3 R15, PT, PT, R15, -R14, RZ ;  /* 0x8000000e0f0fa210 */ /* 0x000fc80007ffe0ff */
[----:B------:R-:W-:Y:S01]  /*0490*/  MOV R21, R15 ;  /* 0x0000000f00157202 */ /* 0x000fe20000000f00 */
[----:B0-----:R-:W-:-:S03]  /*04a0*/  IMAD.WIDE R14, R5, 0x4, R12 ;  /* 0x00000004050e7825 */ /* 0x001fc600078e020c */
[----:B------:R-:W-:Y:S02]  /*04b0*/  @!P3 IADD3 R21, PT, PT, -R21, RZ, RZ ;  /* 0x000000ff1515b210 */ /* 0x000fe40007ffe1ff */
[----:B------:R-:W-:-:S05]  /*04c0*/  @!P1 LOP3.LUT R21, RZ, R18, RZ, 0x33, !PT ;  /* 0x00000012ff159212 */ /* 0x000fca00078e33ff */
[----:B---3--:R-:W-:Y:S02]  /*04d0*/  IMAD.WIDE R20, R21, 0x4, R10 ;  /* 0x0000000415147825 */ /* 0x008fe400078e020a */
[----:B------:R0:W5:Y:S04]  /*04e0*/  LDG.E R11, desc[UR12][R14.64] ;  /* 0x0000000c0e0b7981 */ /* 0x000168000c1e1900 */
[----:B------:R0:W5:Y:S01]  /*04f0*/  LDG.E R20, desc[UR12][R20.64] ;  /* 0x0000000c14147981 */ /* 0x000162000c1e1900 */
[----:B------:R-:W-:Y:S01]  /*0500*/  ISETP.GE.U32.AND P1, PT, R7, 0x380, PT ;  /* 0x000003800700780c */ /* 0x000fe20003f26070 */
[----:B------:R-:W-:Y:S01]  /*0510*/  BSSY.RECONVERGENT B1, `(.L_x_59) ;  /* 0x0000067000017945 */ /* 0x000fe20003800200 */
[----:B------:R-:W-:Y:S01]  /*0520*/  HFMA2 R24, -RZ, RZ, 0, 0 ;  /* 0x00000000ff187431 */ /* 0x000fe200000001ff */
[----:B------:R-:W-:Y:S01]  /*0530*/  MOV R22, R0 ;  /* 0x0000000000167202 */ /* 0x000fe20000000f00 */
[----:B----4-:R-:W-:-:S04]  /*0540*/  FMUL R13, R16, R16 ;  /* 0x00000010100d7220 */ /* 0x010fc80000400000 */
[----:B------:R-:W-:-:S06]  /*0550*/  FMUL R13, R16, R13 ;  /* 0x0000000d100d7220 */ /* 0x000fcc0000400000 */
[----:B------:R-:W1:Y:S01]  /*0560*/  F2F.F64.F32 R12, R13 ;  /* 0x0000000d000c7310 */ /* 0x000e620000201800 */
[----:B0-----:R-:W-:Y:S05]  /*0570*/  @!P1 BRA `(.L_x_60) ;  /* 0x0000000400809947 */ /* 0x001fea0003800000 */
[----:B------:R-:W0:Y:S01]  /*0580*/  LDCU UR9, c[0x0][0x3c4] ;  /* 0x00007880ff0977ac */ /* 0x000e220008000800 */
[----:B------:R-:W-:Y:S02]  /*0590*/  IADD3 R23, PT, PT, -R9, RZ, RZ ;  /* 0x000000ff09177210 */ /* 0x000fe40007ffe1ff */
[----:B------:R-:W-:Y:S02]  /*05a0*/  MOV R24, RZ ;  /* 0x000000ff00187202 */ /* 0x000fe40000000f00 */
[----:B------:R-:W-:Y:S01]  /*05b0*/  MOV R22, R0 ;  /* 0x0000000000167202 */ /* 0x000fe20000000f00 */
[----:B0-----:R-:W-:-:S07]  /*05c0*/  IMAD R10, R5, UR9, R0 ;  /* 0x00000009050a7c24 */ /* 0x001fce000f8e0200 */
.L_x_61:
[----:B------:R-:W-:Y:S02]  /*05d0*/  MOV R14, UR7 ;  /* 0x00000007000e7c02 */ /* 0x000fe40008000f00 */
[----:B------:R-:W-:Y:S02]  /*05e0*/  MOV R15, UR8 ;  /* 0x00000008000f7c02 */ /* 0x000fe40008000f00 */
[----:B------:R-:W-:Y:S02]  /*05f0*/  MOV R16, UR5 ;  /* 0x0000000500107c02 */ /* 0x000fe40008000f00 */
[----:B------:R-:W-:Y:S01]  /*0600*/  MOV R17, UR6 ;  /* 0x0000000600117c02 */ /* 0x000fe20008000f00 */
[----:B------:R-:W-:-:S04]  /*0610*/  IMAD.WIDE R14, R10, 0x4, R14 ;  /* 0x000000040a0e7825 */ /* 0x000fc800078e020e */
[----:B------:R-:W-:Y:S01]  /*0620*/  IMAD.WIDE R16, R10, 0x4, R16 ;  /* 0x000000040a107825 */ /* 0x000fe200078e0210 */
[----:B------:R-:W3:Y:S04]  /*0630*/  LDG.E.CONSTANT R19, desc[UR12][R14.64+-0x800] ;  /* 0xfff8000c0e137981 */ /* 0x000ee8000c1e9900 */
[----:B------:R-:W4:Y:S04]  /*0640*/  LDG.E R18, desc[UR12][R16.64+-0x800] ;  /* 0xfff8000c10127981 */ /* 0x000f28000c1e1900 */
[----:B------:R-:W2:Y:S04]  /*0650*/  LDG.E.CONSTANT R25, desc[UR12][R14.64+-0x600] ;  /* 0xfffa000c0e197981 */ /* 0x000ea8000c1e9900 */
[----:B------:R-:W2:Y:S04]  /*0660*/  LDG.E R26, desc[UR12][R16.64+-0x600] ;  /* 0xfffa000c101a7981 */ /* 0x000ea8000c1e1900 */
[----:B------:R-:W2:Y:S01]  /*0670*/  LDG.E R28, desc[UR12][R16.64+-0x400] ;  /* 0xfffc000c101c7981 */ /* 0x000ea2000c1e1900 */
[----:B---3-5:R-:W-:Y:S01]  /*0680*/  FMUL R19, R20, R19 ;  /* 0x0000001314137220 */ /* 0x028fe20000400000 */
[----:B----4-:R-:W-:-:S04]  /*0690*/  FADD R18, -R11, R18 ;  /* 0x000000120b127221 */ /* 0x010fc80000000100 */
[----:B------:R-:W-:Y:S01]  /*06a0*/  FMUL R29, R19, R18 ;  /* 0x00000012131d7220 */ /* 0x000fe20000400000 */
[----:B--2---:R-:W-:-:S03]  /*06b0*/  FMUL R25, R20, R25 ;  /* 0x0000001914197220 */ /* 0x004fc60000400000 */
[----:B------:R0:W2:Y:S01]  /*06c0*/  F2F.F64.F32 R18, R29 ;  /* 0x0000001d00127310 */ /* 0x0000a20000201800 */
[----:B------:R-:W-:-:S04]  /*06d0*/  FADD R26, -R11, R26 ;  /* 0x0000001a0b1a7221 */ /* 0x000fc80000000100 */
[----:B0-----:R-:W-:Y:S02]  /*06e0*/  FMUL R29, R25, R26 ;  /* 0x0000001a191d7220 */ /* 0x001fe40000400000 */
[----:B------:R-:W3:Y:S01]  /*06f0*/  LDG.E.CONSTANT R25, desc[UR12][R14.64+-0x400] ;  /* 0xfffc000c0e197981 */ /* 0x000ee2000c1e9900 */
[----:B--2---:R-:W-:-:S08]  /*0700*/  DMUL R18, R18, -0.5 ;  /* 0xbfe0000012127828 */ /* 0x004fd00000000000 */
[----:B-1----:R-:W-:-:S06]  /*0710*/  DMUL R18, R12, R18 ;  /* 0x000000120c127228 */ /* 0x002fcc0000000000 */
[----:B------:R0:W-:Y:S04]  /*0720*/  F2F.F32.F64 R21, R18 ;  /* 0x0000001200157310 */ /* 0x0001e80000301000 */
[----:B0-----:R-:W2:Y:S04]  /*0730*/  LDG.E.CONSTANT R19, desc[UR12][R14.64+-0x200] ;  /* 0xfffe000c0e137981 */ /* 0x001ea8000c1e9900 */
[----:B------:R-:W4:Y:S01]  /*0740*/  LDG.E R18, desc[UR12][R16.64+-0x200] ;  /* 0xfffe000c10127981 */ /* 0x000f22000c1e1900 */
[----:B------:R-:W0:Y:S02]  /*0750*/  F2F.F64.F32 R26, R29 ;  /* 0x0000001d001a7310 */ /* 0x000e240000201800 */
[----:B0-----:R-:W-:-:S08]  /*0760*/  DMUL R26, R26, -0.5 ;  /* 0xbfe000001a1a7828 */ /* 0x001fd00000000000 */
[----:B------:R-:W-:-:S10]  /*0770*/  DMUL R26, R12, R26 ;  /* 0x0000001a0c1a7228 */ /* 0x000fd40000000000 */
[----:B------:R0:W-:Y:S01]  /*0780*/  F2F.F32.F64 R26, R26 ;  /* 0x0000001a001a7310 */ /* 0x0001e20000301000 */
[----:B------:R-:W-:Y:S01]  /*0790*/  FADD R28, -R11, R28 ;  /* 0x0000001c0b1c7221 */ /* 0x000fe20000000100 */
[----:B------:R-:W-:Y:S01]  /*07a0*/  FADD R21, R21, R24 ;  /* 0x0000001815157221 */ /* 0x000fe20000000000 */
[----:B--2---:R-:W-:Y:S01]  /*07b0*/  FMUL R19, R20, R19 ;  /* 0x0000001314137220 */ /* 0x004fe20000400000 */
[----:B----4-:R-:W-:-:S04]  /*07c0*/  FADD R18, -R11, R18 ;  /* 0x000000120b127221 */ /* 0x010fc80000000100 */
[----:B0-----:R-:W-:Y:S02]  /*07d0*/  FMUL R27, R19, R18 ;  /* 0x00000012131b7220 */ /* 0x001fe40000400000 */
[----:B------:R-:W2:Y:S04]  /*07e0*/  LDG.E.CONSTANT R19, desc[UR12][R14.64] ;  /* 0x0000000c0e137981 */ /* 0x000ea8000c1e9900 */
[----:B------:R-:W4:Y:S01]  /*07f0*/  LDG.E R18, desc[UR12][R16.64] ;  /* 0x0000000c10127981 */ /* 0x000f22000c1e1900 */
[----:B---3--:R-:W-:-:S04]  /*0800*/  FMUL R25, R20, R25 ;  /* 0x0000001914197220 */ /* 0x008fc80000400000 */
[----:B------:R-:W-:-:S04]  /*0810*/  FMUL R28, R25, R28 ;  /* 0x0000001c191c7220 */ /* 0x000fc80000400000 */
[----:B------:R-:W0:Y:S08]  /*0820*/  F2F.F64.F32 R24, R28 ;  /* 0x0000001c00187310 */ /* 0x000e300000201800 */
[----:B------:R-:W1:Y:S01]  /*0830*/  F2F.F64.F32 R28, R27 ;  /* 0x0000001b001c7310 */ /* 0x000e620000201800 */
[----:B0-----:R-:W-:Y:S02]  /*0840*/  DMUL R24, R24, -0.5 ;  /* 0xbfe0000018187828 */ /* 0x001fe40000000000 */
[----:B-1----:R-:W-:-:S06]  /*0850*/  DMUL R28, R28, -0.5 ;  /* 0xbfe000001c1c7828 */ /* 0x002fcc0000000000 */
[C---:B------:R-:W-:Y:S02]  /*0860*/  DMUL R24, R12.reuse, R24 ;  /* 0x000000180c187228 */ /* 0x040fe40000000000 */
[----:B------:R-:W-:Y:S01]  /*0870*/  DMUL R28, R12, R28 ;  /* 0x0000001c0c1c7228 */ /* 0x000fe20000000000 */
[----:B------:R-:W-:Y:S02]  /*0880*/  FADD R26, R21, R26 ;  /* 0x0000001a151a7221 */ /* 0x000fe40000000000 */
[----:B------:R-:W3:Y:S05]  /*0890*/  LDG.E.CONSTANT R21, desc[UR12][R14.64+0x200] ;  /* 0x0002000c0e157981 */ /* 0x000eea000c1e9900 */
[----:B------:R-:W0:Y:S08]  /*08a0*/  F2F.F32.F64 R25, R24 ;  /* 0x0000001800197310 */ /* 0x000e300000301000 */
[----:B------:R1:W-:Y:S02]  /*08b0*/  F2F.F32.F64 R24, R28 ;  /* 0x0000001c00187310 */ /* 0x0003e40000301000 */
[----:B-1----:R-:W3:Y:S01]  /*08c0*/  LDG.E R28, desc[UR12][R16.64+0x200] ;  /* 0x0002000c101c7981 */ /* 0x002ee2000c1e1900 */
[----:B0-----:R-:W-:-:S03]  /*08d0*/  FADD R25, R26, R25 ;  /* 0x000000191a197221 */ /* 0x001fc60000000000 */
[----:B------:R-:W3:Y:S04]  /*08e0*/  LDG.E R26, desc[UR12][R16.64+0x400] ;  /* 0x0004000c101a7981 */ /* 0x000ee8000c1e1900 */
[----:B------:R-:W3:Y:S01]  /*08f0*/  LDG.E R16, desc[UR12][R16.64+0x600] ;  /* 0x0006000c10107981 */ /* 0x000ee2000c1e1900 */
[----:B--2---:R-:W-:Y:S01]  /*0900*/  FMUL R19, R20, R19 ;  /* 0x0000001314137220 */ /* 0x004fe20000400000 */
[----:B----4-:R-:W-:-:S04]  /*0910*/  FADD R18, -R11, R18 ;  /* 0x000000120b127221 */ /* 0x010fc80000000100 */
[----:B------:R-:W-:-:S04]  /*0920*/  FMUL R27, R19, R18 ;  /* 0x00000012131b7220 */ /* 0x000fc80000400000 */
[----:B------:R0:W1:Y:S02]  /*0930*/  F2F.F64.F32 R18, R27 ;  /* 0x0000001b00127310 */ /* 0x0000640000201800 */
[----:B0-----:R-:W2:Y:S04]  /*0940*/  LDG.E.CONSTANT R27, desc[UR12][R14.64+0x400] ;  /* 0x0004000c0e1b7981 */ /* 0x001ea8000c1e9900 */
[----:B------:R-:W4:Y:S01]  /*0950*/  LDG.E.CONSTANT R15, desc[UR12][R14.64+0x600] ;  /* 0x0006000c0e0f7981 */ /* 0x000f22000c1e9900 */
[----:B---3--:R-:W-:Y:S01]  /*0960*/  FMUL R21, R20, R21 ;  /* 0x0000001514157220 */ /* 0x008fe20000400000 */
[----:B------:R-:W-:-:S04]  /*0970*/  FADD R28, -R11, R28 ;  /* 0x0000001c0b1c7221 */ /* 0x000fc80000000100 */
[----:B------:R-:W-:-:S04]  /*0980*/  FMUL R21, R21, R28 ;  /* 0x0000001c15157220 */ /* 0x000fc80000400000 */
[----:B------:R-:W0:Y:S01]  /*0990*/  F2F.F64.F32 R28, R21 ;  /* 0x00000015001c7310 */ /* 0x000e220000201800 */
[----:B-1----:R-:W-:Y:S02]  /*09a0*/  DMUL R18, R18, -0.5 ;  /* 0xbfe0000012127828 */ /* 0x002fe40000000000 */
[----:B0-----:R-:W-:-:S06]  /*09b0*/  DMUL R28, R28, -0.5 ;  /* 0xbfe000001c1c7828 */ /* 0x001fcc0000000000 */
[C---:B------:R-:W-:Y:S02]  /*09c0*/  DMUL R18, R12.reuse, R18 ;  /* 0x000000120c127228 */ /* 0x040fe40000000000 */
[----:B------:R-:W-:Y:S01]  /*09d0*/  DMUL R28, R12, R28 ;  /* 0x0000001c0c1c7228 */ /* 0x000fe20000000000 */
[----:B------:R-:W-:-:S07]  /*09e0*/  FADD R26, -R11, R26 ;  /* 0x0000001a0b1a7221 */ /* 0x000fce0000000100 */
[----:B------:R-:W0:Y:S08]  /*09f0*/  F2F.F32.F64 R18, R18 ;  /* 0x0000001200127310 */ /* 0x000e300000301000 */
[----:B------:R1:W3:Y:S02]  /*0a00*/  F2F.F32.F64 R28, R28 ;  /* 0x0000001c001c7310 */ /* 0x0002e40000301000 */
[----:B-1----:R-:W-:Y:S01]  /*0a10*/  FADD R29, -R11, R16 ;  /* 0x000000100b1d7221 */ /* 0x002fe20000000100 */
[----:B------:R-:W-:Y:S01]  /*0a20*/  IADD3 R23, PT, PT, R23, 0x8, RZ ;  /* 0x0000000817177810 */ /* 0x000fe20007ffe0ff */
[----:B------:R-:W-:-:S03]  /*0a30*/  FADD R25, R25, R24 ;  /* 0x0000001819197221 */ /* 0x000fc60000000000 */
[----:B------:R-:W-:Y:S01]  /*0a40*/  ISETP.NE.AND P1, PT, R23, RZ, PT ;  /* 0x000000ff1700720c */ /* 0x000fe20003f25270 */
[----:B0-----:R-:W-:-:S04]  /*0a50*/  FADD R25, R25, R18 ;  /* 0x0000001219197221 */ /* 0x001fc80000000000 */
[----:B---3--:R-:W-:Y:S01]  /*0a60*/  FADD R25, R25, R28 ;  /* 0x0000001c19197221 */ /* 0x008fe20000000000 */
[----:B------:R-:W-:Y:S02]  /*0a70*/  IADD3 R22, PT, PT, R22, 0x400, RZ ;  /* 0x0000040016167810 */ /* 0x000fe40007ffe0ff */
[----:B------:R-:W-:Y:S01]  /*0a80*/  IADD3 R10, PT, PT, R10, 0x400, RZ ;  /* 0x000004000a0a7810 */ /* 0x000fe20007ffe0ff */
[----:B--2---:R-:W-:-:S04]  /*0a90*/  FMUL R27, R20, R27 ;  /* 0x0000001b141b7220 */ /* 0x004fc80000400000 */
[----:B------:R-:W-:Y:S01]  /*0aa0*/  FMUL R19, R27, R26 ;  /* 0x0000001a1b137220 */ /* 0x000fe20000400000 */
[----:B----4-:R-:W-:-:S03]  /*0ab0*/  FMUL R21, R20, R15 ;  /* 0x0000000f14157220 */ /* 0x010fc60000400000 */
[----:B------:R-:W0:Y:S01]  /*0ac0*/  F2F.F64.F32 R26, R19 ;  /* 0x00000013001a7310 */ /* 0x000e220000201800 */
[----:B------:R-:W-:-:S07]  /*0ad0*/  FMUL R21, R21, R29 ;  /* 0x0000001d15157220 */ /* 0x000fce0000400000 */
[----:B------:R-:W1:Y:S01]  /*0ae0*/  F2F.F64.F32 R14, R21 ;  /* 0x00000015000e7310 */ /* 0x000e620000201800 */
[----:B0-----:R-:W-:Y:S02]  /*0af0*/  DMUL R26, R26, -0.5 ;  /* 0xbfe000001a1a7828 */ /* 0x001fe40000000000 */
[----:B-1----:R-:W-:-:S06]  /*0b00*/  DMUL R14, R14, -0.5 ;  /* 0xbfe000000e0e7828 */ /* 0x002fcc0000000000 */
[C---:B------:R-:W-:Y:S02]  /*0b10*/  DMUL R26, R12.reuse, R26 ;  /* 0x0000001a0c1a7228 */ /* 0x040fe40000000000 */
[----:B------:R-:W-:-:S08]  /*0b20*/  DMUL R14, R12, R14 ;  /* 0x0000000e0c0e7228 */ /* 0x000fd00000000000 */
[----:B------:R-:W0:Y:S08]  /*0b30*/  F2F.F32.F64 R26, R26 ;  /* 0x0000001a001a7310 */ /* 0x000e300000301000 */
[----:B------:R-:W1:Y:S01]  /*0b40*/  F2F.F32.F64 R14, R14 ;  /* 0x0000000e000e7310 */ /* 0x000e620000301000 */
[----:B0-----:R-:W-:-:S04]  /*0b50*/  FADD R25, R25, R26 ;  /* 0x0000001a19197221 */ /* 0x001fc80000000000 */
[----:B-1----:R-:W-:Y:S01]  /*0b60*/  FADD R24, R25, R14 ;  /* 0x0000000e19187221 */ /* 0x002fe20000000000 */
[----:B------:R-:W-:Y:S06]  /*0b70*/  @P1 BRA `(.L_x_61) ;  /* 0xfffffff800941947 */ /* 0x000fec000383ffff */
.L_x_60:
[----:B------:R-:W-:Y:S05]  /*0b80*/  BSYNC.RECONVERGENT B1 ;  /* 0x0000000000017941 */ /* 0x000fea0003800200 */
.L_x_59:
[----:B------:R-:W-:-:S04]  /*0b90*/  LEA.HI R10, R7, 0x1, RZ, 0x19 ;  /* 0x00000001070a7811 */ /* 0x000fc800078fc8ff */
[----:B------:R-:W-:-:S04]  /*0ba0*/  LOP3.LUT R14, R10, 0x7, RZ, 0xc0, !PT ;  /* 0x000000070a0e7812 */ /* 0x000fc800078ec0ff */
[----:B------:R-:W-:-:S13]  /*0bb0*/  ISETP.NE.AND P1, PT, R14, RZ, PT ;  /* 0x000000ff0e00720c */ /* 0x000fda0003f25270 */
[----:B------:R-:W-:Y:S05]  /*0bc0*/  @!P1 BRA `(.L_x_58) ;  /* 0x0000000400a89947 */ /* 0x000fea0003800000 */
[----:B------:R-:W-:Y:S01]  /*0bd0*/  IADD3 R14, PT, PT, R14, -0x1, RZ ;  /* 0xffffffff0e0e7810 */ /* 0x000fe20007ffe0ff */
[----:B------:R-:W-:Y:S01]  /*0be0*/  BSSY.RECONVERGENT B1, `(.L_x_62) ;  /* 0x0000034000017945 */ /* 0x000fe20003800200 */
[----:B------:R-:W-:Y:S02]  /*0bf0*/  LOP3.LUT R10, R10, 0x3, RZ, 0xc0, !PT ;  /* 0x000000030a0a7812 */ /* 0x000fe400078ec0ff */
[----:B------:R-:W-:Y:S02]  /*0c00*/  ISETP.GE.U32.AND P1, PT, R14, 0x3, PT ;  /* 0x000000030e00780c */ /* 0x000fe40003f26070 */
[----:B------:R-:W-:-:S11]  /*0c10*/  ISETP.NE.AND P2, PT, R10, RZ, PT ;  /* 0x000000ff0a00720c */ /* 0x000fd60003f45270 */
[----:B------:R-:W-:Y:S05]  /*0c20*/  @!P1 BRA `(.L_x_63) ;  /* 0x0000000000bc9947 */ /* 0x000fea0003800000 */
[----:B------:R-:W0:Y:S01]  /*0c30*/  LDC.64 R16, c[0x0][0x380] ;  /* 0x0000e000ff107b82 */ /* 0x000e220000000a00 */
[----:B------:R-:W3:Y:S07]  /*0c40*/  LDCU UR9, c[0x0][0x3c4] ;  /* 0x00007880ff0977ac */ /* 0x000eee0008000800 */
[----:B------:R-:W4:Y:S01]  /*0c50*/  LDC.64 R14, c[0x0][0x3a8] ;  /* 0x0000ea00ff0e7b82 */ /* 0x000f220000000a00 */
[----:B---3--:R-:W-:-:S04]  /*0c60*/  IMAD R19, R5, UR9, R22 ;  /* 0x0000000905137c24 */ /* 0x008fc8000f8e0216 */
[----:B0-----:R-:W-:-:S05]  /*0c70*/  IMAD.WIDE R16, R19, 0x4, R16 ;  /* 0x0000000413107825 */ /* 0x001fca00078e0210 */
[----:B------:R-:W3:Y:S01]  /*0c80*/  LDG.E.CONSTANT R25, desc[UR12][R16.64] ;  /* 0x0000000c10197981 */ /* 0x000ee2000c1e9900 */
[----:B----4-:R-:W-:-:S03]  /*0c90*/  IMAD.WIDE R14, R19, 0x4, R14 ;  /* 0x00000004130e7825 */ /* 0x010fc600078e020e */
[----:B------:R-:W4:Y:S04]  /*0ca0*/  LDG.E.CONSTANT R23, desc[UR12][R16.64+0x200] ;  /* 0x0002000c10177981 */ /* 0x000f28000c1e9900 */
[----:B------:R-:W2:Y:S04]  /*0cb0*/  LDG.E R27, desc[UR12][R14.64] ;  /* 0x0000000c0e1b7981 */ /* 0x000ea8000c1e1900 */
[----:B------:R-:W2:Y:S04]  /*0cc0*/  LDG.E R26, desc[UR12][R14.64+0x200] ;  /* 0x0002000c0e1a7981 */ /* 0x000ea8000c1e1900 */
[----:B------:R-:W2:Y:S04]  /*0cd0*/  LDG.E.CONSTANT R19, desc[UR12][R16.64+0x400] ;  /* 0x0004000c10137981 */ /* 0x000ea8000c1e9900 */
[----:B------:R-:W2:Y:S04]  /*0ce0*/  LDG.E R18, desc[UR12][R14.64+0x400] ;  /* 0x0004000c0e127981 */ /* 0x000ea8000c1e1900 */
[----:B------:R-:W2:Y:S04]  /*0cf0*/  LDG.E.CONSTANT R21, desc[UR12][R16.64+0x600] ;  /* 0x0006000c10157981 */ /* 0x000ea8000c1e9900 */
[----:B------:R0:W2:Y:S01]  /*0d00*/  LDG.E R28, desc[UR12][R14.64+0x600] ;  /* 0x0006000c0e1c7981 */ /* 0x0000a2000c1e1900 */
[----:B------:R-:W-:Y:S01]  /*0d10*/  IADD3 R22, PT, PT, R22, 0x200, RZ ;  /* 0x0000020016167810 */ /* 0x000fe20007ffe0ff */
[C---:B---3-5:R-:W-:Y:S01]  /*0d20*/  FMUL R25, R20.reuse, R25 ;  /* 0x0000001914197220 */ /* 0x068fe20000400000 */
[----:B----4-:R-:W-:Y:S01]  /*0d30*/  FMUL R23, R20, R23 ;  /* 0x0000001714177220 */ /* 0x010fe20000400000 */
[C---:B--2---:R-:W-:Y:S01]  /*0d40*/  FADD R27, -R11.reuse, R27 ;  /* 0x0000001b0b1b7221 */ /* 0x044fe20000000100 */
[----:B------:R-:W-:-:S03]  /*0d50*/  FADD R29, -R11, R26 ;  /* 0x0000001a0b1d7221 */ /* 0x000fc60000000100 */
[----:B------:R-:W-:Y:S01]  /*0d60*/  FMUL R25, R25, R27 ;  /* 0x0000001b19197220 */ /* 0x000fe20000400000 */
[----:B------:R-:W-:-:S03]  /*0d70*/  FMUL R23, R23, R29 ;  /* 0x0000001d17177220 */ /* 0x000fc60000400000 */
[----:B------:R-:W2:Y:S01]  /*0d80*/  F2F.F64.F32 R26, R25 ;  /* 0x00000019001a7310 */ /* 0x000ea20000201800 */
[----:B------:R-:W-:Y:S01]  /*0d90*/  FMUL R29, R20, R19 ;  /* 0x00000013141d7220 */ /* 0x000fe20000400000 */
[----:B0-----:R-:W-:-:S04]  /*0da0*/  FADD R14, -R11, R18 ;  /* 0x000000120b0e7221 */ /* 0x001fc80000000100 */
[----:B------:R-:W-:Y:S02]  /*0db0*/  FMUL R29, R29, R14 ;  /* 0x0000000e1d1d7220 */ /* 0x000fe40000400000 */
[----:B------:R-:W0:Y:S01]  /*0dc0*/  F2F.F64.F32 R18, R23 ;  /* 0x0000001700127310 */ /* 0x000e220000201800 */
[----:B------:R-:W-:Y:S01]  /*0dd0*/  FMUL R21, R20, R21 ;  /* 0x0000001514157220 */ /* 0x000fe20000400000 */
[----:B------:R-:W-:-:S04]  /*0de0*/  FADD R28, -R11, R28 ;  /* 0x0000001c0b1c7221 */ /* 0x000fc80000000100 */
[----:B------:R-:W-:Y:S02]  /*0df0*/  FMUL R21, R21, R28 ;  /* 0x0000001c15157220 */ /* 0x000fe40000400000 */
[----:B------:R-:W3:Y:S01]  /*0e00*/  F2F.F64.F32 R16, R29 ;  /* 0x0000001d00107310 */ /* 0x000ee20000201800 */
[----:B--2---:R-:W-:-:S07]  /*0e10*/  DMUL R26, R26, -0.5 ;  /* 0xbfe000001a1a7828 */ /* 0x004fce0000000000 */
[----:B------:R-:W2:Y:S01]  /*0e20*/  F2F.F64.F32 R14, R21 ;  /* 0x00000015000e7310 */ /* 0x000ea20000201800 */
[----:B0-----:R-:W-:Y:S02]  /*0e30*/  DMUL R18, R18, -0.5 ;  /* 0xbfe0000012127828 */ /* 0x001fe40000000000 */
[----:B-1----:R-:W-:Y:S02]  /*0e40*/  DMUL R26, R12, R26 ;  /* 0x0000001a0c1a7228 */ /* 0x002fe40000000000 */
[----:B---3--:R-:W-:-:S04]  /*0e50*/  DMUL R16, R16, -0.5 ;  /* 0xbfe0000010107828 */ /* 0x008fc80000000000 */
[----:B------:R-:W-:Y:S02]  /*0e60*/  DMUL R18, R12, R18 ;  /* 0x000000120c127228 */ /* 0x000fe40000000000 */
[----:B--2---:R-:W-:Y:S02]  /*0e70*/  DMUL R14, R14, -0.5 ;  /* 0xbfe000000e0e7828 */ /* 0x004fe40000000000 */
[C---:B------:R-:W-:Y:S01]  /*0e80*/  DMUL R16, R12.reuse, R16 ;  /* 0x000000100c107228 */ /* 0x040fe20000000000 */
[----:B------:R-:W0:Y:S05]  /*0e90*/  F2F.F32.F64 R27, R26 ;  /* 0x0000001a001b7310 */ /* 0x000e2a0000301000 */
[----:B------:R-:W-:-:S03]  /*0ea0*/  DMUL R14, R12, R14 ;  /* 0x0000000e0c0e7228 */ /* 0x000fc60000000000 */
[----:B------:R-:W1:Y:S08]  /*0eb0*/  F2F.F32.F64 R18, R18 ;  /* 0x0000001200127310 */ /* 0x000e700000301000 */
[----:B------:R-:W2:Y:S01]  /*0ec0*/  F2F.F32.F64 R16, R16 ;  /* 0x0000001000107310 */ /* 0x000ea20000301000 */
[----:B0-----:R-:W-:-:S07]  /*0ed0*/  FADD R21, R24, R27 ;  /* 0x0000001b18157221 */ /* 0x001fce0000000000 */
[----:B------:R-:W0:Y:S01]  /*0ee0*/  F2F.F32.F64 R14, R14 ;  /* 0x0000000e000e7310 */ /* 0x000e220000301000 */
[----:B-1----:R-:W-:-:S04]  /*0ef0*/  FADD R21, R21, R18 ;  /* 0x0000001215157221 */ /* 0x002fc80000000000 */
[----:B--2---:R-:W-:-:S04]  /*0f00*/  FADD R21, R21, R16 ;  /* 0x0000001015157221 */ /* 0x004fc80000000000 */
[----:B0-----:R-:W-:-:S07]  /*0f10*/  FADD R24, R21, R14 ;  /* 0x0000000e15187221 */ /* 0x001fce0000000000 */
.L_x_63:
[----:B------:R-:W-:Y:S05]  /*0f20*/  BSYNC.RECONVERGENT B1 ;  /* 0x0000000000017941 */ /* 0x000fea0003800200 */
.L_x_62:
[----:B------:R-:W-:Y:S05]  /*0f30*/  @!P2 BRA `(.L_x_58) ;  /* 0x0000000000cca947 */ /* 0x000fea0003800000 */
[----:B------:R-:W-:Y:S01]  /*0f40*/  IADD3 R10, PT, PT, R10, -0x1, RZ ;  /* 0xffffffff0a0a7810 */ /* 0x000fe20007ffe0ff */
[----:B------:R-:W-:Y:S01]  /*0f50*/  BSSY.RECONVERGENT B1, `(.L_x_64) ;  /* 0x0000020000017945 */ /* 0x000fe20003800200 */
[----:B------:R-:W-:Y:S02]  /*0f60*/  LOP3.LUT R14, R7, 0x80, RZ, 0xc0, !PT ;  /* 0x00000080070e7812 */ /* 0x000fe400078ec0ff */
[----:B------:R-:W-:Y:S02]  /*0f70*/  ISETP.NE.AND P1, PT, R10, RZ, PT ;  /* 0x000000ff0a00720c */ /* 0x000fe40003f25270 */
        /* <DEDUP_REMOVED lines=11> */
[----:B------:R-:W2:Y:S01]  /*1030*/  LDG.E R16, desc[UR12][R18.64+0x200] ;  /* 0x0002000c12107981 */ /* 0x000ea2000c1e1900 */
[----:B------:R-:W-:Y:S01]  /*1040*/  IADD3 R22, PT, PT, R22, 0x100, RZ ;  /* 0x0000010016167810 */ /* 0x000fe20007ffe0ff */
[C---:B---3-5:R-:W-:Y:S01]  /*1050*/  FMUL R14, R20.reuse, R17 ;  /* 0x00000011140e7220 */ /* 0x068fe20000400000 */
[----:B----4-:R-:W-:Y:S01]  /*1060*/  FMUL R15, R20, R15 ;  /* 0x0000000f140f7220 */ /* 0x010fe20000400000 */
[----:B--2---:R-:W-:-:S04]  /*1070*/  FADD R10, -R11, R10 ;  /* 0x0000000a0b0a7221 */ /* 0x004fc80000000100 */
[----:B------:R-:W-:Y:S01]  /*1080*/  FMUL R10, R15, R10 ;  /* 0x0000000a0f0a7220 */ /* 0x000fe20000400000 */
[----:B------:R-:W-:-:S03]  /*1090*/  FADD R15, -R11, R16 ;  /* 0x000000100b0f7221 */ /* 0x000fc60000000100 */
[----:B------:R-:W0:Y:S01]  /*10a0*/  F2F.F64.F32 R16, R10 ;  /* 0x0000000a00107310 */ /* 0x000e220000201800 */
[----:B------:R-:W-:-:S07]  /*10b0*/  FMUL R21, R14, R15 ;  /* 0x0000000f0e157220 */ /* 0x000fce0000400000 */
[----:B------:R-:W2:Y:S01]  /*10c0*/  F2F.F64.F32 R14, R21 ;  /* 0x00000015000e7310 */ /* 0x000ea20000201800 */
[----:B0-----:R-:W-:Y:S02]  /*10d0*/  DMUL R16, R16, -0.5 ;  /* 0xbfe0000010107828 */ /* 0x001fe40000000000 */
[----:B--2---:R-:W-:-:S06]  /*10e0*/  DMUL R14, R14, -0.5 ;  /* 0xbfe000000e0e7828 */ /* 0x004fcc0000000000 */
[C---:B-1----:R-:W-:Y:S02]  /*10f0*/  DMUL R16, R12.reuse, R16 ;  /* 0x000000100c107228 */ /* 0x042fe40000000000 */
[----:B------:R-:W-:-:S08]  /*1100*/  DMUL R14, R12, R14 ;  /* 0x0000000e0c0e7228 */ /* 0x000fd00000000000 */
[----:B------:R-:W0:Y:S08]  /*1110*/  F2F.F32.F64 R17, R16 ;  /* 0x0000001000117310 */ /* 0x000e300000301000 */
[----:B------:R-:W1:Y:S01]  /*1120*/  F2F.F32.F64 R15, R14 ;  /* 0x0000000e000f7310 */ /* 0x000e620000301000 */
[----:B0-----:R-:W-:-:S04]  /*1130*/  FADD R24, R24, R17 ;  /* 0x0000001118187221 */ /* 0x001fc80000000000 */
[----:B-1----:R-:W-:-:S07]  /*1140*/  FADD R24, R24, R15 ;  /* 0x0000000f18187221 */ /* 0x002fce0000000000 */
.L_x_65:
[----:B------:R-:W-:Y:S05]  /*1150*/  BSYNC.RECONVERGENT B1 ;  /* 0x0000000000017941 */ /* 0x000fea0003800200 */
.L_x_64:
[----:B------:R-:W-:Y:S05]  /*1160*/  @P2 BRA `(.L_x_58) ;  /* 0x0000000000402947 */ /* 0x000fea0003800000 */
[----:B------:R-:W0:Y:S01]  /*1170*/  LDC.64 R16, c[0x0][0x380] ;  /* 0x0000e000ff107b82 */ /* 0x000e220000000a00 */
[----:B------:R-:W3:Y:S07]  /*1180*/  LDCU UR9, c[0x0][0x3c4] ;  /* 0x00007880ff0977ac */ /* 0x000eee0008000800 */
[----:B------:R-:W4:Y:S01]  /*1190*/  LDC.64 R14, c[0x0][0x3a8] ;  /* 0x0000ea00ff0e7b82 */ /* 0x000f220000000a00 */
[----:B---3--:R-:W-:-:S04]  /*11a0*/  IMAD R19, R5, UR9, R22 ;  /* 0x0000000905137c24 */ /* 0x008fc8000f8e0216 */
[----:B0-----:R-:W-:-:S06]  /*11b0*/  IMAD.WIDE R16, R19, 0x4, R16 ;  /* 0x0000000413107825 */ /* 0x001fcc00078e0210 */
[----:B------:R-:W3:Y:S01]  /*11c0*/  LDG.E.CONSTANT R17, desc[UR12][R16.64] ;  /* 0x0000000c10117981 */ /* 0x000ee2000c1e9900 */
[----:B----4-:R-:W-:-:S06]  /*11d0*/  IMAD.WIDE R14, R19, 0x4, R14 ;  /* 0x00000004130e7825 */ /* 0x010fcc00078e020e */
[----:B------:R-:W4:Y:S01]  /*11e0*/  LDG.E R14, desc[UR12][R14.64] ;  /* 0x0000000c0e0e7981 */ /* 0x000f22000c1e1900 */
[----:B---3-5:R-:W-:Y:S01]  /*11f0*/  FMUL R20, R20, R17 ;  /* 0x0000001114147220 */ /* 0x028fe20000400000 */
[----:B----4-:R-:W-:-:S04]  /*1200*/  FADD R11, -R11, R14 ;  /* 0x0000000e0b0b7221 */ /* 0x010fc80000000100 */
[----:B------:R-:W-:-:S04]  /*1210*/  FMUL R20, R20, R11 ;  /* 0x0000000b14147220 */ /* 0x000fc80000400000 */
[----:B------:R-:W0:Y:S02]  /*1220*/  F2F.F64.F32 R10, R20 ;  /* 0x00000014000a7310 */ /* 0x000e240000201800 */
[----:B0-----:R-:W-:-:S08]  /*1230*/  DMUL R10, R10, -0.5 ;  /* 0xbfe000000a0a7828 */ /* 0x001fd00000000000 */
[----:B-1----:R-:W-:-:S10]  /*1240*/  DMUL R10, R12, R10 ;  /* 0x0000000a0c0a7228 */ /* 0x002fd40000000000 */
[----:B------:R-:W0:Y:S02]  /*1250*/  F2F.F32.F64 R11, R10 ;  /* 0x0000000a000b7310 */ /* 0x000e240000301000 */
[----:B0-----:R-:W-:-:S07]  /*1260*/  FADD R24, R24, R11 ;  /* 0x0000000b18187221 */ /* 0x001fce0000000000 */
.L_x_58:
[----:B-1----:R-:W-:Y:S05]  /*1270*/  BSYNC.RECONVERGENT B0 ;  /* 0x0000000000007941 */ /* 0x002fea0003800200 */
.L_x_57:
[----:B-----5:R-:W0:Y:S01]  /*1280*/  SHFL.DOWN P1, R11, R24, 0x1, 0x1f ;  /* 0x08201f00180b7f89 */ /* 0x020e220000020000 */
        /* <DEDUP_REMOVED lines=10> */
[----:B------:R-:W0:Y:S02]  /*1330*/  SHFL.DOWN P3, R15, R12, 0x10, 0x1f ;  /* 0x0a001f000c0f7f89 */ /* 0x000e240000060000 */
[----:B0-----:R-:W-:-:S05]  /*1340*/  @P3 FADD R15, R12, R15 ;  /* 0x0000000f0c0f3221 */ /* 0x001fca0000000000 */
[----:B------:R0:W-:Y:S01]  /*1350*/  @!P2 STS [R4+UR4+0x4], R15 ;  /* 0x0000040f0400a988 */ /* 0x0001e20008000804 */
[----:B------:R-:W-:Y:S06]  /*1360*/  BAR.SYNC.DEFER_BLOCKING 0x0 ;  /* 0x0000000000007b1d */ /* 0x000fec0000010000 */
[----:B------:R-:W-:Y:S05]  /*1370*/  @P1 BRA `(.L_x_67) ;  /* 0x0000000000301947 */ /* 0x000fea0003800000 */
[----:B------:R-:W1:Y:S01]  /*1380*/  S2UR UR10, SR_CgaCtaId ;  /* 0x00000000000a79c3 */ /* 0x000e620000008800 */
[----:B------:R-:W-:-:S07]  /*1390*/  UMOV UR9, 0x400 ;  /* 0x0000040000097882 */ /* 0x000fce0000000000 */
[----:B------:R-:W3:Y:S01]  /*13a0*/  LDC.64 R10, c[0x0][0x390] ;  /* 0x0000e400ff0a7b82 */ /* 0x000ee20000000a00 */
[----:B-1----:R-:W-:Y:S01]  /*13b0*/  ULEA UR9, UR10, UR9, 0x18 ;  /* 0x000000090a097291 */ /* 0x002fe2000f8ec0ff */
[----:B---3--:R-:W-:-:S08]  /*13c0*/  IMAD.WIDE R10, R5, 0x4, R10 ;  /* 0x00000004050a7825 */ /* 0x008fd000078e020a */
[----:B------:R-:W1:Y:S04]  /*13d0*/  LDS.64 R12, [UR9+0x8] ;  /* 0x00000809ff0c7984 */ /* 0x000e680008000a00 */
[----:B------:R-:W3:Y:S01]  /*13e0*/  LDS R17, [UR9+0x10] ;  /* 0x00001009ff117984 */ /* 0x000ee20008000800 */
[----:B-1----:R-:W-:-:S04]  /*13f0*/  FADD R12, R15, R12 ;  /* 0x0000000c0f0c7221 */ /* 0x002fc80000000000 */
[----:B------:R-:W-:-:S04]  /*1400*/  FADD R12, R12, R13 ;  /* 0x0000000d0c0c7221 */ /* 0x000fc80000000000 */
[----:B---3--:R-:W-:-:S05]  /*1410*/  FADD R17, R12, R17 ;  /* 0x000000110c117221 */ /* 0x008fca0000000000 */
[----:B------:R1:W-:Y:S04]  /*1420*/  STS [UR9], R17 ;  /* 0x00000011ff007988 */ /* 0x0003e80008000809 */
[----:B------:R1:W-:Y:S02]  /*1430*/  STG.E desc[UR12][R10.64], R17 ;  /* 0x000000110a007986 */ /* 0x0003e4000c10190c */
.L_x_67:
[----:B------:R-:W-:Y:S05]  /*1440*/  BSYNC.RECONVERGENT B0 ;  /* 0x0000000000007941 */ /* 0x000fea0003800200 */
.L_x_66:
[----:B------:R-:W-:Y:S01]  /*1450*/  BAR.SYNC.DEFER_BLOCKING 0x0 ;  /* 0x0000000000007b1d */ /* 0x000fe20000010000 */
[----:B------:R-:W-:-:S05]  /*1460*/  MOV R26, RZ ;  /* 0x000000ff001a7202 */ /* 0x000fca0000000f00 */
[----:B------:R-:W3:Y:S01]  /*1470*/  LDCU UR11, c[0x0][0x3f4] ;  /* 0x00007e80ff0b77ac */ /* 0x000ee20008000800 */
[----:B------:R-:W-:Y:S04]  /*1480*/  BSSY.RECONVERGENT B0, `(.L_x_68) ;  /* 0x00000f9000007945 */ /* 0x000fe80003800200 */
[----:B------:R-:W-:Y:S05]  /*1490*/  @P0 BRA `(.L_x_69) ;  /* 0x0000000c00dc0947 */ /* 0x000fea0003800000 */
[----:B------:R-:W4:Y:S01]  /*14a0*/  LDC R18, c[0x0][0x3f0] ;  /* 0x0000fc00ff127b82 */ /* 0x000f220000000800 */
[----:B------:R-:W-:-:S07]  /*14b0*/  ISETP.GE.AND P4, PT, R5, RZ, PT ;  /* 0x000000ff0500720c */ /* 0x000fce0003f86270 */
[----:B-1----:R-:W1:Y:S01]  /*14c0*/  LDC.64 R16, c[0x0][0x3d8] ;  /* 0x0000f600ff107b82 */ /* 0x002e620000000a00 */
[----:B----4-:R-:W-:-:S04]  /*14d0*/  IABS R13, R18 ;  /* 0x00000012000d7213 */ /* 0x010fc80000000000 */
[----:B------:R-:W4:Y:S01]  /*14e0*/  I2F.RP R12, R13 ;  /* 0x0000000d000c7306 */ /* 0x000f220000209400 */
[----:B-1----:R-:W-:-:S07]  /*14f0*/  IMAD.WIDE R16, R5, 0x4, R16 ;  /* 0x0000000405107825 */ /* 0x002fce00078e0210 */
[----:B----4-:R-:W1:Y:S02]  /*1500*/  MUFU.RCP R12, R12 ;  /* 0x0000000c000c7308 */ /* 0x010e640000001000 */
[----:B-1----:R-:W-:-:S06]  /*1510*/  IADD3 R10, PT, PT, R12, 0xffffffe, RZ ;  /* 0x0ffffffe0c0a7810 */ /* 0x002fcc0007ffe0ff */
[----:B------:R1:W4:Y:S02]  /*1520*/  F2I.FTZ.U32.TRUNC.NTZ R11, R10 ;  /* 0x0000000a000b7305 */ /* 0x000324000021f000 */
[----:B-1----:R-:W-:Y:S01]  /*1530*/  HFMA2 R10, -RZ, RZ, 0, 0 ;  /* 0x00000000ff0a7431 */ /* 0x002fe200000001ff */
[----:B----4-:R-:W-:-:S05]  /*1540*/  IADD3 R14, PT, PT, RZ, -R11, RZ ;  /* 0x8000000bff0e7210 */ /* 0x010fca0007ffe0ff */
[----:B0-----:R-:W-:Y:S01]  /*1550*/  IMAD R15, R14, R13, RZ ;  /* 0x0000000d0e0f7224 */ /* 0x001fe200078e02ff */
[----:B------:R-:W-:-:S03]  /*1560*/  IABS R14, R5 ;  /* 0x00000005000e7213 */ /* 0x000fc60000000000 */
[----:B------:R-:W-:-:S06]  /*1570*/  IMAD.HI.U32 R11, R11, R15, R10 ;  /* 0x0000000f0b0b7227 */ /* 0x000fcc00078e000a */
[----:B------:R-:W-:-:S05]  /*1580*/  IMAD.HI.U32 R11, R11, R14, RZ ;  /* 0x0000000e0b0b7227 */ /* 0x000fca00078e00ff */
[----:B------:R-:W-:Y:S02]  /*1590*/  IADD3 R12, PT, PT, -R11, RZ, RZ ;  /* 0x000000ff0b0c7210 */ /* 0x000fe40007ffe1ff */
[----:B------:R-:W0:Y:S03]  /*15a0*/  LDC.64 R10, c[0x0][0x3c8] ;  /* 0x0000f200ff0a7b82 */ /* 0x000e260000000a00 */
[----:B------:R-:W-:-:S05]  /*15b0*/  IMAD R12, R13, R12, R14 ;  /* 0x0000000c0d0c7224 */ /* 0x000fca00078e020e */
[----:B------:R-:W-:-:S13]  /*15c0*/  ISETP.GT.U32.AND P0, PT, R13, R12, PT ;  /* 0x0000000c0d00720c */ /* 0x000fda0003f04070 */
[----:B------:R-:W-:Y:S02]  /*15d0*/  @!P0 IADD3 R12, PT, PT, R12, -R13, RZ ;  /* 0x8000000d0c0c8210 */ /* 0x000fe40007ffe0ff */
[----:B------:R-:W-:Y:S02]  /*15e0*/  ISETP.NE.AND P0, PT, R18, RZ, PT ;  /* 0x000000ff1200720c */ /* 0x000fe40003f05270 */
[----:B------:R-:W-:-:S13]  /*15f0*/  ISETP.GT.U32.AND P3, PT, R13, R12, PT ;  /* 0x0000000c0d00720c */ /* 0x000fda0003f64070 */
[----:B------:R-:W-:-:S04]  /*1600*/  @!P3 IADD3 R12, PT, PT, R12, -R13, RZ ;  /* 0x8000000d0c0cb210 */ /* 0x000fc80007ffe0ff */
[----:B------:R-:W-:Y:S02]  /*1610*/  @!P4 IADD3 R12, PT, PT, -R12, RZ, RZ ;  /* 0x000000ff0c0cc210 */ /* 0x000fe40007ffe1ff */
[----:B------:R-:W-:Y:S02]  /*1620*/  @!P0 LOP3.LUT R12, RZ, R18, RZ, 0x33, !PT ;  /* 0x00000012ff0c8212 */ /* 0x000fe400078e33ff */
[----:B------:R-:W1:Y:S03]  /*1630*/  LDC.64 R18, c[0x0][0x3e0] ;  /* 0x0000f800ff127b82 */ /* 0x000e660000000a00 */
[----:B0-----:R-:W-:Y:S02]  /*1640*/  IMAD.WIDE R14, R12, 0x4, R10 ;  /* 0x000000040c0e7825 */ /* 0x001fe400078e020a */
[----:B------:R-:W4:Y:S04]  /*1650*/  LDG.E R10, desc[UR12][R16.64] ;  /* 0x0000000c100a7981 */ /* 0x000f28000c1e1900 */
[----:B------:R-:W2:Y:S01]  /*1660*/  LDG.E R14, desc[UR12][R14.64] ;  /* 0x0000000c0e0e7981 */ /* 0x000ea2000c1e1900 */
[----:B-1----:R-:W-:-:S05]  /*1670*/  IMAD.WIDE R18, R5, 0x4, R18 ;  /* 0x0000000405127825 */ /* 0x002fca00078e0212 */
[----:B------:R0:W5:Y:S01]  /*1680*/  LDG.E R25, desc[UR12][R18.64] ;  /* 0x0000000c12197981 */ /* 0x000162000c1e1900 */
[----:B------:R-:W1:Y:S01]  /*1690*/  S2UR UR10, SR_CgaCtaId ;  /* 0x00000000000a79c3 */ /* 0x000e620000008800 */
[----:B------:R-:W-:Y:S01]  /*16a0*/  UMOV UR9, 0x400 ;  /* 0x0000040000097882 */ /* 0x000fe20000000000 */
[----:B------:R-:W-:Y:S01]  /*16b0*/  ISETP.GE.U32.AND P0, PT, R7, 0x380, PT ;  /* 0x000003800700780c */ /* 0x000fe20003f06070 */
[----:B------:R-:W-:Y:S01]  /*16c0*/  BSSY.RECONVERGENT B1, `(.L_x_70) ;  /* 0x0000066000017945 */ /* 0x000fe20003800200 */
[----:B------:R-:W-:Y:S02]  /*16d0*/  MOV R26, RZ ;  /* 0x000000ff001a7202 */ /* 0x000fe40000000f00 */
[----:B------:R-:W-:Y:S01]  /*16e0*/  MOV R28, R0 ;  /* 0x00000000001c7202 */ /* 0x000fe20000000f00 */
[----:B-1----:R-:W-:-:S09]  /*16f0*/  ULEA UR9, UR10, UR9, 0x18 ;  /* 0x000000090a097291 */ /* 0x002fd2000f8ec0ff */
[----:B------:R-:W1:Y:S02]  /*1700*/  LDS R20, [UR9] ;  /* 0x00000009ff147984 */ /* 0x000e640008000800 */
[----:B-1----:R-:W1:Y:S02]  /*1710*/  F2F.F64.F32 R12, R20 ;  /* 0x00000014000c7310 */ /* 0x002e640000201800 */
[----:B-1----:R-:W-:-:S06]  /*1720*/  DMUL R12, R12, R2 ;  /* 0x000000020c0c7228 */ /* 0x002fcc0000000000 */
[----:B----4-:R-:W1:Y:S08]  /*1730*/  F2F.F64.F32 R10, R10 ;  /* 0x0000000a000a7310 */ /* 0x010e700000201800 */
[----:B--2---:R-:W2:Y:S01]  /*1740*/  F2F.F64.F32 R14, R14 ;  /* 0x0000000e000e7310 */ /* 0x004ea20000201800 */
[----:B0-----:R-:W-:Y:S05]  /*1750*/  @!P0 BRA `(.L_x_71) ;  /* 0x0000000400708947 */ /* 0x001fea0003800000 */
[----:B------:R-:W-:Y:S02]  /*1760*/  MOV R24, RZ ;  /* 0x000000ff00187202 */ /* 0x000fe40000000f00 */
[----:B------:R-:W-:Y:S02]  /*1770*/  MOV R26, RZ ;  /* 0x000000ff001a7202 */ /* 0x000fe40000000f00 */
[----:B------:R-:W-:-:S07]  /*1780*/  MOV R28, R0 ;  /* 0x00000000001c7202 */ /* 0x000fce0000000f00 */
.L_x_72:
[----:B------:R-:W0:Y:S01]  /*1790*/  LDC.64 R16, c[0x0][0x3d0] ;  /* 0x0000f400ff107b82 */ /* 0x000e220000000a00 */
[----:B---3--:R-:W-:-:S07]  /*17a0*/  IMAD R21, R5, UR11, R28 ;  /* 0x0000000b05157c24 */ /* 0x008fce000f8e021c */
[----:B------:R-:W3:Y:S01]  /*17b0*/  LDC.64 R18, c[0x0][0x380] ;  /* 0x0000e000ff127b82 */ /* 0x000ee20000000a00 */
[----:B0-----:R-:W-:-:S05]  /*17c0*/  IMAD.WIDE R16, R21, 0x4, R16 ;  /* 0x0000000415107825 */ /* 0x001fca00078e0210 */
[----:B------:R-:W4:Y:S01]  /*17d0*/  LDG.E R20, desc[UR12][R16.64] ;  /* 0x0000000c10147981 */ /* 0x000f22000c1e1900 */
[----:B---3--:R-:W-:-:S05]  /*17e0*/  IMAD.WIDE R18, R21, 0x4, R18 ;  /* 0x0000000415127825 */ /* 0x008fca00078e0212 */
[----:B------:R-:W3:Y:S01]  /*17f0*/  LDG.E.CONSTANT R27, desc[UR12][R18.64] ;  /* 0x0000000c121b7981 */ /* 0x000ee2000c1e9900 */
[----:B----45:R-:W-:-:S04]  /*1800*/  FADD R29, -R25, R20 ;  /* 0x00000014191d7221 */ /* 0x030fc80000000100 */
[----:B------:R0:W4:Y:S08]  /*1810*/  F2F.F64.F32 R20, R29 ;  /* 0x0000001d00147310 */ /* 0x0001300000201800 */
[----:B---3--:R-:W2:Y:S01]  /*1820*/  F2F.F64.F32 R22, R27 ;  /* 0x0000001b00167310 */ /* 0x008ea20000201800 */
[----:B0-----:R-:W3:Y:S01]  /*1830*/  LDG.E.CONSTANT R29, desc[UR12][R18.64+0x200] ;  /* 0x0002000c121d7981 */ /* 0x001ee2000c1e9900 */
[----:B----4-:R-:W-:-:S02]  /*1840*/  DMUL R20, R12, R20 ;  /* 0x000000140c147228 */ /* 0x010fc40000000000 */
[----:B--2---:R-:W-:-:S08]  /*1850*/  DMUL R22, R14, -R22 ;  /* 0x800000160e167228 */ /* 0x004fd00000000000 */
[----:B-1----:R-:W-:Y:S01]  /*1860*/  DFMA R22, R10, R22, -R20 ;  /* 0x000000160a16722b */ /* 0x002fe20000000814 */
[----:B------:R-:W2:Y:S09]  /*1870*/  LDG.E R20, desc[UR12][R16.64+0x200] ;  /* 0x0002000c10147981 */ /* 0x000eb2000c1e1900 */
[----:B------:R-:W0:Y:S02]  /*1880*/  F2F.F32.F64 R23, R22 ;  /* 0x0000001600177310 */ /* 0x000e240000301000 */
[----:B0-----:R-:W-:-:S06]  /*1890*/  FADD R26, R23, R26 ;  /* 0x0000001a171a7221 */ /* 0x001fcc0000000000 */
[----:B---3--:R0:W1:Y:S02]  /*18a0*/  F2F.F64.F32 R22, R29 ;  /* 0x0000001d00167310 */ /* 0x0080640000201800 */
[----:B0-----:R-:W3:Y:S01]  /*18b0*/  LDG.E.CONSTANT R29, desc[UR12][R18.64+0x400] ;  /* 0x0004000c121d7981 */ /* 0x001ee2000c1e9900 */
[----:B--2---:R-:W-:-:S05]  /*18c0*/  FADD R27, -R25, R20 ;  /* 0x00000014191b7221 */ /* 0x004fca0000000100 */
[----:B------:R0:W2:Y:S02]  /*18d0*/  F2F.F64.F32 R20, R27 ;  /* 0x0000001b00147310 */ /* 0x0000a40000201800 */
[----:B0-----:R-:W4:Y:S01]  /*18e0*/  LDG.E R27, desc[UR12][R16.64+0x400] ;  /* 0x0004000c101b7981 */ /* 0x001f22000c1e1900 */
[----:B-1----:R-:W-:Y:S02]  /*18f0*/  DMUL R22, R14, -R22 ;  /* 0x800000160e167228 */ /* 0x002fe40000000000 */
[----:B--2---:R-:W-:-:S08]  /*1900*/  DMUL R20, R12, R20 ;  /* 0x000000140c147228 */ /* 0x004fd00000000000 */
[----:B------:R-:W-:-:S10]  /*1910*/  DFMA R20, R10, R22, -R20 ;  /* 0x000000160a14722b */ /* 0x000fd40000000814 */
[----:B------:R-:W0:Y:S02]  /*1920*/  F2F.F32.F64 R21, R20 ;  /* 0x0000001400157310 */ /* 0x000e240000301000 */
[----:B0-----:R-:W-:-:S06]  /*1930*/  FADD R26, R26, R21 ;  /* 0x000000151a1a7221 */ /* 0x001fcc0000000000 */
[----:B---3--:R4:W0:Y:S02]  /*1940*/  F2F.F64.F32 R22, R29 ;  /* 0x0000001d00167310 */ /* 0x0088240000201800 */
[----:B----4-:R-:W-:Y:S02]  /*1950*/  FADD R29, -R25, R27 ;  /* 0x0000001b191d7221 */ /* 0x010fe40000000100 */
[----:B------:R-:W2:Y:S04]  /*1960*/  LDG.E R27, desc[UR12][R16.64+0x600] ;  /* 0x0006000c101b7981 */ /* 0x000ea8000c1e1900 */
[----:B------:R1:W3:Y:S02]  /*1970*/  F2F.F64.F32 R20, R29 ;  /* 0x0000001d00147310 */ /* 0x0002e40000201800 */
[----:B-1----:R-:W4:Y:S01]  /*1980*/  LDG.E.CONSTANT R29, desc[UR12][R18.64+0x600] ;  /* 0x0006000c121d7981 */ /* 0x002f22000c1e9900 */
[----:B0-----:R-:W-:-:S02]  /*1990*/  DMUL R22, R14, -R22 ;  /* 0x800000160e167228 */ /* 0x001fc40000000000 */
[----:B---3--:R-:W-:-:S08]  /*19a0*/  DMUL R20, R12, R20 ;  /* 0x000000140c147228 */ /* 0x008fd00000000000 */
[----:B------:R-:W-:-:S10]  /*19b0*/  DFMA R22, R10, R22, -R20 ;  /* 0x000000160a16722b */ /* 0x000fd40000000814 */
[----:B------:R-:W0:Y:S02]  /*19c0*/  F2F.F32.F64 R23, R22 ;  /* 0x0000001600177310 */ /* 0x000e240000301000 */
[----:B0-----:R-:W-:Y:S01]  /*19d0*/  FADD R26, R26, R23 ;  /* 0x000000171a1a7221 */ /* 0x001fe20000000000 */
[----:B--2---:R-:W-:-:S05]  /*19e0*/  FADD R27, -R25, R27 ;  /* 0x0000001b191b7221 */ /* 0x004fca0000000100 */
[----:B------:R0:W1:Y:S08]  /*19f0*/  F2F.F64.F32 R20, R27 ;  /* 0x0000001b00147310 */ /* 0x0000700000201800 */
[----:B----4-:R2:W3:Y:S01]  /*1a00*/  F2F.F64.F32 R22, R29 ;  /* 0x0000001d00167310 */ /* 0x0104e20000201800 */
[----:B0-----:R-:W4:Y:S04]  /*1a10*/  LDG.E R27, desc[UR12][R16.64+0x800] ;  /* 0x0008000c101b7981 */ /* 0x001f28000c1e1900 */
[----:B--2---:R-:W2:Y:S01]  /*1a20*/  LDG.E.CONSTANT R29, desc[UR12][R18.64+0x800] ;  /* 0x0008000c121d7981 */ /* 0x004ea2000c1e9900 */
[----:B-1----:R-:W-:-:S02]  /*1a30*/  DMUL R20, R12, R20 ;  /* 0x000000140c147228 */ /* 0x002fc40000000000 */
[----:B---3--:R-:W-:-:S08]  /*1a40*/  DMUL R22, R14, -R22 ;  /* 0x800000160e167228 */ /* 0x008fd00000000000 */
[----:B------:R-:W-:-:S10]  /*1a50*/  DFMA R20, R10, R22, -R20 ;  /* 0x000000160a14722b */ /* 0x000fd40000000814 */
[----:B------:R-:W0:Y:S02]  /*1a60*/  F2F.F32.F64 R21, R20 ;  /* 0x0000001400157310 */ /* 0x000e240000301000 */
[----:B0-----:R-:W-:-:S06]  /*1a70*/  FADD R26, R26, R21 ;  /* 0x000000151a1a7221 */ /* 0x001fcc0000000000 */
[----:B--2---:R4:W0:Y:S02]  /*1a80*/  F2F.F64.F32 R22, R29 ;  /* 0x0000001d00167310 */ /* 0x0048240000201800 */
        /* <DEDUP_REMOVED lines=12> */
[----:B0-----:R-:W4:Y:S01]  /*1b50*/  LDG.E R27, desc[UR12][R16.64+0xc00] ;  /* 0x000c000c101b7981 */ /* 0x001f22000c1e1900 */
[----:B-1----:R-:W-:-:S03]  /*1b60*/  DMUL R20, R12, R20 ;  /* 0x000000140c147228 */ /* 0x002fc60000000000 */
[----:B--2---:R-:W2:Y:S04]  /*1b70*/  LDG.E.CONSTANT R29, desc[UR12][R18.64+0xe00] ;  /* 0x000e000c121d7981 */ /* 0x004ea8000c1e9900 */
[----:B------:R-:W2:Y:S01]  /*1b80*/  LDG.E R16, desc[UR12][R16.64+0xe00] ;  /* 0x000e000c10107981 */ /* 0x000ea2000c1e1900 */
[----:B---3--:R-:W-:-:S08]  /*1b90*/  DMUL R22, R14, -R22 ;  /* 0x800000160e167228 */ /* 0x008fd00000000000 */
[----:B------:R-:W-:Y:S02]  /*1ba0*/  DFMA R20, R10, R22, -R20 ;  /* 0x000000160a14722b */ /* 0x000fe40000000814 */
[----:B------:R0:W3:Y:S08]  /*1bb0*/  LDG.E.CONSTANT R22, desc[UR12][R18.64+0xc00] ;  /* 0x000c000c12167981 */ /* 0x0000f0000c1e9900 */
[----:B------:R-:W1:Y:S02]  /*1bc0*/  F2F.F32.F64 R21, R20 ;  /* 0x0000001400157310 */ /* 0x000e640000301000 */
[----:B-1----:R-:W-:Y:S01]  /*1bd0*/  FADD R20, R26, R21 ;  /* 0x000000151a147221 */ /* 0x002fe20000000000 */
[----:B------:R-:W-:-:S04]  /*1be0*/  IADD3 R24, PT, PT, R24, 0x8, RZ ;  /* 0x0000000818187810 */ /* 0x000fc80007ffe0ff */
[----:B------:R-:W-:Y:S02]  /*1bf0*/  ISETP.NE.AND P0, PT, R24, R9, PT ;  /* 0x000000091800720c */ /* 0x000fe40003f05270 */
[----:B------:R-:W-:Y:S01]  /*1c00*/  IADD3 R28, PT, PT, R28, 0x400, RZ ;  /* 0x000004001c1c7810 */ /* 0x000fe20007ffe0ff */
[----:B----4-:R-:W-:-:S06]  /*1c10*/  FADD R27, -R25, R27 ;  /* 0x0000001b191b7221 */ /* 0x010fcc0000000100 */
[----:B------:R-:W1:Y:S01]  /*1c20*/  F2F.F64.F32 R26, R27 ;  /* 0x0000001b001a7310 */ /* 0x000e620000201800 */
[----:B--2---:R-:W-:-:S07]  /*1c30*/  FADD R21, -R25, R16 ;  /* 0x0000001019157221 */ /* 0x004fce0000000100 */
[----:B0-----:R-:W0:Y:S08]  /*1c40*/  F2F.F64.F32 R18, R29 ;  /* 0x0000001d00127310 */ /* 0x001e300000201800 */
[----:B---3--:R-:W2:Y:S08]  /*1c50*/  F2F.F64.F32 R22, R22 ;  /* 0x0000001600167310 */ /* 0x008eb00000201800 */
[----:B------:R-:W3:Y:S01]  /*1c60*/  F2F.F64.F32 R16, R21 ;  /* 0x0000001500107310 */ /* 0x000ee20000201800 */
[----:B-1----:R-:W-:-:S02]  /*1c70*/  DMUL R26, R12, R26 ;  /* 0x0000001a0c1a7228 */ /* 0x002fc40000000000 */
[C---:B0-----:R-:W-:Y:S02]  /*1c80*/  DMUL R18, R14.reuse, -R18 ;  /* 0x800000120e127228 */ /* 0x041fe40000000000 */
[----:B--2---:R-:W-:Y:S02]  /*1c90*/  DMUL R22, R14, -R22 ;  /* 0x800000160e167228 */ /* 0x004fe40000000000 */
[----:B---3--:R-:W-:-:S06]  /*1ca0*/  DMUL R16, R12, R16 ;  /* 0x000000100c107228 */ /* 0x008fcc0000000000 */
[C---:B------:R-:W-:Y:S02]  /*1cb0*/  DFMA R22, R10.reuse, R22, -R26 ;  /* 0x000000160a16722b */ /* 0x040fe4000000081a */
[----:B------:R-:W-:-:S08]  /*1cc0*/  DFMA R16, R10, R18, -R16 ;  /* 0x000000120a10722b */ /* 0x000fd00000000810 */
[----:B------:R-:W0:Y:S08]  /*1cd0*/  F2F.F32.F64 R23, R22 ;  /* 0x0000001600177310 */ /* 0x000e300000301000 */
[----:B------:R-:W1:Y:S01]  /*1ce0*/  F2F.F32.F64 R17, R16 ;  /* 0x0000001000117310 */ /* 0x000e620000301000 */
[----:B0-----:R-:W-:-:S04]  /*1cf0*/  FADD R20, R20, R23 ;  /* 0x0000001714147221 */ /* 0x001fc80000000000 */
[----:B-1----:R-:W-:Y:S01]  /*1d00*/  FADD R26, R20, R17 ;  /* 0x00000011141a7221 */ /* 0x002fe20000000000 */
[----:B------:R-:W-:Y:S06]  /*1d10*/  @P0 BRA `(.L_x_72) ;  /* 0xfffffff8009c0947 */ /* 0x000fec000383ffff */
.L_x_71:
[----:B---3--:R-:W-:Y:S05]  /*1d20*/  BSYNC.RECONVERGENT B1 ;  /* 0x0000000000017941 */ /* 0x008fea0003800200 */
.L_x_70:
        /* <DEDUP_REMOVED lines=15> */
[----:B------:R-:W3:Y:S01]  /*1e20*/  LDG.E R18, desc[UR12][R16.64] ;  /* 0x0000000c10127981 */ /* 0x000ee2000c1e1900 */
[----:B----4-:R-:W-:-:S05]  /*1e30*/  IMAD.WIDE R22, R19, 0x4, R22 ;  /* 0x0000000413167825 */ /* 0x010fca00078e0216 */
[----:B------:R-:W4:Y:S01]  /*1e40*/  LDG.E.CONSTANT R29, desc[UR12][R22.64] ;  /* 0x0000000c161d7981 */ /* 0x000f22000c1e9900 */
[----:B---3-5:R-:W-:-:S04]  /*1e50*/  FADD R27, -R25, R18 ;  /* 0x00000012191b7221 */ /* 0x028fc80000000100 */
[----:B------:R0:W3:Y:S08]  /*1e60*/  F2F.F64.F32 R18, R27 ;  /* 0x0000001b00127310 */ /* 0x0000f00000201800 */
[----:B----4-:R-:W2:Y:S01]  /*1e70*/  F2F.F64.F32 R20, R29 ;  /* 0x0000001d00147310 */ /* 0x010ea20000201800 */
[----:B0-----:R-:W4:Y:S01]  /*1e80*/  LDG.E R27, desc[UR12][R16.64+0x200] ;  /* 0x0002000c101b7981 */ /* 0x001f22000c1e1900 */
[----:B---3--:R-:W-:-:S02]  /*1e90*/  DMUL R18, R12, R18 ;  /* 0x000000120c127228 */ /* 0x008fc40000000000 */
[----:B--2---:R-:W-:-:S08]  /*1ea0*/  DMUL R20, R14, -R20 ;  /* 0x800000140e147228 */ /* 0x004fd00000000000 */
[----:B-1----:R-:W-:Y:S01]  /*1eb0*/  DFMA R20, R10, R20, -R18 ;  /* 0x000000140a14722b */ /* 0x002fe20000000812 */
[----:B------:R-:W2:Y:S09]  /*1ec0*/  LDG.E.CONSTANT R18, desc[UR12][R22.64+0x200] ;  /* 0x0002000c16127981 */ /* 0x000eb2000c1e9900 */
[----:B------:R-:W0:Y:S02]  /*1ed0*/  F2F.F32.F64 R21, R20 ;  /* 0x0000001400157310 */ /* 0x000e240000301000 */
[----:B0-----:R-:W-:Y:S01]  /*1ee0*/  FADD R26, R26, R21 ;  /* 0x000000151a1a7221 */ /* 0x001fe20000000000 */
[----:B----4-:R-:W-:-:S02]  /*1ef0*/  FADD R29, -R25, R27 ;  /* 0x0000001b191d7221 */ /* 0x010fc40000000100 */
[----:B------:R-:W3:Y:S03]  /*1f00*/  LDG.E R27, desc[UR12][R16.64+0x400] ;  /* 0x0004000c101b7981 */ /* 0x000ee6000c1e1900 */
[----:B------:R0:W1:Y:S01]  /*1f10*/  F2F.F64.F32 R20, R29 ;  /* 0x0000001d00147310 */ /* 0x0000620000201800 */
[----:B------:R-:W4:Y:S04]  /*1f20*/  LDG.E R16, desc[UR12][R16.64+0x600] ;  /* 0x0006000c10107981 */ /* 0x000f28000c1e1900 */
[----:B0-----:R-:W4:Y:S03]  /*1f30*/  LDG.E.CONSTANT R29, desc[UR12][R22.64+0x600] ;  /* 0x0006000c161d7981 */ /* 0x001f26000c1e9900 */
[----:B--2---:R-:W0:Y:S01]  /*1f40*/  F2F.F64.F32 R18, R18 ;  /* 0x0000001200127310 */ /* 0x004e220000201800 */
[----:B-1----:R-:W-:-:S02]  /*1f50*/  DMUL R20, R12, R20 ;  /* 0x000000140c147228 */ /* 0x002fc40000000000 */
[----:B0-----:R-:W-:-:S08]  /*1f60*/  DMUL R18, R14, -R18 ;  /* 0x800000120e127228 */ /* 0x001fd00000000000 */
[----:B------:R-:W-:Y:S01]  /*1f70*/  DFMA R18, R10, R18, -R20 ;  /* 0x000000120a12722b */ /* 0x000fe20000000814 */
[----:B------:R0:W2:Y:S09]  /*1f80*/  LDG.E.CONSTANT R20, desc[UR12][R22.64+0x400] ;  /* 0x0004000c16147981 */ /* 0x0000b2000c1e9900 */
[----:B------:R-:W1:Y:S02]  /*1f90*/  F2F.F32.F64 R19, R18 ;  /* 0x0000001200137310 */ /* 0x000e640000301000 */
[----:B-1----:R-:W-:Y:S01]  /*1fa0*/  FADD R18, R26, R19 ;  /* 0x000000131a127221 */ /* 0x002fe20000000000 */
[----:B------:R-:W-:Y:S01]  /*1fb0*/  IADD3 R28, PT, PT, R28, 0x200, RZ ;  /* 0x000002001c1c7810 */ /* 0x000fe20007ffe0ff */
[----:B---3--:R-:W-:-:S06]  /*1fc0*/  FADD R27, -R25, R27 ;  /* 0x0000001b191b7221 */ /* 0x008fcc0000000100 */
[----:B------:R-:W1:Y:S01]  /*1fd0*/  F2F.F64.F32 R26, R27 ;  /* 0x0000001b001a7310 */ /* 0x000e620000201800 */
[----:B----4-:R-:W-:-:S07]  /*1fe0*/  FADD R19, -R25, R16 ;  /* 0x0000001019137221 */ /* 0x010fce0000000100 */
[----:B0-----:R-:W0:Y:S08]  /*1ff0*/  F2F.F64.F32 R22, R29 ;  /* 0x0000001d00167310 */ /* 0x001e300000201800 */
[----:B------:R-:W3:Y:S01]  /*2000*/  F2F.F64.F32 R16, R19 ;  /* 0x0000001300107310 */ /* 0x000ee20000201800 */
[----:B-1----:R-:W-:-:S07]  /*2010*/  DMUL R26, R12, R26 ;  /* 0x0000001a0c1a7228 */ /* 0x002fce0000000000 */
[----:B--2---:R-:W1:Y:S01]  /*2020*/  F2F.F64.F32 R20, R20 ;  /* 0x0000001400147310 */ /* 0x004e620000201800 */
[----:B0-----:R-:W-:Y:S02]  /*2030*/  DMUL R22, R14, -R22 ;  /* 0x800000160e167228 */ /* 0x001fe40000000000 */
[----:B---3--:R-:W-:Y:S02]  /*2040*/  DMUL R16, R12, R16 ;  /* 0x000000100c107228 */ /* 0x008fe40000000000 */
[----:B-1----:R-:W-:-:S06]  /*2050*/  DMUL R20, R14, -R20 ;  /* 0x800000140e147228 */ /* 0x002fcc0000000000 */
[C---:B------:R-:W-:Y:S02]  /*2060*/  DFMA R16, R10.reuse, R22, -R16 ;  /* 0x000000160a10722b */ /* 0x040fe40000000810 */
[----:B------:R-:W-:-:S08]  /*2070*/  DFMA R20, R10, R20, -R26 ;  /* 0x000000140a14722b */ /* 0x000fd0000000081a */
[----:B------:R-:W-:Y:S08]  /*2080*/  F2F.F32.F64 R17, R16 ;  /* 0x0000001000117310 */ /* 0x000ff00000301000 */
[----:B------:R-:W0:Y:S02]  /*2090*/  F2F.F32.F64 R21, R20 ;  /* 0x0000001400157310 */ /* 0x000e240000301000 */
[----:B0-----:R-:W-:-:S04]  /*20a0*/  FADD R18, R18, R21 ;  /* 0x0000001512127221 */ /* 0x001fc80000000000 */
[----:B------:R-:W-:-:S07]  /*20b0*/  FADD R26, R18, R17 ;  /* 0x00000011121a7221 */ /* 0x000fce0000000000 */
.L_x_74:
[----:B------:R-:W-:Y:S05]  /*20c0*/  BSYNC.RECONVERGENT B1 ;  /* 0x0000000000017941 */ /* 0x000fea0003800200 */
.L_x_73:
        /* <DEDUP_REMOVED lines=14> */
[----:B------:R-:W4:Y:S04]  /*21b0*/  LDG.E.CONSTANT R24, desc[UR12][R18.64] ;  /* 0x0000000c12187981 */ /* 0x000f28000c1e9900 */
[----:B------:R-:W2:Y:S04]  /*21c0*/  LDG.E R16, desc[UR12][R16.64+0x200] ;  /* 0x0002000c10107981 */ /* 0x000ea8000c1e1900 */
[----:B------:R-:W2:Y:S01]  /*21d0*/  LDG.E.CONSTANT R29, desc[UR12][R18.64+0x200] ;  /* 0x0002000c121d7981 */ /* 0x000ea2000c1e9900 */
[----:B------:R-:W-:Y:S01]  /*21e0*/  IADD3 R28, PT, PT, R28, 0x100, RZ ;  /* 0x000001001c1c7810 */ /* 0x000fe20007ffe0ff */
[----:B---3-5:R-:W-:-:S04]  /*21f0*/  FADD R27, -R25, R20 ;  /* 0x00000014191b7221 */ /* 0x028fc80000000100 */
[----:B------:R-:W-:Y:S08]  /*2200*/  F2F.F64.F32 R20, R27 ;  /* 0x0000001b00147310 */ /* 0x000ff00000201800 */
[----:B----4-:R2:W0:Y:S02]  /*2210*/  F2F.F64.F32 R22, R24 ;  /* 0x0000001800167310 */ /* 0x0104240000201800 */
[----:B--2---:R-:W-:-:S06]  /*2220*/  FADD R24, -R25, R16 ;  /* 0x0000001019187221 */ /* 0x004fcc0000000100 */
[----:B------:R-:W2:Y:S08]  /*2230*/  F2F.F64.F32 R18, R29 ;  /* 0x0000001d00127310 */ /* 0x000eb00000201800 */
[----:B------:R-:W3:Y:S01]  /*2240*/  F2F.F64.F32 R16, R24 ;  /* 0x0000001800107310 */ /* 0x000ee20000201800 */
[----:B0-----:R-:W-:Y:S02]  /*2250*/  DMUL R22, R14, -R22 ;  /* 0x800000160e167228 */ /* 0x001fe40000000000 */
[----:B------:R-:W-:-:S02]  /*2260*/  DMUL R20, R12, R20 ;  /* 0x000000140c147228 */ /* 0x000fc40000000000 */
[----:B--2---:R-:W-:-:S06]  /*2270*/  DMUL R18, R14, -R18 ;  /* 0x800000120e127228 */ /* 0x004fcc0000000000 */
[----:B-1----:R-:W-:Y:S02]  /*2280*/  DFMA R20, R10, R22, -R20 ;  /* 0x000000160a14722b */ /* 0x002fe40000000814 */
[----:B---3--:R-:W-:-:S08]  /*2290*/  DMUL R16, R12, R16 ;  /* 0x000000100c107228 */ /* 0x008fd00000000000 */
[----:B------:R-:W-:Y:S01]  /*22a0*/  DFMA R16, R10, R18, -R16 ;  /* 0x000000120a10722b */ /* 0x000fe20000000810 */
[----:B------:R-:W0:Y:S09]  /*22b0*/  F2F.F32.F64 R21, R20 ;  /* 0x0000001400157310 */ /* 0x000e320000301000 */
[----:B------:R-:W1:Y:S01]  /*22c0*/  F2F.F32.F64 R17, R16 ;  /* 0x0000001000117310 */ /* 0x000e620000301000 */
[----:B0-----:R-:W-:-:S04]  /*22d0*/  FADD R26, R26, R21 ;  /* 0x000000151a1a7221 */ /* 0x001fc80000000000 */
[----:B-1----:R-:W-:-:S07]  /*22e0*/  FADD R26, R26, R17 ;  /* 0x000000111a1a7221 */ /* 0x002fce0000000000 */
.L_x_76:
[----:B------:R-:W-:Y:S05]  /*22f0*/  BSYNC.RECONVERGENT B1 ;  /* 0x0000000000017941 */ /* 0x000fea0003800200 */
.L_x_75:
[----:B------:R-:W-:Y:S05]  /*2300*/  @P3 BRA `(.L_x_69) ;  /* 0x0000000000403947 */ /* 0x000fea0003800000 */
[----:B------:R-:W0:Y:S01]  /*2310*/  LDC.64 R16, c[0x0][0x3d0] ;  /* 0x0000f400ff107b82 */ /* 0x000e220000000a00 */
[----:B------:R-:W3:Y:S07]  /*2320*/  LDCU UR9, c[0x0][0x3f4] ;  /* 0x00007e80ff0977ac */ /* 0x000eee0008000800 */
[----:B------:R-:W4:Y:S01]  /*2330*/  LDC.64 R18, c[0x0][0x380] ;  /* 0x0000e000ff127b82 */ /* 0x000f220000000a00 */
[----:B---3--:R-:W-:-:S04]  /*2340*/  IMAD R21, R5, UR9, R28 ;  /* 0x0000000905157c24 */ /* 0x008fc8000f8e021c */
[----:B0-----:R-:W-:-:S06]  /*2350*/  IMAD.WIDE R16, R21, 0x4, R16 ;  /* 0x0000000415107825 */ /* 0x001fcc00078e0210 */
[----:B------:R-:W3:Y:S01]  /*2360*/  LDG.E R16, desc[UR12][R16.64] ;  /* 0x0000000c10107981 */ /* 0x000ee2000c1e1900 */
[----:B----4-:R-:W-:-:S06]  /*2370*/  IMAD.WIDE R18, R21, 0x4, R18 ;  /* 0x0000000415127825 */ /* 0x010fcc00078e0212 */
[----:B------:R-:W4:Y:S01]  /*2380*/  LDG.E.CONSTANT R18, desc[UR12][R18.64] ;  /* 0x0000000c12127981 */ /* 0x000f22000c1e9900 */
[----:B---3-5:R-:W-:-:S04]  /*2390*/  FADD R25, -R25, R16 ;  /* 0x0000001019197221 */ /* 0x028fc80000000100 */
[----:B------:R-:W0:Y:S08]  /*23a0*/  F2F.F64.F32 R22, R25 ;  /* 0x0000001900167310 */ /* 0x000e300000201800 */
[----:B----4-:R-:W2:Y:S01]  /*23b0*/  F2F.F64.F32 R20, R18 ;  /* 0x0000001200147310 */ /* 0x010ea20000201800 */
[----:B0-----:R-:W-:Y:S02]  /*23c0*/  DMUL R22, R12, R22 ;  /* 0x000000160c167228 */ /* 0x001fe40000000000 */
[----:B--2---:R-:W-:-:S08]  /*23d0*/  DMUL R20, R14, -R20 ;  /* 0x800000140e147228 */ /* 0x004fd00000000000 */
[----:B-1----:R-:W-:-:S10]  /*23e0*/  DFMA R20, R10, R20, -R22 ;  /* 0x000000140a14722b */ /* 0x002fd40000000816 */
[----:B------:R-:W0:Y:S02]  /*23f0*/  F2F.F32.F64 R21, R20 ;  /* 0x0000001400157310 */ /* 0x000e240000301000 */
[----:B0-----:R-:W-:-:S07]  /*2400*/  FADD R26, R26, R21 ;  /* 0x000000151a1a7221 */ /* 0x001fce0000000000 */
.L_x_69:
[----:B---3--:R-:W-:Y:S05]  /*2410*/  BSYNC.RECONVERGENT B0 ;  /* 0x0000000000007941 */ /* 0x008fea0003800200 */
.L_x_68:
[----:B-1----:R-:W1:Y:S01]  /*2420*/  SHFL.DOWN P0, R11, R26, 0x1, 0x1f ;  /* 0x08201f001a0b7f89 */ /* 0x002e620000000000 */
[----:B------:R-:W-:Y:S01]  /*2430*/  BSSY.RECONVERGENT B0, `(.L_x_77) ;  /* 0x0000018000007945 */ /* 0x000fe20003800200 */
[----:B-1----:R-:W-:-:S05]  /*2440*/  @P0 FADD R11, R11, R26 ;  /* 0x0000001a0b0b0221 */ /* 0x002fca0000000000 */
[----:B------:R-:W1:Y:S02]  /*2450*/  SHFL.DOWN P0, R10, R11, 0x2, 0x1f ;  /* 0x08401f000b0a7f89 */ /* 0x000e640000000000 */
[----:B-1----:R-:W-:-:S05]  /*2460*/  @P0 FADD R10, R11, R10 ;  /* 0x0000000a0b0a0221 */ /* 0x002fca0000000000 */
[----:B------:R-:W1:Y:S02]  /*2470*/  SHFL.DOWN P0, R13, R10, 0x4, 0x1f ;  /* 0x08801f000a0d7f89 */ /* 0x000e640000000000 */
[----:B-1----:R-:W-:-:S05]  /*2480*/  @P0 FADD R13, R10, R13 ;  /* 0x0000000d0a0d0221 */ /* 0x002fca0000000000 */
[----:B------:R-:W1:Y:S02]  /*2490*/  SHFL.DOWN P0, R12, R13, 0x8, 0x1f ;  /* 0x09001f000d0c7f89 */ /* 0x000e640000000000 */
[----:B-1----:R-:W-:-:S05]  /*24a0*/  @P0 FADD R12, R13, R12 ;  /* 0x0000000c0d0c0221 */ /* 0x002fca0000000000 */
[----:B0-2---:R-:W0:Y:S02]  /*24b0*/  SHFL.DOWN P0, R15, R12, 0x10, 0x1f ;  /* 0x0a001f000c0f7f89 */ /* 0x005e240000000000 */
[----:B0-----:R-:W-:-:S05]  /*24c0*/  @P0 FADD R15, R12, R15 ;  /* 0x0000000f0c0f0221 */ /* 0x001fca0000000000 */
[----:B------:R0:W-:Y:S01]  /*24d0*/  @!P2 STS [R4+UR4+0x4], R15 ;  /* 0x0000040f0400a988 */ /* 0x0001e20008000804 */
[----:B------:R-:W-:Y:S06]  /*24e0*/  BAR.SYNC.DEFER_BLOCKING 0x0 ;  /* 0x0000000000007b1d */ /* 0x000fec0000010000 */
        /* <DEDUP_REMOVED lines=12> */
.L_x_78:
[----:B------:R-:W-:Y:S05]  /*25b0*/  BSYNC.RECONVERGENT B0 ;  /* 0x0000000000007941 */ /* 0x000fea0003800200 */
.L_x_77:
[----:B------:R-:W2:Y:S01]  /*25c0*/  LDCU UR9, c[0x0][0x388] ;  /* 0x00007100ff0977ac */ /* 0x000ea20008000800 */
[----:B------:R-:W-:-:S04]  /*25d0*/  IADD3 R5, PT, PT, R8, R5, RZ ;  /* 0x0000000508057210 */ /* 0x000fc80007ffe0ff */
[----:B--2---:R-:W-:-:S13]  /*25e0*/  ISETP.GE.AND P0, PT, R5, UR9, PT ;  /* 0x0000000905007c0c */ /* 0x004fda000bf06270 */
[----:B------:R-:W-:Y:S05]  /*25f0*/  @!P0 BRA `(.L_x_79) ;  /* 0xffffffdc002c8947 */ /* 0x000fea000383ffff */
[----:B------:R-:W-:Y:S05]  /*2600*/  EXIT ;  /* 0x000000000000794d */ /* 0x000fea0003800000 */
        .weak           $__internal_3_$__cuda_sm20_div_rn_f64_full
        .type           $__internal_3_$__cuda_sm20_div_rn_f64_full,@function
        .size           $__internal_3_$__cuda_sm20_div_rn_f64_full,(.L_x_284 - $__internal_3_$__cuda_sm20_div_rn_f64_full)
$__internal_3_$__cuda_sm20_div_rn_f64_full:
[C---:B------:R-:W-:Y:S02]  /*2610*/  FSETP.GEU.AND P0, PT, |R7|.reuse, 1.469367938527859385e-39, PT ;  /* 0x001000000700780b */ /* 0x040fe40003f0e200 */
[C---:B------:R-:W-:Y:S02]  /*2620*/  LOP3.LUT R2, R7.reuse, 0x800fffff, RZ, 0xc0, !PT ;  /* 0x800fffff07027812 */ /* 0x040fe400078ec0ff */
[----:B------:R-:W-:Y:S02]  /*2630*/  MOV R10, 0x1 ;  /* 0x00000001000a7802 */ /* 0x000fe40000000f00 */
[----:B------:R-:W-:Y:S02]  /*2640*/  LOP3.LUT R3, R2, 0x3ff00000, RZ, 0xfc, !PT ;  /* 0x3ff0000002037812 */ /* 0x000fe400078efcff */
[----:B------:R-:W-:Y:S02]  /*2650*/  MOV R2, R6 ;  /* 0x0000000600027202 */ /* 0x000fe40000000f00 */
[----:B------:R-:W-:-:S02]  /*2660*/  LOP3.LUT R16, R7, 0x7ff00000, RZ, 0xc0, !PT ;  /* 0x7ff0000007107812 */ /* 0x000fc400078ec0ff */
[----:B------:R-:W-:Y:S01]  /*2670*/  MOV R9, 0x1ca00000 ;  /* 0x1ca0000000097802 */ /* 0x000fe20000000f00 */
[----:B------:R-:W-:Y:S01]  /*2680*/  @!P0 DMUL R2, R6, 8.98846567431157953865e+307 ;  /* 0x7fe0000006028828 */ /* 0x000fe20000000000 */
[----:B------:R-:W-:Y:S02]  /*2690*/  ISETP.LE.U32.AND P1, PT, R16, 0x40000000, PT ;  /* 0x400000001000780c */ /* 0x000fe40003f23070 */
[----:B------:R-:W-:Y:S02]  /*26a0*/  MOV R19, 0x40000000 ;  /* 0x4000000000137802 */ /* 0x000fe40000000f00 */
[----:B------:R-:W-:Y:S01]  /*26b0*/  SEL R15, R9, 0x63400000, !P1 ;  /* 0x63400000090f7807 */ /* 0x000fe20004800000 */
[----:B------:R-:W0:Y:S01]  /*26c0*/  MUFU.RCP64H R11, R3 ;  /* 0x00000003000b7308 */ /* 0x000e220000001800 */
[----:B------:R-:W-:Y:S02]  /*26d0*/  MOV R14, RZ ;  /* 0x000000ff000e7202 */ /* 0x000fe40000000f00 */
[----:B------:R-:W-:-:S02]  /*26e0*/  MOV R18, R16 ;  /* 0x0000001000127202 */ /* 0x000fc40000000f00 */
[----:B------:R-:W-:Y:S02]  /*26f0*/  IADD3 R20, PT, PT, R19, -0x1, RZ ;  /* 0xffffffff13147810 */ /* 0x000fe40007ffe0ff */
[----:B------:R-:W-:Y:S02]  /*2700*/  @!P0 LOP3.LUT R18, R3, 0x7ff00000, RZ, 0xc0, !PT ;  /* 0x7ff0000003128812 */ /* 0x000fe400078ec0ff */
[----:B------:R-:W-:Y:S02]  /*2710*/  ISETP.GT.U32.AND P0, PT, R20, 0x7feffffe, PT ;  /* 0x7feffffe1400780c */ /* 0x000fe40003f04070 */
[----:B------:R-:W-:-:S04]  /*2720*/  IADD3 R20, PT, PT, R18, -0x1, RZ ;  /* 0xffffffff12147810 */ /* 0x000fc80007ffe0ff */
        /* <DEDUP_REMOVED lines=12> */
[C---:B------:R-:W-:Y:S02]  /*27f0*/  IADD3 R13, PT, PT, -R16.reuse, RZ, RZ ;  /* 0x000000ff100d7210 */ /* 0x040fe40007ffe1ff */
[----:B------:R-:W-:Y:S02]  /*2800*/  ISETP.LE.U32.AND P0, PT, R16, 0x40000000, PT ;  /* 0x400000001000780c */ /* 0x000fe40003f03070 */
[----:B------:R-:W-:Y:S02]  /*2810*/  VIADDMNMX R12, R13, R12, 0xb9600000, !PT ;  /* 0xb96000000d0c7446 */ /* 0x000fe4000780010c */
[----:B------:R-:W-:-:S02]  /*2820*/  SEL R9, R9, 0x63400000, !P0 ;  /* 0x6340000009097807 */ /* 0x000fc40004000000 */
[----:B------:R-:W-:Y:S02]  /*2830*/  VIMNMX R12, PT, PT, R12, 0x46a00000, PT ;  /* 0x46a000000c0c7848 */ /* 0x000fe40003fe0100 */
[----:B------:R-:W-:Y:S02]  /*2840*/  MOV R16, RZ ;  /* 0x000000ff00107202 */ /* 0x000fe40000000f00 */
[----:B------:R-:W-:-:S04]  /*2850*/  IADD3 R9, PT, PT, R12, -R9, RZ ;  /* 0x800000090c097210 */ /* 0x000fc80007ffe0ff */
[----:B------:R-:W-:-:S06]  /*2860*/  IADD3 R17, PT, PT, R9, 0x7fe00000, RZ ;  /* 0x7fe0000009117810 */ /* 0x000fcc0007ffe0ff */
[----:B------:R-:W-:-:S10]  /*2870*/  DMUL R12, R10, R16 ;  /* 0x000000100a0c7228 */ /* 0x000fd40000000000 */
[----:B------:R-:W-:-:S13]  /*2880*/  FSETP.GTU.AND P0, PT, |R13|, 1.469367938527859385e-39, PT ;  /* 0x001000000d00780b */ /* 0x000fda0003f0c200 */
[----:B------:R-:W-:Y:S05]  /*2890*/  @P0 BRA `(.L_x_81) ;  /* 0x0000000000840947 */ /* 0x000fea0003800000 */
[----:B------:R-:W-:Y:S01]  /*28a0*/  DFMA R2, R10, -R2, R14 ;  /* 0x800000020a02722b */ /* 0x000fe2000000000e */
[----:B------:R-:W-:-:S09]  /*28b0*/  MOV R16, RZ ;  /* 0x000000ff00107202 */ /* 0x000fd20000000f00 */
[C---:B------:R-:W-:Y:S02]  /*28c0*/  FSETP.NEU.AND P0, PT, R3.reuse, RZ, PT ;  /* 0x000000ff0300720b */ /* 0x040fe40003f0d000 */
[----:B------:R-:W-:-:S04]  /*28d0*/  LOP3.LUT R7, R3, 0x80000000, R7, 0x48, !PT ;  /* 0x8000000003077812 */ /* 0x000fc800078e4807 */
[----:B------:R-:W-:-:S07]  /*28e0*/  LOP3.LUT R17, R7, R17, RZ, 0xfc, !PT ;  /* 0x0000001107117212 */ /* 0x000fce00078efcff */
[----:B------:R-:W-:Y:S05]  /*28f0*/  @!P0 BRA `(.L_x_81) ;  /* 0x00000000006c8947 */ /* 0x000fea0003800000 */
[C---:B------:R-:W-:Y:S02]  /*2900*/  IADD3 R3, PT, PT, -R9.reuse, RZ, RZ ;  /* 0x000000ff09037210 */ /* 0x040fe40007ffe1ff */
[----:B------:R-:W-:Y:S02]  /*2910*/  MOV R2, RZ ;  /* 0x000000ff00027202 */ /* 0x000fe40000000f00 */
[----:B------:R-:W-:-:S04]  /*2920*/  IADD3 R9, PT, PT, -R9, -0x43300000, RZ ;  /* 0xbcd0000009097810 */ /* 0x000fc80007ffe1ff */
[----:B------:R-:W-:Y:S02]  /*2930*/  DFMA R2, R12, -R2, R10 ;  /* 0x800000020c02722b */ /* 0x000fe4000000000a */
[----:B------:R-:W-:-:S08]  /*2940*/  DMUL.RP R10, R10, R16 ;  /* 0x000000100a0a7228 */ /* 0x000fd00000008000 */
[----:B------:R-:W-:Y:S02]  /*2950*/  FSETP.NEU.AND P0, PT, |R3|, R9, PT ;  /* 0x000000090300720b */ /* 0x000fe40003f0d200 */
[----:B------:R-:W-:Y:S02]  /*2960*/  LOP3.LUT R7, R11, R7, RZ, 0x3c, !PT ;  /* 0x000000070b077212 */ /* 0x000fe400078e3cff */
[----:B------:R-:W-:Y:S02]  /*2970*/  FSEL R12, R10, R12, !P0 ;  /* 0x0000000c0a0c7208 */ /* 0x000fe40004000000 */
[----:B------:R-:W-:Y:S01]  /*2980*/  FSEL R13, R7, R13, !P0 ;  /* 0x0000000d070d7208 */ /* 0x000fe20004000000 */
[----:B------:R-:W-:Y:S06]  /*2990*/  BRA `(.L_x_81) ;  /* 0x0000000000447947 */ /* 0x000fec0003800000 */
.L_x_80:
[----:B------:R-:W-:-:S14]  /*29a0*/  DSETP.NAN.AND P0, PT, R6, R6, PT ;  /* 0x000000060600722a */ /* 0x000fdc0003f08000 */
[----:B------:R-:W-:Y:S05]  /*29b0*/  @P0 BRA `(.L_x_82) ;  /* 0x0000000000340947 */ /* 0x000fea0003800000 */
[----:B------:R-:W-:Y:S02]  /*29c0*/  ISETP.NE.AND P0, PT, R19, R18, PT ;  /* 0x000000121300720c */ /* 0x000fe40003f05270 */
[----:B------:R-:W-:Y:S02]  /*29d0*/  MOV R12, 0x0 ;  /* 0x00000000000c7802 */ /* 0x000fe40000000f00 */
[----:B------:R-:W-:-:S09]  /*29e0*/  MOV R13, 0xfff80000 ;  /* 0xfff80000000d7802 */ /* 0x000fd20000000f00 */
[----:B------:R-:W-:Y:S05]  /*29f0*/  @!P0 BRA `(.L_x_81) ;  /* 0x00000000002c8947 */ /* 0x000fea0003800000 */
[----:B------:R-:W-:Y:S02]  /*2a00*/  ISETP.NE.AND P0, PT, R19, 0x7ff00000, PT ;  /* 0x7ff000001300780c */ /* 0x000fe40003f05270 */
[----:B------:R-:W-:Y:S02]  /*2a10*/  LOP3.LUT R6, R7, 0x40000000, RZ, 0x3c, !PT ;  /* 0x4000000007067812 */ /* 0x000fe400078e3cff */
[----:B------:R-:W-:Y:S02]  /*2a20*/  ISETP.EQ.OR P0, PT, R18, RZ, !P0 ;  /* 0x000000ff1200720c */ /* 0x000fe40004702670 */
[----:B------:R-:W-:-:S11]  /*2a30*/  LOP3.LUT R13, R6, 0x80000000, RZ, 0xc0, !PT ;  /* 0x80000000060d7812 */ /* 0x000fd600078ec0ff */
[----:B------:R-:W-:Y:S02]  /*2a40*/  @P0 LOP3.LUT R2, R13, 0x7ff00000, RZ, 0xfc, !PT ;  /* 0x7ff000000d020812 */ /* 0x000fe400078efcff */
[----:B------:R-:W-:Y:S02]  /*2a50*/  @!P0 MOV R12, RZ ;  /* 0x000000ff000c8202 */ /* 0x000fe40000000f00 */
[----:B------:R-:W-:Y:S02]  /*2a60*/  @P0 MOV R12, RZ ;  /* 0x000000ff000c0202 */ /* 0x000fe40000000f00 */
[----:B------:R-:W-:Y:S01]  /*2a70*/  @P0 MOV R13, R2 ;  /* 0x00000002000d0202 */ /* 0x000fe20000000f00 */
[----:B------:R-:W-:Y:S06]  /*2a80*/  BRA `(.L_x_81) ;  /* 0x0000000000087947 */ /* 0x000fec0003800000 */
.L_x_82:
[----:B------:R-:W-:Y:S02]  /*2a90*/  LOP3.LUT R13, R7, 0x80000, RZ, 0xfc, !PT ;  /* 0x00080000070d7812 */ /* 0x000fe400078efcff */
[----:B------:R-:W-:-:S07]  /*2aa0*/  MOV R12, R6 ;  /* 0x00000006000c7202 */ /* 0x000fce0000000f00 */
.L_x_81:
[----:B------:R-:W-:Y:S02]  /*2ab0*/  MOV R9, 0x0 ;  /* 0x0000000000097802 */ /* 0x000fe40000000f00 */
[----:B------:R-:W-:Y:S02]  /*2ac0*/  MOV R2, R12 ;  /* 0x0000000c00027202 */ /* 0x000fe40000000f00 */
[----:B------:R-:W-:Y:S01]  /*2ad0*/  MOV R3, R13 ;  /* 0x0000000d00037202 */ /* 0x000fe20000000f00 */
[----:B------:R-:W-:Y:S06]  /*2ae0*/  RET.REL.NODEC R8 `(_Z28InstanceNormRowReduceInToOutIff6DvarOpIffE7DmeanOpIffEEvPKT_iiPT0_S8_T1_T2_) ;  /* 0xffffffd408447950 */ /* 0x000fec0003c3ffff */
.L_x_83:
        /* <DEDUP_REMOVED lines=9> */
.L_x_284:


//--------------------- .text._Z32InstanceNormRowReduceInToOutWarpIff6DvarOpIffE7DmeanOpIffEEvPKT_iiPT0_S8_T1_T2_ --------------------------
	.section	.text._Z32InstanceNormRowReduceInToOutWarpIff6DvarOpIffE7DmeanOpIffEEvPKT_iiPT0_S8_T1_T2_,"ax",@progbits
	.align	128
        .global         _Z32InstanceNormRowReduceInToOutWarpIff6DvarOpIffE7DmeanOpIffEEvPKT_iiPT0_S8_T1_T2_
        .type           _Z32InstanceNormRowReduceInToOutWarpIff6DvarOpIffE7DmeanOpIffEEvPKT_iiPT0_S8_T1_T2_,@function
        .size           _Z32InstanceNormRowReduceInToOutWarpIff6DvarOpIffE7DmeanOpIffEEvPKT_iiPT0_S8_T1_T2_,(.L_x_285 - _Z32InstanceNormRowReduceInToOutWarpIff6DvarOpIffE7DmeanOpIffEEvPKT_iiPT0_S8_T1_T2_)
        .other          _Z32InstanceNormRowReduceInToOutWarpIff6DvarOpIffE7DmeanOpIffEEvPKT_iiPT0_S8_T1_T2_,@"STO_CUDA_ENTRY STV_DEFAULT"
_Z32InstanceNormRowReduceInToOutWarpIff6DvarOpIffE7DmeanOpIffEEvPKT_iiPT0_S8_T1_T2_:
.text._Z32InstanceNormRowReduceInToOutWarpIff6DvarOpIffE7DmeanOpIffEEvPKT_iiPT0_S8_T1_T2_:
[----:B------:R-:W-:Y:S01]  /*0000*/  LDC R1, c[0x0][0x37c] ;  /* 0x0000df00ff017b82 */ /* 0x000fe20000000800 */
[----:B------:R-:W0:Y:S01]  /*0010*/  S2R R11, SR_TID.X ;  /* 0x00000000000b7919 */ /* 0x000e220000002100 */
[----:B------:R-:W1:Y:S01]  /*0020*/  LDCU UR4, c[0x0][0x388] ;  /* 0x00007100ff0477ac */ /* 0x000e620008000800 */
[----:B------:R-:W2:Y:S01]  /*0030*/  S2R R3, SR_CTAID.X ;  /* 0x0000000000037919 */ /* 0x000ea20000002500 */
[----:B0-----:R-:W-:-:S04]  /*0040*/  SHF.R.U32.HI R0, RZ, 0x5, R11 ;  /* 0x00000005ff007819 */ /* 0x001fc8000001160b */
[----:B--2---:R-:W-:-:S04]  /*0050*/  LEA R10, R3, R0, 0x2 ;  /* 0x00000000030a7211 */ /* 0x004fc800078e10ff */
[----:B-1----:R-:W-:-:S13]  /*0060*/  ISETP.GE.AND P0, PT, R10, UR4, PT ;  /* 0x000000040a007c0c */ /* 0x002fda000bf06270 */
[----:B------:R-:W-:Y:S05]  /*0070*/  @P0 EXIT ;  /* 0x000000000000094d */ /* 0x000fea0003800000 */
[----:B------:R-:W0:Y:S01]  /*0080*/  LDCU UR4, c[0x0][0x3f4] ;  /* 0x00007e80ff0477ac */ /* 0x000e220008000800 */
[----:B------:R-:W-:Y:S01]  /*0090*/  HFMA2 R2, -RZ, RZ, 0, 5.9604644775390625e-08 ;  /* 0x00000001ff027431 */ /* 0x000fe200000001ff */
[----:B0-----:R-:W0:Y:S08]  /*00a0*/  I2F.F64 R6, UR4 ;  /* 0x0000000400067d12 */ /* 0x001e300008201c00 */
        /* <DEDUP_REMOVED lines=9> */
[----:B------:R-:W-:-:S09]  /*0140*/  MOV R5, R10 ;  /* 0x0000000a00057202 */ /* 0x000fd20000000f00 */
[----:B------:R-:W-:-:S05]  /*0150*/  FFMA R0, RZ, R7, R3 ;  /* 0x00000007ff007223 */ /* 0x000fca0000000003 */
[----:B------:R-:W-:Y:S02]  /*0160*/  FSETP.GT.AND P0, PT, |R0|, 1.469367938527859385e-39, PT ;  /* 0x001000000000780b */ /* 0x000fe40003f04200 */
[----:B------:R-:W-:-:S11]  /*0170*/  LOP3.LUT R0, R11, 0x1f, RZ, 0xc0, !PT ;  /* 0x0000001f0b007812 */ /* 0x000fd600078ec0ff */
[----:B------:R-:W-:Y:S05]  /*0180*/  @P0 BRA `(.L_x_84) ;  /* 0x0000000000100947 */ /* 0x000fea0003800000 */
[----:B------:R-:W-:-:S07]  /*0190*/  MOV R4, 0x1b0 ;  /* 0x000001b000047802 */ /* 0x000fce0000000f00 */
[----:B------:R-:W-:Y:S05]  /*01a0*/  CALL.REL.NOINC `($__internal_4_$__cuda_sm20_div_rn_f64_full) ;  /* 0x0000002400207944 */ /* 0x000fea0003c00000 */
[----:B------:R-:W-:Y:S02]  /*01b0*/  MOV R2, R12 ;  /* 0x0000000c00027202 */ /* 0x000fe40000000f00 */
[----:B------:R-:W-:-:S07]  /*01c0*/  MOV R3, R13 ;  /* 0x0000000d00037202 */ /* 0x000fce0000000f00 */
.L_x_84:
[----:B------:R-:W0:Y:S01]  /*01d0*/  LDCU UR10, c[0x0][0x38c] ;  /* 0x00007180ff0a77ac */ /* 0x000e220008000800 */
[----:B------:R-:W1:Y:S01]  /*01e0*/  LDC R4, c[0x0][0x370] ;  /* 0x0000dc00ff047b82 */ /* 0x000e620000000800 */
[----:B------:R-:W-:Y:S01]  /*01f0*/  LOP3.LUT R6, RZ, R0, RZ, 0x33, !PT ;  /* 0x00000000ff067212 */ /* 0x000fe200078e33ff */
[----:B------:R-:W2:Y:S01]  /*0200*/  LDCU.64 UR6, c[0x0][0x380] ;  /* 0x00007000ff0677ac */ /* 0x000ea20008000a00 */
[----:B------:R-:W3:Y:S01]  /*0210*/  LDCU.64 UR4, c[0x0][0x3a8] ;  /* 0x00007500ff0477ac */ /* 0x000ee20008000a00 */
[----:B------:R-:W4:Y:S01]  /*0220*/  LDCU.64 UR8, c[0x0][0x358] ;  /* 0x00006b00ff0877ac */ /* 0x000f220008000a00 */
[----:B0-----:R-:W-:-:S04]  /*0230*/  IADD3 R6, PT, PT, R6, UR10, RZ ;  /* 0x0000000a06067c10 */ /* 0x001fc8000fffe0ff */
[C---:B------:R-:W-:Y:S01]  /*0240*/  LEA.HI R10, R6.reuse, 0x1, RZ, 0x1b ;  /* 0x00000001060a7811 */ /* 0x040fe200078fd8ff */
[----:B--2---:R-:W-:Y:S01]  /*0250*/  UIADD3 UR6, UP0, UPT, UR6, 0x200, URZ ;  /* 0x0000020006067890 */ /* 0x004fe2000ff1e0ff */
[----:B------:R-:W-:Y:S01]  /*0260*/  LOP3.LUT R7, R6, 0x20, RZ, 0xc0, !PT ;  /* 0x0000002006077812 */ /* 0x000fe200078ec0ff */
[----:B---3--:R-:W-:Y:S01]  /*0270*/  UIADD3 UR4, UP1, UPT, UR4, 0x200, URZ ;  /* 0x0000020004047890 */ /* 0x008fe2000ff3e0ff */
[C---:B------:R-:W-:Y:S01]  /*0280*/  LOP3.LUT R8, R10.reuse, 0x7, RZ, 0xc0, !PT ;  /* 0x000000070a087812 */ /* 0x040fe200078ec0ff */
[----:B------:R-:W-:Y:S01]  /*0290*/  UIADD3.X UR7, UPT, UPT, URZ, UR7, URZ, UP0, !UPT ;  /* 0x00000007ff077290 */ /* 0x000fe200087fe4ff */
[C---:B------:R-:W-:Y:S01]  /*02a0*/  LOP3.LUT R9, R10.reuse, 0x3, RZ, 0xc0, !PT ;  /* 0x000000030a097812 */ /* 0x040fe200078ec0ff */
[----:B------:R-:W-:Y:S01]  /*02b0*/  UIADD3.X UR5, UPT, UPT, URZ, UR5, URZ, UP1, !UPT ;  /* 0x00000005ff057290 */ /* 0x000fe20008ffe4ff */
[----:B----4-:R-:W-:-:S11]  /*02c0*/  LOP3.LUT R10, R10, 0xffffff8, RZ, 0xc0, !PT ;  /* 0x0ffffff80a0a7812 */ /* 0x010fd600078ec0ff */
.L_x_104:
[----:B0-----:R-:W0:Y:S01]  /*02d0*/  LDCU UR10, c[0x0][0x38c] ;  /* 0x00007180ff0a77ac */ /* 0x001e220008000800 */
[----:B------:R-:W-:Y:S01]  /*02e0*/  BSSY.RECONVERGENT B0, `(.L_x_85) ;  /* 0x00000f7000007945 */ /* 0x000fe20003800200 */
[----:B------:R-:W-:Y:S01]  /*02f0*/  HFMA2 R26, -RZ, RZ, 0, 0 ;  /* 0x00000000ff1a7431 */ /* 0x000fe200000001ff */
[----:B0-----:R-:W-:-:S13]  /*0300*/  ISETP.GE.AND P2, PT, R0, UR10, PT ;  /* 0x0000000a00007c0c */ /* 0x001fda000bf46270 */
[----:B-----5:R-:W-:Y:S05]  /*0310*/  @P2 BRA `(.L_x_86) ;  /* 0x0000000c00cc2947 */ /* 0x020fea0003800000 */
[----:B------:R-:W0:Y:S01]  /*0320*/  LDC R19, c[0x0][0x3c0] ;  /* 0x0000f000ff137b82 */ /* 0x000e220000000800 */
[----:B------:R-:W-:Y:S02]  /*0330*/  IABS R18, R5 ;  /* 0x0000000500127213 */ /* 0x000fe40000000000 */
[----:B------:R-:W-:Y:S02]  /*0340*/  ISETP.GE.AND P3, PT, R5, RZ, PT ;  /* 0x000000ff0500720c */ /* 0x000fe40003f66270 */
[----:B0-----:R-:W-:-:S04]  /*0350*/  IABS R11, R19 ;  /* 0x00000013000b7213 */ /* 0x001fc80000000000 */
[----:B------:R-:W0:Y:S08]  /*0360*/  I2F.RP R14, R11 ;  /* 0x0000000b000e7306 */ /* 0x000e300000209400 */
[----:B0-----:R-:W0:Y:S02]  /*0370*/  MUFU.RCP R14, R14 ;  /* 0x0000000e000e7308 */ /* 0x001e240000001000 */
[----:B0-----:R-:W-:-:S06]  /*0380*/  IADD3 R12, PT, PT, R14, 0xffffffe, RZ ;  /* 0x0ffffffe0e0c7810 */ /* 0x001fcc0007ffe0ff */
[----:B------:R0:W2:Y:S02]  /*0390*/  F2I.FTZ.U32.TRUNC.NTZ R13, R12 ;  /* 0x0000000c000d7305 */ /* 0x0000a4000021f000 */
[----:B0-----:R-:W-:Y:S02]  /*03a0*/  MOV R12, RZ ;  /* 0x000000ff000c7202 */ /* 0x001fe40000000f00 */
[----:B--2---:R-:W-:-:S05]  /*03b0*/  IADD3 R16, PT, PT, RZ, -R13, RZ ;  /* 0x8000000dff107210 */ /* 0x004fca0007ffe0ff */
[----:B------:R-:W-:Y:S02]  /*03c0*/  IMAD R15, R16, R11, RZ ;  /* 0x0000000b100f7224 */ /* 0x000fe400078e02ff */
[----:B------:R-:W0:Y:S02]  /*03d0*/  LDC.64 R16, c[0x0][0x3b0] ;  /* 0x0000ec00ff107b82 */ /* 0x000e240000000a00 */
[----:B------:R-:W-:-:S06]  /*03e0*/  IMAD.HI.U32 R13, R13, R15, R12 ;  /* 0x0000000f0d0d7227 */ /* 0x000fcc00078e000c */
[----:B------:R-:W-:Y:S01]  /*03f0*/  IMAD.HI.U32 R13, R13, R18, RZ ;  /* 0x000000120d0d7227 */ /* 0x000fe200078e00ff */
[----:B------:R-:W2:Y:S03]  /*0400*/  LDC.64 R14, c[0x0][0x3b8] ;  /* 0x0000ee00ff0e7b82 */ /* 0x000ea60000000a00 */
[----:B------:R-:W-:-:S04]  /*0410*/  IMAD.MOV R13, RZ, RZ, -R13 ;  /* 0x000000ffff0d7224 */ /* 0x000fc800078e0a0d */
[C---:B------:R-:W-:Y:S02]  /*0420*/  IMAD R18, R11.reuse, R13, R18 ;  /* 0x0000000d0b127224 */ /* 0x040fe400078e0212 */
[----:B------:R-:W3:Y:S03]  /*0430*/  LDC.64 R12, c[0x0][0x3a0] ;  /* 0x0000e800ff0c7b82 */ /* 0x000ee60000000a00 */
[----:B------:R-:W-:Y:S01]  /*0440*/  ISETP.GT.U32.AND P0, PT, R11, R18, PT ;  /* 0x000000120b00720c */ /* 0x000fe20003f04070 */
[----:B0-----:R-:W-:-:S06]  /*0450*/  IMAD.WIDE R16, R5, 0x4, R16 ;  /* 0x0000000405107825 */ /* 0x001fcc00078e0210 */
[----:B------:R-:W4:Y:S06]  /*0460*/  LDG.E R16, desc[UR8][R16.64] ;  /* 0x0000000810107981 */ /* 0x000f2c000c1e1900 */
[----:B------:R-:W-:-:S04]  /*0470*/  @!P0 IADD3 R18, PT, PT, R18, -R11, RZ ;  /* 0x8000000b12128210 */ /* 0x000fc80007ffe0ff */
[----:B------:R-:W-:Y:S02]  /*0480*/  ISETP.GT.U32.AND P1, PT, R11, R18, PT ;  /* 0x000000120b00720c */ /* 0x000fe40003f24070 */
[----:B------:R-:W-:-:S11]  /*0490*/  ISETP.NE.AND P0, PT, R19, RZ, PT ;  /* 0x000000ff1300720c */ /* 0x000fd60003f05270 */
[----:B------:R-:W-:-:S04]  /*04a0*/  @!P1 IADD3 R18, PT, PT, R18, -R11, RZ ;  /* 0x8000000b12129210 */ /* 0x000fc80007ffe0ff */
[----:B------:R-:W-:-:S04]  /*04b0*/  MOV R11, R18 ;  /* 0x00000012000b7202 */ /* 0x000fc80000000f00 */
[----:B------:R-:W-:Y:S02]  /*04c0*/  @!P3 IADD3 R11, PT, PT, -R11, RZ, RZ ;  /* 0x000000ff0b0bb210 */ /* 0x000fe40007ffe1ff */
[----:B------:R-:W-:Y:S01]  /*04d0*/  @!P0 LOP3.LUT R11, RZ, R19, RZ, 0x33, !PT ;  /* 0x00000013ff0b8212 */ /* 0x000fe200078e33ff */
[----:B--2---:R-:W-:-:S04]  /*04e0*/  IMAD.WIDE R18, R5, 0x4, R14 ;  /* 0x0000000405127825 */ /* 0x004fc800078e020e */
[----:B---3--:R-:W-:Y:S01]  /*04f0*/  IMAD.WIDE R14, R11, 0x4, R12 ;  /* 0x000000040b0e7825 */ /* 0x008fe200078e020c */
[----:B------:R0:W5:Y:S04]  /*0500*/  LDG.E R20, desc[UR8][R18.64] ;  /* 0x0000000812147981 */ /* 0x000168000c1e1900 */
[----:B------:R0:W5:Y:S01]  /*0510*/  LDG.E R21, desc[UR8][R14.64] ;  /* 0x000000080e157981 */ /* 0x000162000c1e1900 */
[----:B------:R-:W-:Y:S01]  /*0520*/  ISETP.GE.U32.AND P0, PT, R6, 0xe0, PT ;  /* 0x000000e00600780c */ /* 0x000fe20003f06070 */
[----:B------:R-:W-:Y:S01]  /*0530*/  BSSY.RECONVERGENT B1, `(.L_x_87) ;  /* 0x0000068000017945 */ /* 0x000fe20003800200 */
[----:B------:R-:W-:Y:S02]  /*0540*/  ISETP.NE.AND P1, PT, R8, RZ, PT ;  /* 0x000000ff0800720c */ /* 0x000fe40003f25270 */
[----:B------:R-:W-:-:S02]  /*0550*/  MOV R26, RZ ;  /* 0x000000ff001a7202 */ /* 0x000fc40000000f00 */
[----:B------:R-:W-:Y:S01]  /*0560*/  MOV R24, R0 ;  /* 0x0000000000187202 */ /* 0x000fe20000000f00 */
[----:B----4-:R-:W-:-:S04]  /*0570*/  FMUL R11, R16, R16 ;  /* 0x00000010100b7220 */ /* 0x010fc80000400000 */
[----:B------:R-:W-:-:S04]  /*0580*/  FMUL R11, R16, R11 ;  /* 0x0000000b100b7220 */ /* 0x000fc80000400000 */
[----:B------:R0:W2:Y:S01]  /*0590*/  F2F.F64.F32 R12, R11 ;  /* 0x0000000b000c7310 */ /* 0x0000a20000201800 */
[----:B------:R-:W-:Y:S05]  /*05a0*/  @!P0 BRA `(.L_x_88) ;  /* 0x0000000400808947 */ /* 0x000fea0003800000 */
[----:B------:R-:W0:Y:S01]  /*05b0*/  LDCU UR10, c[0x0][0x3c4] ;  /* 0x00007880ff0a77ac */ /* 0x000e220008000800 */
[----:B------:R-:W-:Y:S02]  /*05c0*/  IADD3 R25, PT, PT, -R10, RZ, RZ ;  /* 0x000000ff0a197210 */ /* 0x000fe40007ffe1ff */
[----:B------:R-:W-:Y:S02]  /*05d0*/  MOV R26, RZ ;  /* 0x000000ff001a7202 */ /* 0x000fe40000000f00 */
[----:B------:R-:W-:Y:S01]  /*05e0*/  MOV R24, R0 ;  /* 0x0000000000187202 */ /* 0x000fe20000000f00 */
[----:B0-----:R-:W-:-:S07]  /*05f0*/  IMAD R11, R5, UR10, R0 ;  /* 0x0000000a050b7c24 */ /* 0x001fce000f8e0200 */
.L_x_89:
[----:B------:R-:W-:Y:S01]  /*0600*/  MOV R17, UR7 ;  /* 0x0000000700117c02 */ /* 0x000fe20008000f00 */
[----:B------:R-:W-:Y:S01]  /*0610*/  IMAD.U32 R16, RZ, RZ, UR6 ;  /* 0x00000006ff107e24 */ /* 0x000fe2000f8e00ff */
[----:B------:R-:W-:Y:S02]  /*0620*/  MOV R14, UR4 ;  /* 0x00000004000e7c02 */ /* 0x000fe40008000f00 */
[----:B------:R-:W-:Y:S01]  /*0630*/  MOV R15, UR5 ;  /* 0x00000005000f7c02 */ /* 0x000fe20008000f00 */
[----:B------:R-:W-:-:S04]  /*0640*/  IMAD.WIDE R16, R11, 0x4, R16 ;  /* 0x000000040b107825 */ /* 0x000fc800078e0210 */
[----:B------:R-:W-:Y:S01]  /*0650*/  IMAD.WIDE R14, R11, 0x4, R14 ;  /* 0x000000040b0e7825 */ /* 0x000fe200078e020e */
[----:B------:R-:W3:Y:S04]  /*0660*/  LDG.E.CONSTANT R18, desc[UR8][R16.64+-0x180] ;  /* 0xfffe800810127981 */ /* 0x000ee8000c1e9900 */
[----:B------:R-:W4:Y:S04]  /*0670*/  LDG.E R19, desc[UR8][R14.64+-0x180] ;  /* 0xfffe80080e137981 */ /* 0x000f28000c1e1900 */
[----:B------:R-:W2:Y:S04]  /*0680*/  LDG.E.CONSTANT R22, desc[UR8][R16.64+-0x200] ;  /* 0xfffe000810167981 */ /* 0x000ea8000c1e9900 */
[----:B------:R-:W2:Y:S01]  /*0690*/  LDG.E R23, desc[UR8][R14.64+-0x200] ;  /* 0xfffe00080e177981 */ /* 0x000ea2000c1e1900 */
[----:B---3-5:R-:W-:Y:S01]  /*06a0*/  FMUL R18, R21, R18 ;  /* 0x0000001215127220 */ /* 0x028fe20000400000 */
[----:B----4-:R-:W-:-:S04]  /*06b0*/  FADD R19, -R20, R19 ;  /* 0x0000001314137221 */ /* 0x010fc80000000100 */
[----:B------:R-:W-:Y:S02]  /*06c0*/  FMUL R28, R18, R19 ;  /* 0x00000013121c7220 */ /* 0x000fe40000400000 */
[----:B------:R-:W3:Y:S04]  /*06d0*/  LDG.E.CONSTANT R18, desc[UR8][R16.64+-0x100] ;  /* 0xffff000810127981 */ /* 0x000ee8000c1e9900 */
[----:B------:R-:W4:Y:S01]  /*06e0*/  LDG.E R19, desc[UR8][R14.64+-0x100] ;  /* 0xffff00080e137981 */ /* 0x000f22000c1e1900 */
[----:B--2---:R-:W-:Y:S01]  /*06f0*/  FMUL R22, R21, R22 ;  /* 0x0000001615167220 */ /* 0x004fe20000400000 */
[----:B------:R-:W-:-:S04]  /*0700*/  FADD R23, -R20, R23 ;  /* 0x0000001714177221 */ /* 0x000fc80000000100 */
[----:B------:R-:W-:-:S04]  /*0710*/  FMUL R27, R22, R23 ;  /* 0x00000017161b7220 */ /* 0x000fc80000400000 */
[----:B------:R0:W2:Y:S02]  /*0720*/  F2F.F64.F32 R22, R27 ;  /* 0x0000001b00167310 */ /* 0x0000a40000201800 */
[----:B0-----:R-:W4:Y:S01]  /*0730*/  LDG.E R27, desc[UR8][R14.64+-0x80] ;  /* 0xffff80080e1b7981 */ /* 0x001f22000c1e1900 */
[----:B--2---:R-:W-:-:S08]  /*0740*/  DMUL R22, R22, -0.5 ;  /* 0xbfe0000016167828 */ /* 0x004fd00000000000 */
[----:B------:R-:W-:-:S10]  /*0750*/  DMUL R22, R12, R22 ;  /* 0x000000160c167228 */ /* 0x000fd40000000000 */
[----:B------:R0:W-:Y:S02]  /*0760*/  F2F.F32.F64 R23, R22 ;  /* 0x0000001600177310 */ /* 0x0001e40000301000 */
[----:B0-----:R-:W2:Y:S06]  /*0770*/  LDG.E.CONSTANT R22, desc[UR8][R16.64+-0x80] ;  /* 0xffff800810167981 */ /* 0x001eac000c1e9900 */
[----:B------:R-:W0:Y:S02]  /*0780*/  F2F.F64.F32 R28, R28 ;  /* 0x0000001c001c7310 */ /* 0x000e240000201800 */
[----:B0-----:R-:W-:Y:S01]  /*0790*/  DMUL R28, R28, -0.5 ;  /* 0xbfe000001c1c7828 */ /* 0x001fe20000000000 */
[----:B------:R-:W-:-:S07]  /*07a0*/  FADD R26, R23, R26 ;  /* 0x0000001a171a7221 */ /* 0x000fce0000000000 */
[----:B------:R-:W-:-:S06]  /*07b0*/  DMUL R28, R12, R28 ;  /* 0x0000001c0c1c7228 */ /* 0x000fcc0000000000 */
[----:B------:R-:W0:Y:S02]  /*07c0*/  F2F.F32.F64 R23, R28 ;  /* 0x0000001c00177310 */ /* 0x000e240000301000 */
[----:B0-----:R-:W-:Y:S01]  /*07d0*/  FADD R23, R26, R23 ;  /* 0x000000171a177221 */ /* 0x001fe20000000000 */
[----:B---3--:R-:W-:Y:S01]  /*07e0*/  FMUL R18, R21, R18 ;  /* 0x0000001215127220 */ /* 0x008fe20000400000 */
[----:B----4-:R-:W-:-:S04]  /*07f0*/  FADD R19, -R20, R19 ;  /* 0x0000001314137221 */ /* 0x010fc80000000100 */
[----:B------:R-:W-:-:S04]  /*0800*/  FMUL R29, R18, R19 ;  /* 0x00000013121d7220 */ /* 0x000fc80000400000 */
[----:B------:R-:W0:Y:S02]  /*0810*/  F2F.F64.F32 R18, R29 ;  /* 0x0000001d00127310 */ /* 0x000e240000201800 */
[----:B0-----:R-:W-:-:S08]  /*0820*/  DMUL R18, R18, -0.5 ;  /* 0xbfe0000012127828 */ /* 0x001fd00000000000 */
[----:B------:R-:W-:-:S06]  /*0830*/  DMUL R18, R12, R18 ;  /* 0x000000120c127228 */ /* 0x000fcc0000000000 */
[----:B------:R0:W3:Y:S04]  /*0840*/  F2F.F32.F64 R28, R18 ;  /* 0x00000012001c7310 */ /* 0x0000e80000301000 */
[----:B0-----:R-:W4:Y:S04]  /*0850*/  LDG.E.CONSTANT R18, desc[UR8][R16.64] ;  /* 0x0000000810127981 */ /* 0x001f28000c1e9900 */
[----:B------:R-:W4:Y:S01]  /*0860*/  LDG.E R19, desc[UR8][R14.64] ;  /* 0x000000080e137981 */ /* 0x000f22000c1e1900 */
[----:B------:R-:W-:Y:S01]  /*0870*/  FADD R27, -R20, R27 ;  /* 0x0000001b141b7221 */ /* 0x000fe20000000100 */
[----:B--2---:R-:W-:-:S04]  /*0880*/  FMUL R22, R21, R22 ;  /* 0x0000001615167220 */ /* 0x004fc80000400000 */
[----:B------:R-:W-:Y:S01]  /*0890*/  FMUL R22, R22, R27 ;  /* 0x0000001b16167220 */ /* 0x000fe20000400000 */
[----:B---3--:R-:W-:Y:S01]  /*08a0*/  FADD R26, R23, R28 ;  /* 0x0000001c171a7221 */ /* 0x008fe20000000000 */
[----:B------:R-:W2:Y:S02]  /*08b0*/  LDG.E R27, desc[UR8][R14.64+0x80] ;  /* 0x000080080e1b7981 */ /* 0x000ea4000c1e1900 */
[----:B------:R0:W3:Y:S02]  /*08c0*/  F2F.F64.F32 R28, R22 ;  /* 0x00000016001c7310 */ /* 0x0000e40000201800 */
[----:B0-----:R-:W2:Y:S01]  /*08d0*/  LDG.E.CONSTANT R22, desc[UR8][R16.64+0x80] ;  /* 0x0000800810167981 */ /* 0x001ea2000c1e9900 */
[----:B---3--:R-:W-:-:S08]  /*08e0*/  DMUL R28, R28, -0.5 ;  /* 0xbfe000001c1c7828 */ /* 0x008fd00000000000 */
[----:B------:R-:W-:-:S06]  /*08f0*/  DMUL R28, R12, R28 ;  /* 0x0000001c0c1c7228 */ /* 0x000fcc0000000000 */
[----:B------:R-:W-:Y:S01]  /*0900*/  F2F.F32.F64 R23, R28 ;  /* 0x0000001c00177310 */ /* 0x000fe20000301000 */
[----:B----4-:R-:W-:Y:S01]  /*0910*/  FMUL R18, R21, R18 ;  /* 0x0000001215127220 */ /* 0x010fe20000400000 */
[----:B------:R-:W-:-:S04]  /*0920*/  FADD R19, -R20, R19 ;  /* 0x0000001314137221 */ /* 0x000fc80000000100 */
[----:B------:R-:W-:-:S06]  /*0930*/  FMUL R19, R18, R19 ;  /* 0x0000001312137220 */ /* 0x000fcc0000400000 */
[----:B------:R-:W0:Y:S01]  /*0940*/  F2F.F64.F32 R18, R19 ;  /* 0x0000001300127310 */ /* 0x000e220000201800 */
[----:B--2---:R-:W-:Y:S01]  /*0950*/  FADD R27, -R20, R27 ;  /* 0x0000001b141b7221 */ /* 0x004fe20000000100 */
[----:B0-----:R-:W-:Y:S01]  /*0960*/  DMUL R18, R18, -0.5 ;  /* 0xbfe0000012127828 */ /* 0x001fe20000000000 */
[----:B------:R-:W-:-:S07]  /*0970*/  FMUL R22, R21, R22 ;  /* 0x0000001615167220 */ /* 0x000fce0000400000 */
[----:B------:R-:W-:Y:S01]  /*0980*/  DMUL R18, R12, R18 ;  /* 0x000000120c127228 */ /* 0x000fe20000000000 */
[----:B------:R-:W-:Y:S01]  /*0990*/  FMUL R22, R22, R27 ;  /* 0x0000001b16167220 */ /* 0x000fe20000400000 */
[----:B------:R-:W-:Y:S02]  /*09a0*/  FADD R27, R26, R23 ;  /* 0x000000171a1b7221 */ /* 0x000fe40000000000 */
[----:B------:R-:W2:Y:S04]  /*09b0*/  LDG.E.CONSTANT R26, desc[UR8][R16.64+0x100] ;  /* 0x00010008101a7981 */ /* 0x000ea8000c1e9900 */
[----:B------:R-:W3:Y:S02]  /*09c0*/  LDG.E R23, desc[UR8][R14.64+0x100] ;  /* 0x000100080e177981 */ /* 0x000ee4000c1e1900 */
[----:B------:R0:W-:Y:S02]  /*09d0*/  F2F.F32.F64 R18, R18 ;  /* 0x0000001200127310 */ /* 0x0001e40000301000 */
[----:B------:R-:W4:Y:S04]  /*09e0*/  LDG.E R15, desc[UR8][R14.64+0x180] ;  /* 0x000180080e0f7981 */ /* 0x000f28000c1e1900 */
[----:B0-----:R-:W4:Y:S02]  /*09f0*/  LDG.E.CONSTANT R19, desc[UR8][R16.64+0x180] ;  /* 0x0001800810137981 */ /* 0x001f24000c1e9900 */
[----:B------:R-:W0:Y:S02]  /*0a00*/  F2F.F64.F32 R28, R22 ;  /* 0x00000016001c7310 */ /* 0x000e240000201800 */
[----:B0-----:R-:W-:-:S08]  /*0a10*/  DMUL R28, R28, -0.5 ;  /* 0xbfe000001c1c7828 */ /* 0x001fd00000000000 */
[----:B------:R-:W-:-:S10]  /*0a20*/  DMUL R28, R12, R28 ;  /* 0x0000001c0c1c7228 */ /* 0x000fd40000000000 */
[----:B------:R-:W0:Y:S01]  /*0a30*/  F2F.F32.F64 R28, R28 ;  /* 0x0000001c001c7310 */ /* 0x000e220000301000 */
[----:B------:R-:W-:Y:S01]  /*0a40*/  IADD3 R25, PT, PT, R25, 0x8, RZ ;  /* 0x0000000819197810 */ /* 0x000fe20007ffe0ff */
[----:B------:R-:W-:-:S03]  /*0a50*/  FADD R27, R27, R18 ;  /* 0x000000121b1b7221 */ /* 0x000fc60000000000 */
[----:B------:R-:W-:Y:S02]  /*0a60*/  ISETP.NE.AND P0, PT, R25, RZ, PT ;  /* 0x000000ff1900720c */ /* 0x000fe40003f05270 */
[----:B------:R-:W-:Y:S01]  /*0a70*/  IADD3 R24, PT, PT, R24, 0x100, RZ ;  /* 0x0000010018187810 */ /* 0x000fe20007ffe0ff */
[----:B0-----:R-:W-:Y:S01]  /*0a80*/  FADD R27, R27, R28 ;  /* 0x0000001c1b1b7221 */ /* 0x001fe20000000000 */
[----:B------:R-:W-:Y:S01]  /*0a90*/  IADD3 R11, PT, PT, R11, 0x100, RZ ;  /* 0x000001000b0b7810 */ /* 0x000fe20007ffe0ff */
[----:B--2---:R-:W-:Y:S01]  /*0aa0*/  FMUL R26, R21, R26 ;  /* 0x0000001a151a7220 */ /* 0x004fe20000400000 */
[----:B---3--:R-:W-:-:S04]  /*0ab0*/  FADD R23, -R20, R23 ;  /* 0x0000001714177221 */ /* 0x008fc80000000100 */
[----:B------:R-:W-:Y:S01]  /*0ac0*/  FMUL R26, R26, R23 ;  /* 0x000000171a1a7220 */ /* 0x000fe20000400000 */
[----:B----4-:R-:W-:Y:S01]  /*0ad0*/  FADD R29, -R20, R15 ;  /* 0x0000000f141d7221 */ /* 0x010fe20000000100 */
[----:B------:R-:W-:Y:S02]  /*0ae0*/  FMUL R19, R21, R19 ;  /* 0x0000001315137220 */ /* 0x000fe40000400000 */
[----:B------:R-:W0:Y:S02]  /*0af0*/  F2F.F64.F32 R22, R26 ;  /* 0x0000001a00167310 */ /* 0x000e240000201800 */
[----:B------:R-:W-:-:S06]  /*0b00*/  FMUL R19, R19, R29 ;  /* 0x0000001d13137220 */ /* 0x000fcc0000400000 */
[----:B------:R-:W2:Y:S01]  /*0b10*/  F2F.F64.F32 R16, R19 ;  /* 0x0000001300107310 */ /* 0x000ea20000201800 */
[----:B0-----:R-:W-:Y:S02]  /*0b20*/  DMUL R22, R22, -0.5 ;  /* 0xbfe0000016167828 */ /* 0x001fe40000000000 */
[----:B--2---:R-:W-:-:S06]  /*0b30*/  DMUL R16, R16, -0.5 ;  /* 0xbfe0000010107828 */ /* 0x004fcc0000000000 */
[C---:B------:R-:W-:Y:S02]  /*0b40*/  DMUL R22, R12.reuse, R22 ;  /* 0x000000160c167228 */ /* 0x040fe40000000000 */
[----:B------:R-:W-:-:S08]  /*0b50*/  DMUL R16, R12, R16 ;  /* 0x000000100c107228 */ /* 0x000fd00000000000 */
[----:B------:R-:W0:Y:S08]  /*0b60*/  F2F.F32.F64 R22, R22 ;  /* 0x0000001600167310 */ /* 0x000e300000301000 */
[----:B------:R-:W2:Y:S01]  /*0b70*/  F2F.F32.F64 R16, R16 ;  /* 0x0000001000107310 */ /* 0x000ea20000301000 */
[----:B0-----:R-:W-:-:S04]  /*0b80*/  FADD R27, R27, R22 ;  /* 0x000000161b1b7221 */ /* 0x001fc80000000000 */
[----:B--2---:R-:W-:Y:S01]  /*0b90*/  FADD R26, R27, R16 ;  /* 0x000000101b1a7221 */ /* 0x004fe20000000000 */
[----:B------:R-:W-:Y:S06]  /*0ba0*/  @P0 BRA `(.L_x_89) ;  /* 0xfffffff800940947 */ /* 0x000fec000383ffff */
.L_x_88:
[----:B------:R-:W-:Y:S05]  /*0bb0*/  BSYNC.RECONVERGENT B1 ;  /* 0x0000000000017941 */ /* 0x000fea0003800200 */
.L_x_87:
[----:B------:R-:W-:Y:S05]  /*0bc0*/  @!P1 BRA `(.L_x_86) ;  /* 0x0000000400a09947 */ /* 0x000fea0003800000 */
[----:B0-----:R-:W-:Y:S01]  /*0bd0*/  IADD3 R11, PT, PT, R8, -0x1, RZ ;  /* 0xffffffff080b7810 */ /* 0x001fe20007ffe0ff */
[----:B------:R-:W-:Y:S01]  /*0be0*/  BSSY.RECONVERGENT B1, `(.L_x_90) ;  /* 0x0000033000017945 */ /* 0x000fe20003800200 */
[----:B------:R-:W-:Y:S02]  /*0bf0*/  ISETP.NE.AND P1, PT, R9, RZ, PT ;  /* 0x000000ff0900720c */ /* 0x000fe40003f25270 */
[----:B------:R-:W-:-:S13]  /*0c00*/  ISETP.GE.U32.AND P0, PT, R11, 0x3, PT ;  /* 0x000000030b00780c */ /* 0x000fda0003f06070 */
        /* <DEDUP_REMOVED lines=13> */
[----:B------:R0:W2:Y:S04]  /*0ce0*/  LDG.E.CONSTANT R28, desc[UR8][R16.64+0x180] ;  /* 0x00018008101c7981 */ /* 0x0000a8000c1e9900 */
[----:B------:R-:W2:Y:S01]  /*0cf0*/  LDG.E R25, desc[UR8][R14.64+0x180] ;  /* 0x000180080e197981 */ /* 0x000ea2000c1e1900 */
[----:B------:R-:W-:Y:S01]  /*0d00*/  IADD3 R24, PT, PT, R24, 0x80, RZ ;  /* 0x0000008018187810 */ /* 0x000fe20007ffe0ff */
[C---:B---3-5:R-:W-:Y:S01]  /*0d10*/  FMUL R23, R21.reuse, R23 ;  /* 0x0000001715177220 */ /* 0x068fe20000400000 */
[----:B----4-:R-:W-:Y:S01]  /*0d20*/  FMUL R29, R21, R22 ;  /* 0x00000016151d7220 */ /* 0x010fe20000400000 */
[----:B--2---:R-:W-:-:S04]  /*0d30*/  FADD R27, -R20, R27 ;  /* 0x0000001b141b7221 */ /* 0x004fc80000000100 */
[----:B------:R-:W-:Y:S01]  /*0d40*/  FMUL R27, R23, R27 ;  /* 0x0000001b171b7220 */ /* 0x000fe20000400000 */
[----:B------:R-:W-:-:S03]  /*0d50*/  FADD R19, -R20, R19 ;  /* 0x0000001314137221 */ /* 0x000fc60000000100 */
[----:B------:R-:W2:Y:S01]  /*0d60*/  F2F.F64.F32 R22, R27 ;  /* 0x0000001b00167310 */ /* 0x000ea20000201800 */
[----:B------:R-:W-:Y:S01]  /*0d70*/  FMUL R29, R29, R19 ;  /* 0x000000131d1d7220 */ /* 0x000fe20000400000 */
[----:B0-----:R-:W-:Y:S01]  /*0d80*/  FMUL R16, R21, R18 ;  /* 0x0000001215107220 */ /* 0x001fe20000400000 */
[----:B------:R-:W-:-:S05]  /*0d90*/  FADD R11, -R20, R11 ;  /* 0x0000000b140b7221 */ /* 0x000fca0000000100 */
[----:B------:R-:W0:Y:S01]  /*0da0*/  F2F.F64.F32 R18, R29 ;  /* 0x0000001d00127310 */ /* 0x000e220000201800 */
[----:B------:R-:W-:Y:S01]  /*0db0*/  FMUL R11, R16, R11 ;  /* 0x0000000b100b7220 */ /* 0x000fe20000400000 */
[----:B------:R-:W-:Y:S01]  /*0dc0*/  FMUL R28, R21, R28 ;  /* 0x0000001c151c7220 */ /* 0x000fe20000400000 */
[----:B------:R-:W-:-:S05]  /*0dd0*/  FADD R25, -R20, R25 ;  /* 0x0000001914197221 */ /* 0x000fca0000000100 */
[----:B------:R-:W3:Y:S01]  /*0de0*/  F2F.F64.F32 R16, R11 ;  /* 0x0000000b00107310 */ /* 0x000ee20000201800 */
[----:B------:R-:W-:Y:S01]  /*0df0*/  FMUL R25, R28, R25 ;  /* 0x000000191c197220 */ /* 0x000fe20000400000 */
[----:B--2---:R-:W-:-:S06]  /*0e00*/  DMUL R22, R22, -0.5 ;  /* 0xbfe0000016167828 */ /* 0x004fcc0000000000 */
[----:B------:R-:W2:Y:S01]  /*0e10*/  F2F.F64.F32 R14, R25 ;  /* 0x00000019000e7310 */ /* 0x000ea20000201800 */
[----:B0-----:R-:W-:Y:S02]  /*0e20*/  DMUL R18, R18, -0.5 ;  /* 0xbfe0000012127828 */ /* 0x001fe40000000000 */
[----:B------:R-:W-:Y:S02]  /*0e30*/  DMUL R22, R12, R22 ;  /* 0x000000160c167228 */ /* 0x000fe40000000000 */
[----:B---3--:R-:W-:-:S04]  /*0e40*/  DMUL R16, R16, -0.5 ;  /* 0xbfe0000010107828 */ /* 0x008fc80000000000 */
[----:B------:R-:W-:Y:S02]  /*0e50*/  DMUL R18, R12, R18 ;  /* 0x000000120c127228 */ /* 0x000fe40000000000 */
[----:B--2---:R-:W-:Y:S02]  /*0e60*/  DMUL R14, R14, -0.5 ;  /* 0xbfe000000e0e7828 */ /* 0x004fe40000000000 */
[C---:B------:R-:W-:Y:S01]  /*0e70*/  DMUL R16, R12.reuse, R16 ;  /* 0x000000100c107228 */ /* 0x040fe20000000000 */
[----:B------:R-:W0:Y:S05]  /*0e80*/  F2F.F32.F64 R23, R22 ;  /* 0x0000001600177310 */ /* 0x000e2a0000301000 */
[----:B------:R-:W-:-:S03]  /*0e90*/  DMUL R14, R12, R14 ;  /* 0x0000000e0c0e7228 */ /* 0x000fc60000000000 */
[----:B------:R-:W2:Y:S08]  /*0ea0*/  F2F.F32.F64 R18, R18 ;  /* 0x0000001200127310 */ /* 0x000eb00000301000 */
[----:B------:R-:W3:Y:S01]  /*0eb0*/  F2F.F32.F64 R16, R16 ;  /* 0x0000001000107310 */ /* 0x000ee20000301000 */
[----:B0-----:R-:W-:-:S07]  /*0ec0*/  FADD R11, R26, R23 ;  /* 0x000000171a0b7221 */ /* 0x001fce0000000000 */
[----:B------:R-:W0:Y:S01]  /*0ed0*/  F2F.F32.F64 R14, R14 ;  /* 0x0000000e000e7310 */ /* 0x000e220000301000 */
[----:B--2---:R-:W-:-:S04]  /*0ee0*/  FADD R11, R11, R18 ;  /* 0x000000120b0b7221 */ /* 0x004fc80000000000 */
[----:B---3--:R-:W-:-:S04]  /*0ef0*/  FADD R11, R11, R16 ;  /* 0x000000100b0b7221 */ /* 0x008fc80000000000 */
[----:B0-----:R-:W-:-:S07]  /*0f00*/  FADD R26, R11, R14 ;  /* 0x0000000e0b1a7221 */ /* 0x001fce0000000000 */
.L_x_91:
[----:B------:R-:W-:Y:S05]  /*0f10*/  BSYNC.RECONVERGENT B1 ;  /* 0x0000000000017941 */ /* 0x000fea0003800200 */
.L_x_90:
[----:B------:R-:W-:Y:S05]  /*0f20*/  @!P1 BRA `(.L_x_86) ;  /* 0x0000000000c89947 */ /* 0x000fea0003800000 */
[----:B------:R-:W-:Y:S01]  /*0f30*/  IADD3 R11, PT, PT, R9, -0x1, RZ ;  /* 0xffffffff090b7810 */ /* 0x000fe20007ffe0ff */
[----:B------:R-:W-:Y:S01]  /*0f40*/  BSSY.RECONVERGENT B1, `(.L_x_92) ;  /* 0x000001f000017945 */ /* 0x000fe20003800200 */
[----:B------:R-:W-:Y:S02]  /*0f50*/  ISETP.NE.AND P1, PT, R7, RZ, PT ;  /* 0x000000ff0700720c */ /* 0x000fe40003f25270 */
[----:B------:R-:W-:-:S13]  /*0f60*/  ISETP.NE.AND P0, PT, R11, RZ, PT ;  /* 0x000000ff0b00720c */ /* 0x000fda0003f05270 */
        /* <DEDUP_REMOVED lines=10> */
[----:B------:R-:W4:Y:S01]  /*1010*/  LDG.E R15, desc[UR8][R18.64+0x80] ;  /* 0x00008008120f7981 */ /* 0x000f22000c1e1900 */
[----:B------:R-:W-:Y:S02]  /*1020*/  VIADD R24, R24, 0x40 ;  /* 0x0000004018187836 */ /* 0x000fe40000000000 */
[----:B---3-5:R-:W-:Y:S01]  /*1030*/  FMUL R14, R21, R14 ;  /* 0x0000000e150e7220 */ /* 0x028fe20000400000 */
[----:B--2---:R-:W-:-:S04]  /*1040*/  FADD R11, -R20, R11 ;  /* 0x0000000b140b7221 */ /* 0x004fc80000000100 */
[----:B------:R-:W-:Y:S01]  /*1050*/  FMUL R11, R14, R11 ;  /* 0x0000000b0e0b7220 */ /* 0x000fe20000400000 */
[----:B----4-:R-:W-:Y:S01]  /*1060*/  FMUL R14, R21, R16 ;  /* 0x00000010150e7220 */ /* 0x010fe20000400000 */
[----:B------:R-:W-:Y:S02]  /*1070*/  FADD R15, -R20, R15 ;  /* 0x0000000f140f7221 */ /* 0x000fe40000000100 */
        /* <DEDUP_REMOVED lines=10> */
[----:B--2---:R-:W-:-:S07]  /*1120*/  FADD R26, R26, R15 ;  /* 0x0000000f1a1a7221 */ /* 0x004fce0000000000 */
.L_x_93:
[----:B------:R-:W-:Y:S05]  /*1130*/  BSYNC.RECONVERGENT B1 ;  /* 0x0000000000017941 */ /* 0x000fea0003800200 */
.L_x_92:
        /* <DEDUP_REMOVED lines=14> */
[----:B--2---:R-:W-:-:S10]  /*1220*/  DMUL R18, R12, R18 ;  /* 0x000000120c127228 */ /* 0x004fd40000000000 */
[----:B------:R-:W0:Y:S02]  /*1230*/  F2F.F32.F64 R19, R18 ;  /* 0x0000001200137310 */ /* 0x000e240000301000 */
[----:B0-----:R-:W-:-:S07]  /*1240*/  FADD R26, R26, R19 ;  /* 0x000000131a1a7221 */ /* 0x001fce0000000000 */
.L_x_86:
[----:B------:R-:W-:Y:S05]  /*1250*/  BSYNC.RECONVERGENT B0 ;  /* 0x0000000000007941 */ /* 0x000fea0003800200 */
.L_x_85:
[----:B------:R-:W-:Y:S01]  /*1260*/  UMOV UR10, 0xffffffff ;  /* 0xffffffff000a7882 */ /* 0x000fe20000000000 */
[----:B------:R-:W-:Y:S02]  /*1270*/  ISETP.NE.AND P1, PT, R0, RZ, PT ;  /* 0x000000ff0000720c */ /* 0x000fe40003f25270 */
[----:B------:R-:W-:Y:S11]  /*1280*/  BRA.DIV UR10, `(.L_x_94) ;  /* 0x000000120a587947 */ /* 0x000ff6000b800000 */
[----:B0-----:R-:W0:Y:S02]  /*1290*/  SHFL.DOWN P0, R11, R26, 0x1, 0x1f ;  /* 0x08201f001a0b7f89 */ /* 0x001e240000000000 */
[----:B0-----:R-:W-:-:S05]  /*12a0*/  @P0 FADD R11, R11, R26 ;  /* 0x0000001a0b0b0221 */ /* 0x001fca0000000000 */
[----:B--2---:R-:W0:Y:S02]  /*12b0*/  SHFL.DOWN P0, R12, R11, 0x2, 0x1f ;  /* 0x08401f000b0c7f89 */ /* 0x004e240000000000 */
[----:B0-----:R-:W-:-:S05]  /*12c0*/  @P0 FADD R12, R11, R12 ;  /* 0x0000000c0b0c0221 */ /* 0x001fca0000000000 */
[----:B------:R-:W0:Y:S02]  /*12d0*/  SHFL.DOWN P0, R13, R12, 0x4, 0x1f ;  /* 0x08801f000c0d7f89 */ /* 0x000e240000000000 */
[----:B0-----:R-:W-:-:S05]  /*12e0*/  @P0 FADD R13, R12, R13 ;  /* 0x0000000d0c0d0221 */ /* 0x001fca0000000000 */
[----:B------:R-:W0:Y:S02]  /*12f0*/  SHFL.DOWN P0, R14, R13, 0x8, 0x1f ;  /* 0x09001f000d0e7f89 */ /* 0x000e240000000000 */
[----:B0-----:R-:W-:-:S05]  /*1300*/  @P0 FADD R14, R13, R14 ;  /* 0x0000000e0d0e0221 */ /* 0x001fca0000000000 */
[----:B------:R0:W2:Y:S02]  /*1310*/  SHFL.DOWN P0, R15, R14, 0x10, 0x1f ;  /* 0x0a001f000e0f7f89 */ /* 0x0000a40000000000 */
.L_x_110:
[----:B------:R-:W-:Y:S05]  /*1320*/  WARPSYNC.ALL ;  /* 0x0000000000007948 */ /* 0x000fea0003800000 */
[----:B--2---:R-:W-:Y:S01]  /*1330*/  @P0 FADD R15, R14, R15 ;  /* 0x0000000f0e0f0221 */ /* 0x004fe20000000000 */
[----:B------:R-:W2:Y:S04]  /*1340*/  @!P1 LDC.64 R12, c[0x0][0x390] ;  /* 0x0000e400ff0c9b82 */ /* 0x000ea80000000a00 */
[----:B------:R-:W3:Y:S01]  /*1350*/  SHFL.IDX PT, R11, R15, RZ, 0x1f ;  /* 0x00001fff0f0b7589 */ /* 0x000ee200000e0000 */
[----:B------:R-:W4:Y:S01]  /*1360*/  LDCU UR10, c[0x0][0x3f4] ;  /* 0x00007e80ff0a77ac */ /* 0x000f220008000800 */
[----:B------:R-:W-:Y:S01]  /*1370*/  BSSY.RECONVERGENT B0, `(.L_x_95) ;  /* 0x00000f5000007945 */ /* 0x000fe20003800200 */
[----:B------:R-:W-:-:S02]  /*1380*/  HFMA2 R25, -RZ, RZ, 0, 0 ;  /* 0x00000000ff197431 */ /* 0x000fc400000001ff */
[----:B--2---:R-:W-:-:S05]  /*1390*/  @!P1 IMAD.WIDE R12, R5, 0x4, R12 ;  /* 0x00000004050c9825 */ /* 0x004fca00078e020c */
[----:B---3--:R2:W-:Y:S01]  /*13a0*/  @!P1 STG.E desc[UR8][R12.64], R11 ;  /* 0x0000000b0c009986 */ /* 0x0085e2000c101908 */
[----:B----4-:R-:W-:Y:S05]  /*13b0*/  @P2 BRA `(.L_x_96) ;  /* 0x0000000c00c02947 */ /* 0x010fea0003800000 */
[----:B------:R-:W0:Y:S01]  /*13c0*/  LDC R18, c[0x0][0x3f0] ;  /* 0x0000fc00ff127b82 */ /* 0x000e220000000800 */
[----:B------:R-:W-:Y:S02]  /*13d0*/  IABS R16, R5 ;  /* 0x0000000500107213 */ /* 0x000fe40000000000 */
[----:B------:R-:W-:Y:S02]  /*13e0*/  ISETP.GE.AND P3, PT, R5, RZ, PT ;  /* 0x000000ff0500720c */ /* 0x000fe40003f66270 */
[----:B0-----:R-:W-:-:S04]  /*13f0*/  IABS R14, R18 ;  /* 0x00000012000e7213 */ /* 0x001fc80000000000 */
[----:B------:R-:W0:Y:S08]  /*1400*/  I2F.RP R15, R14 ;  /* 0x0000000e000f7306 */ /* 0x000e300000209400 */
[----:B0-----:R-:W2:Y:S02]  /*1410*/  MUFU.RCP R15, R15 ;  /* 0x0000000f000f7308 */ /* 0x001ea40000001000 */
[----:B--2---:R-:W-:-:S06]  /*1420*/  IADD3 R12, PT, PT, R15, 0xffffffe, RZ ;  /* 0x0ffffffe0f0c7810 */ /* 0x004fcc0007ffe0ff */
[----:B------:R0:W2:Y:S02]  /*1430*/  F2I.FTZ.U32.TRUNC.NTZ R13, R12 ;  /* 0x0000000c000d7305 */ /* 0x0000a4000021f000 */
[----:B0-----:R-:W-:Y:S02]  /*1440*/  MOV R12, RZ ;  /* 0x000000ff000c7202 */ /* 0x001fe40000000f00 */
[----:B--2---:R-:W-:-:S05]  /*1450*/  IADD3 R17, PT, PT, RZ, -R13, RZ ;  /* 0x8000000dff117210 */ /* 0x004fca0007ffe0ff */
[----:B------:R-:W-:-:S04]  /*1460*/  IMAD R17, R17, R14, RZ ;  /* 0x0000000e11117224 */ /* 0x000fc800078e02ff */
[----:B------:R-:W-:-:S06]  /*1470*/  IMAD.HI.U32 R13, R13, R17, R12 ;  /* 0x000000110d0d7227 */ /* 0x000fcc00078e000c */
[----:B------:R-:W-:-:S05]  /*1480*/  IMAD.HI.U32 R13, R13, R16, RZ ;  /* 0x000000100d0d7227 */ /* 0x000fca00078e00ff */
[----:B------:R-:W-:-:S05]  /*1490*/  IADD3 R13, PT, PT, -R13, RZ, RZ ;  /* 0x000000ff0d0d7210 */ /* 0x000fca0007ffe1ff */
[C---:B------:R-:W-:Y:S02]  /*14a0*/  IMAD R15, R14.reuse, R13, R16 ;  /* 0x0000000d0e0f7224 */ /* 0x040fe400078e0210 */
[----:B------:R-:W0:Y:S03]  /*14b0*/  LDC.64 R12, c[0x0][0x3c8] ;  /* 0x0000f200ff0c7b82 */ /* 0x000e260000000a00 */
[----:B------:R-:W-:-:S05]  /*14c0*/  ISETP.GT.U32.AND P0, PT, R14, R15, PT ;  /* 0x0000000f0e00720c */ /* 0x000fca0003f04070 */
[----:B------:R-:W2:Y:S08]  /*14d0*/  LDC.64 R16, c[0x0][0x3d8] ;  /* 0x0000f600ff107b82 */ /* 0x000eb00000000a00 */
[----:B------:R-:W-:Y:S02]  /*14e0*/  @!P0 IADD3 R15, PT, PT, R15, -R14, RZ ;  /* 0x8000000e0f0f8210 */ /* 0x000fe40007ffe0ff */
[----:B------:R-:W-:-:S02]  /*14f0*/  ISETP.NE.AND P0, PT, R18, RZ, PT ;  /* 0x000000ff1200720c */ /* 0x000fc40003f05270 */
[----:B------:R-:W-:Y:S01]  /*1500*/  ISETP.GT.U32.AND P2, PT, R14, R15, PT ;  /* 0x0000000f0e00720c */ /* 0x000fe20003f44070 */
[----:B--2---:R-:W-:-:S12]  /*1510*/  IMAD.WIDE R16, R5, 0x4, R16 ;  /* 0x0000000405107825 */ /* 0x004fd800078e0210 */
[----:B------:R-:W-:-:S04]  /*1520*/  @!P2 IADD3 R15, PT, PT, R15, -R14, RZ ;  /* 0x8000000e0f0fa210 */ /* 0x000fc80007ffe0ff */
[----:B------:R-:W-:Y:S01]  /*1530*/  MOV R19, R15 ;  /* 0x0000000f00137202 */ /* 0x000fe20000000f00 */
[----:B-----5:R-:W2:Y:S01]  /*1540*/  LDG.E R20, desc[UR8][R16.64] ;  /* 0x0000000810147981 */ /* 0x020ea2000c1e1900 */
[----:B------:R-:W3:Y:S02]  /*1550*/  LDC.64 R14, c[0x0][0x3e0] ;  /* 0x0000f800ff0e7b82 */ /* 0x000ee40000000a00 */
[----:B------:R-:W-:Y:S02]  /*1560*/  @!P3 IADD3 R19, PT, PT, -R19, RZ, RZ ;  /* 0x000000ff1313b210 */ /* 0x000fe40007ffe1ff */
[----:B------:R-:W-:-:S05]  /*1570*/  @!P0 LOP3.LUT R19, RZ, R18, RZ, 0x33, !PT ;  /* 0x00000012ff138212 */ /* 0x000fca00078e33ff */
[----:B0-----:R-:W-:-:S06]  /*1580*/  IMAD.WIDE R18, R19, 0x4, R12 ;  /* 0x0000000413127825 */ /* 0x001fcc00078e020c */
[----:B------:R-:W4:Y:S01]  /*1590*/  LDG.E R18, desc[UR8][R18.64] ;  /* 0x0000000812127981 */ /* 0x000f22000c1e1900 */
[----:B---3--:R-:W-:-:S06]  /*15a0*/  IMAD.WIDE R22, R5, 0x4, R14 ;  /* 0x0000000405167825 */ /* 0x008fcc00078e020e */
[----:B------:R0:W5:Y:S01]  /*15b0*/  LDG.E R22, desc[UR8][R22.64] ;  /* 0x0000000816167981 */ /* 0x000162000c1e1900 */
[----:B------:R-:W3:Y:S01]  /*15c0*/  F2F.F64.F32 R14, R11 ;  /* 0x0000000b000e7310 */ /* 0x000ee20000201800 */
[----:B------:R-:W-:Y:S01]  /*15d0*/  ISETP.GE.U32.AND P0, PT, R6, 0xe0, PT ;  /* 0x000000e00600780c */ /* 0x000fe20003f06070 */
[----:B------:R-:W-:Y:S01]  /*15e0*/  BSSY.RECONVERGENT B1, `(.L_x_97) ;  /* 0x0000064000017945 */ /* 0x000fe20003800200 */
[----:B------:R-:W-:Y:S01]  /*15f0*/  ISETP.NE.AND P2, PT, R8, RZ, PT ;  /* 0x000000ff0800720c */ /* 0x000fe20003f45270 */
[----:B------:R-:W-:Y:S01]  /*1600*/  IMAD.MOV.U32 R25, RZ, RZ, RZ ;  /* 0x000000ffff197224 */ /* 0x000fe200078e00ff */
[----:B------:R-:W-:Y:S01]  /*1610*/  MOV R24, R0 ;  /* 0x0000000000187202 */ /* 0x000fe20000000f00 */
[----:B---3--:R-:W-:Y:S02]  /*1620*/  DMUL R14, R14, R2 ;  /* 0x000000020e0e7228 */ /* 0x008fe40000000000 */
[----:B--2---:R0:W2:Y:S08]  /*1630*/  F2F.F64.F32 R12, R20 ;  /* 0x00000014000c7310 */ /* 0x0040b00000201800 */
[----:B----4-:R0:W3:Y:S01]  /*1640*/  F2F.F64.F32 R16, R18 ;  /* 0x0000001200107310 */ /* 0x0100e20000201800 */
[----:B--2---:R-:W-:Y:S05]  /*1650*/  @!P0 BRA `(.L_x_98) ;  /* 0x0000000400708947 */ /* 0x004fea0003800000 */
[----:B0-----:R-:W-:Y:S02]  /*1660*/  MOV R23, RZ ;  /* 0x000000ff00177202 */ /* 0x001fe40000000f00 */
[----:B------:R-:W-:Y:S02]  /*1670*/  MOV R25, RZ ;  /* 0x000000ff00197202 */ /* 0x000fe40000000f00 */
[----:B------:R-:W-:-:S07]  /*1680*/  MOV R24, R0 ;  /* 0x0000000000187202 */ /* 0x000fce0000000f00 */
.L_x_99:
[----:B------:R-:W0:Y:S01]  /*1690*/  LDC.64 R28, c[0x0][0x3d0] ;  /* 0x0000f400ff1c7b82 */ /* 0x000e220000000a00 */
[----:B------:R-:W-:-:S07]  /*16a0*/  IMAD R11, R5, UR10, R24 ;  /* 0x0000000a050b7c24 */ /* 0x000fce000f8e0218 */
[----:B------:R-:W2:Y:S01]  /*16b0*/  LDC.64 R26, c[0x0][0x380] ;  /* 0x0000e000ff1a7b82 */ /* 0x000ea20000000a00 */
[----:B0-----:R-:W-:-:S04]  /*16c0*/  IMAD.WIDE R28, R11, 0x4, R28 ;  /* 0x000000040b1c7825 */ /* 0x001fc800078e021c */
[----:B--2---:R-:W-:Y:S02]  /*16d0*/  IMAD.WIDE R26, R11, 0x4, R26 ;  /* 0x000000040b1a7825 */ /* 0x004fe400078e021a */
[----:B------:R-:W2:Y:S04]  /*16e0*/  LDG.E R11, desc[UR8][R28.64] ;  /* 0x000000081c0b7981 */ /* 0x000ea8000c1e1900 */
[----:B------:R-:W4:Y:S01]  /*16f0*/  LDG.E.CONSTANT R21, desc[UR8][R26.64] ;  /* 0x000000081a157981 */ /* 0x000f22000c1e9900 */
[----:B--2--5:R-:W-:Y:S01]  /*1700*/  FADD R11, -R22, R11 ;  /* 0x0000000b160b7221 */ /* 0x024fe20000000100 */
[----:B----4-:R-:W3:Y:S08]  /*1710*/  F2F.F64.F32 R20, R21 ;  /* 0x0000001500147310 */ /* 0x010ef00000201800 */
[----:B------:R0:W2:Y:S01]  /*1720*/  F2F.F64.F32 R18, R11 ;  /* 0x0000000b00127310 */ /* 0x0000a20000201800 */
[----:B---3--:R-:W-:Y:S01]  /*1730*/  DMUL R20, R16, -R20 ;  /* 0x8000001410147228 */ /* 0x008fe20000000000 */
[----:B0-----:R-:W3:Y:S01]  /*1740*/  LDG.E R11, desc[UR8][R28.64+0x80] ;  /* 0x000080081c0b7981 */ /* 0x001ee2000c1e1900 */
[----:B--2---:R-:W-:-:S08]  /*1750*/  DMUL R18, R14, R18 ;  /* 0x000000120e127228 */ /* 0x004fd00000000000 */
[----:B------:R-:W-:Y:S01]  /*1760*/  DFMA R18, R12, R20, -R18 ;  /* 0x000000140c12722b */ /* 0x000fe20000000812 */
[----:B------:R-:W2:Y:S09]  /*1770*/  LDG.E.CONSTANT R20, desc[UR8][R26.64+0x80] ;  /* 0x000080081a147981 */ /* 0x000eb2000c1e9900 */
[----:B------:R-:W0:Y:S02]  /*1780*/  F2F.F32.F64 R18, R18 ;  /* 0x0000001200127310 */ /* 0x000e240000301000 */
[----:B0-----:R-:W-:Y:S01]  /*1790*/  FADD R25, R18, R25 ;  /* 0x0000001912197221 */ /* 0x001fe20000000000 */
[----:B---3--:R-:W-:-:S05]  /*17a0*/  FADD R11, -R22, R11 ;  /* 0x0000000b160b7221 */ /* 0x008fca0000000100 */
[----:B--2---:R-:W0:Y:S08]  /*17b0*/  F2F.F64.F32 R18, R20 ;  /* 0x0000001400127310 */ /* 0x004e300000201800 */
[----:B------:R2:W3:Y:S01]  /*17c0*/  F2F.F64.F32 R20, R11 ;  /* 0x0000000b00147310 */ /* 0x0004e20000201800 */
[----:B0-----:R-:W-:Y:S01]  /*17d0*/  DMUL R18, R16, -R18 ;  /* 0x8000001210127228 */ /* 0x001fe20000000000 */
[----:B--2---:R-:W2:Y:S01]  /*17e0*/  LDG.E R11, desc[UR8][R28.64+0x100] ;  /* 0x000100081c0b7981 */ /* 0x004ea2000c1e1900 */
[----:B---3--:R-:W-:-:S08]  /*17f0*/  DMUL R20, R14, R20 ;  /* 0x000000140e147228 */ /* 0x008fd00000000000 */
[----:B------:R-:W-:Y:S01]  /*1800*/  DFMA R20, R12, R18, -R20 ;  /* 0x000000120c14722b */ /* 0x000fe20000000814 */
[----:B------:R-:W3:Y:S09]  /*1810*/  LDG.E.CONSTANT R18, desc[UR8][R26.64+0x100] ;  /* 0x000100081a127981 */ /* 0x000ef2000c1e9900 */
[----:B------:R-:W0:Y:S02]  /*1820*/  F2F.F32.F64 R21, R20 ;  /* 0x0000001400157310 */ /* 0x000e240000301000 */
[----:B0-----:R-:W-:Y:S01]  /*1830*/  FADD R25, R25, R21 ;  /* 0x0000001519197221 */ /* 0x001fe20000000000 */
[----:B--2---:R-:W-:-:S05]  /*1840*/  FADD R11, -R22, R11 ;  /* 0x0000000b160b7221 */ /* 0x004fca0000000100 */
[----:B---3--:R-:W0:Y:S08]  /*1850*/  F2F.F64.F32 R20, R18 ;  /* 0x0000001200147310 */ /* 0x008e300000201800 */
        /* <DEDUP_REMOVED lines=29> */
[----:B------:R0:W2:Y:S02]  /*1a30*/  F2F.F64.F32 R18, R11 ;  /* 0x0000000b00127310 */ /* 0x0000a40000201800 */
[----:B0-----:R-:W4:Y:S06]  /*1a40*/  LDG.E.CONSTANT R11, desc[UR8][R26.64+0x380] ;  /* 0x000380081a0b7981 */ /* 0x001f2c000c1e9900 */
[----:B---3--:R-:W0:Y:S01]  /*1a50*/  F2F.F64.F32 R20, R20 ;  /* 0x0000001400147310 */ /* 0x008e220000201800 */
[----:B--2---:R-:W-:Y:S02]  /*1a60*/  DMUL R18, R14, R18 ;  /* 0x000000120e127228 */ /* 0x004fe40000000000 */
[----:B0-----:R-:W-:-:S08]  /*1a70*/  DMUL R20, R16, -R20 ;  /* 0x8000001410147228 */ /* 0x001fd00000000000 */
[----:B------:R-:W-:Y:S01]  /*1a80*/  DFMA R20, R12, R20, -R18 ;  /* 0x000000140c14722b */ /* 0x000fe20000000812 */
[----:B------:R-:W2:Y:S09]  /*1a90*/  LDG.E.CONSTANT R18, desc[UR8][R26.64+0x300] ;  /* 0x000300081a127981 */ /* 0x000eb2000c1e9900 */
[----:B------:R0:W3:Y:S01]  /*1aa0*/  F2F.F32.F64 R20, R20 ;  /* 0x0000001400147310 */ /* 0x0000e20000301000 */
[----:B------:R1:W4:Y:S04]  /*1ab0*/  LDG.E R27, desc[UR8][R28.64+0x380] ;  /* 0x000380081c1b7981 */ /* 0x000328000c1e1900 */
[----:B0-----:R-:W1:Y:S01]  /*1ac0*/  LDG.E R21, desc[UR8][R28.64+0x300] ;  /* 0x000300081c157981 */ /* 0x001e62000c1e1900 */
[----:B---3--:R-:W-:Y:S01]  /*1ad0*/  FADD R25, R25, R20 ;  /* 0x0000001419197221 */ /* 0x008fe20000000000 */
[----:B------:R-:W-:-:S04]  /*1ae0*/  IADD3 R23, PT, PT, R23, 0x8, RZ ;  /* 0x0000000817177810 */ /* 0x000fc80007ffe0ff */
[----:B------:R-:W-:Y:S02]  /*1af0*/  ISETP.NE.AND P0, PT, R23, R10, PT ;  /* 0x0000000a1700720c */ /* 0x000fe40003f05270 */
[----:B------:R-:W-:Y:S01]  /*1b00*/  IADD3 R24, PT, PT, R24, 0x100, RZ ;  /* 0x0000010018187810 */ /* 0x000fe20007ffe0ff */
[----:B--2---:R-:W0:Y:S01]  /*1b10*/  F2F.F64.F32 R18, R18 ;  /* 0x0000001200127310 */ /* 0x004e220000201800 */
[----:B-1----:R-:W-:-:S07]  /*1b20*/  FADD R28, -R22, R21 ;  /* 0x00000015161c7221 */ /* 0x002fce0000000100 */
[----:B------:R-:W1:Y:S01]  /*1b30*/  F2F.F64.F32 R20, R28 ;  /* 0x0000001c00147310 */ /* 0x000e620000201800 */
[----:B0-----:R-:W-:Y:S01]  /*1b40*/  DMUL R18, R16, -R18 ;  /* 0x8000001210127228 */ /* 0x001fe20000000000 */
[----:B----4-:R-:W-:Y:S01]  /*1b50*/  FADD R27, -R22, R27 ;  /* 0x0000001b161b7221 */ /* 0x010fe20000000100 */
[----:B-1----:R-:W-:-:S05]  /*1b60*/  DMUL R20, R14, R20 ;  /* 0x000000140e147228 */ /* 0x002fca0000000000 */
[----:B------:R-:W0:Y:S03]  /*1b70*/  F2F.F64.F32 R26, R27 ;  /* 0x0000001b001a7310 */ /* 0x000e260000201800 */
[----:B------:R-:W-:-:S05]  /*1b80*/  DFMA R18, R12, R18, -R20 ;  /* 0x000000120c12722b */ /* 0x000fca0000000814 */
[----:B------:R-:W1:Y:S01]  /*1b90*/  F2F.F64.F32 R20, R11 ;  /* 0x0000000b00147310 */ /* 0x000e620000201800 */
[----:B0-----:R-:W-:Y:S02]  /*1ba0*/  DMUL R26, R14, R26 ;  /* 0x0000001a0e1a7228 */ /* 0x001fe40000000000 */
[----:B-1----:R-:W-:-:S05]  /*1bb0*/  DMUL R20, R16, -R20 ;  /* 0x8000001410147228 */ /* 0x002fca0000000000 */
[----:B------:R-:W0:Y:S03]  /*1bc0*/  F2F.F32.F64 R18, R18 ;  /* 0x0000001200127310 */ /* 0x000e260000301000 */
[----:B------:R-:W-:-:S10]  /*1bd0*/  DFMA R20, R12, R20, -R26 ;  /* 0x000000140c14722b */ /* 0x000fd4000000081a */
[----:B------:R-:W1:Y:S01]  /*1be0*/  F2F.F32.F64 R20, R20 ;  /* 0x0000001400147310 */ /* 0x000e620000301000 */
[----:B0-----:R-:W-:-:S04]  /*1bf0*/  FADD R25, R25, R18 ;  /* 0x0000001219197221 */ /* 0x001fc80000000000 */
[----:B-1----:R-:W-:Y:S01]  /*1c00*/  FADD R25, R25, R20 ;  /* 0x0000001419197221 */ /* 0x002fe20000000000 */
[----:B------:R-:W-:Y:S06]  /*1c10*/  @P0 BRA `(.L_x_99) ;  /* 0xfffffff8009c0947 */ /* 0x000fec000383ffff */
.L_x_98:
[----:B------:R-:W-:Y:S05]  /*1c20*/  BSYNC.RECONVERGENT B1 ;  /* 0x0000000000017941 */ /* 0x000fea0003800200 */
.L_x_97:
[----:B------:R-:W-:Y:S05]  /*1c30*/  @!P2 BRA `(.L_x_96) ;  /* 0x0000000400a0a947 */ /* 0x000fea0003800000 */
[----:B------:R-:W-:Y:S01]  /*1c40*/  IADD3 R11, PT, PT, R8, -0x1, RZ ;  /* 0xffffffff080b7810 */ /* 0x000fe20007ffe0ff */
[----:B------:R-:W-:Y:S01]  /*1c50*/  BSSY.RECONVERGENT B1, `(.L_x_100) ;  /* 0x0000033000017945 */ /* 0x000fe20003800200 */
[----:B------:R-:W-:Y:S02]  /*1c60*/  ISETP.NE.AND P2, PT, R9, RZ, PT ;  /* 0x000000ff0900720c */ /* 0x000fe40003f45270 */
[----:B------:R-:W-:-:S13]  /*1c70*/  ISETP.GE.U32.AND P0, PT, R11, 0x3, PT ;  /* 0x000000030b00780c */ /* 0x000fda0003f06070 */
[----:B------:R-:W-:Y:S05]  /*1c80*/  @!P0 BRA `(.L_x_101) ;  /* 0x0000000000bc8947 */ /* 0x000fea0003800000 */
[----:B0-----:R-:W0:Y:S01]  /*1c90*/  LDC.64 R18, c[0x0][0x3d0] ;  /* 0x0000f400ff127b82 */ /* 0x001e220000000a00 */
[----:B------:R-:W2:Y:S07]  /*1ca0*/  LDCU UR11, c[0x0][0x3f4] ;  /* 0x00007e80ff0b77ac */ /* 0x000eae0008000800 */
[----:B------:R-:W4:Y:S01]  /*1cb0*/  LDC.64 R20, c[0x0][0x380] ;  /* 0x0000e000ff147b82 */ /* 0x000f220000000a00 */
[----:B--2---:R-:W-:-:S04]  /*1cc0*/  IMAD R11, R5, UR11, R24 ;  /* 0x0000000b050b7c24 */ /* 0x004fc8000f8e0218 */
[----:B0-----:R-:W-:-:S04]  /*1cd0*/  IMAD.WIDE R18, R11, 0x4, R18 ;  /* 0x000000040b127825 */ /* 0x001fc800078e0212 */
[----:B----4-:R-:W-:Y:S02]  /*1ce0*/  IMAD.WIDE R20, R11, 0x4, R20 ;  /* 0x000000040b147825 */ /* 0x010fe400078e0214 */
[----:B------:R-:W2:Y:S04]  /*1cf0*/  LDG.E R11, desc[UR8][R18.64] ;  /* 0x00000008120b7981 */ /* 0x000ea8000c1e1900 */
[----:B------:R-:W4:Y:S01]  /*1d00*/  LDG.E.CONSTANT R23, desc[UR8][R20.64] ;  /* 0x0000000814177981 */ /* 0x000f22000c1e9900 */
[----:B--2--5:R-:W-:-:S04]  /*1d10*/  FADD R11, -R22, R11 ;  /* 0x0000000b160b7221 */ /* 0x024fc80000000100 */
[----:B------:R0:W2:Y:S02]  /*1d20*/  F2F.F64.F32 R26, R11 ;  /* 0x0000000b001a7310 */ /* 0x0000a40000201800 */
[----:B0-----:R-:W3:Y:S06]  /*1d30*/  LDG.E R11, desc[UR8][R18.64+0x80] ;  /* 0x00008008120b7981 */ /* 0x001eec000c1e1900 */
[----:B----4-:R0:W3:Y:S02]  /*1d40*/  F2F.F64.F32 R28, R23 ;  /* 0x00000017001c7310 */ /* 0x0100e40000201800 */
[----:B0-----:R-:W4:Y:S01]  /*1d50*/  LDG.E.CONSTANT R23, desc[UR8][R20.64+0x80] ;  /* 0x0000800814177981 */ /* 0x001f22000c1e9900 */
[----:B--2---:R-:W-:-:S02]  /*1d60*/  DMUL R26, R14, R26 ;  /* 0x0000001a0e1a7228 */ /* 0x004fc40000000000 */
[----:B---3--:R-:W-:-:S08]  /*1d70*/  DMUL R28, R16, -R28 ;  /* 0x8000001c101c7228 */ /* 0x008fd00000000000 */
[----:B------:R-:W-:-:S10]  /*1d80*/  DFMA R28, R12, R28, -R26 ;  /* 0x0000001c0c1c722b */ /* 0x000fd4000000081a */
[----:B------:R-:W0:Y:S02]  /*1d90*/  F2F.F32.F64 R28, R28 ;  /* 0x0000001c001c7310 */ /* 0x000e240000301000 */
[----:B0-----:R-:W-:Y:S01]  /*1da0*/  FADD R25, R25, R28 ;  /* 0x0000001c19197221 */ /* 0x001fe20000000000 */
[----:B------:R-:W-:-:S05]  /*1db0*/  FADD R11, -R22, R11 ;  /* 0x0000000b160b7221 */ /* 0x000fca0000000100 */
[----:B------:R0:W2:Y:S08]  /*1dc0*/  F2F.F64.F32 R26, R11 ;  /* 0x0000000b001a7310 */ /* 0x0000b00000201800 */
[----:B----4-:R3:W4:Y:S01]  /*1dd0*/  F2F.F64.F32 R28, R23 ;  /* 0x00000017001c7310 */ /* 0x0107220000201800 */
[----:B0-----:R-:W4:Y:S01]  /*1de0*/  LDG.E.CONSTANT R11, desc[UR8][R20.64+0x180] ;  /* 0x00018008140b7981 */ /* 0x001f22000c1e9900 */
[----:B--2---:R-:W-:-:S03]  /*1df0*/  DMUL R26, R14, R26 ;  /* 0x0000001a0e1a7228 */ /* 0x004fc60000000000 */
[----:B---3--:R-:W2:Y:S01]  /*1e00*/  LDG.E R23, desc[UR8][R18.64+0x180] ;  /* 0x0001800812177981 */ /* 0x008ea2000c1e1900 */
[----:B----4-:R-:W-:-:S08]  /*1e10*/  DMUL R28, R16, -R28 ;  /* 0x8000001c101c7228 */ /* 0x010fd00000000000 */
[----:B------:R-:W-:Y:S02]  /*1e20*/  DFMA R26, R12, R28, -R26 ;  /* 0x0000001c0c1a722b */ /* 0x000fe4000000081a */
[----:B------:R-:W3:Y:S04]  /*1e30*/  LDG.E.CONSTANT R28, desc[UR8][R20.64+0x100] ;  /* 0x00010008141c7981 */ /* 0x000ee8000c1e9900 */
[----:B------:R0:W4:Y:S04]  /*1e40*/  LDG.E R21, desc[UR8][R18.64+0x100] ;  /* 0x0001000812157981 */ /* 0x000128000c1e1900 */
[----:B------:R-:W1:Y:S02]  /*1e50*/  F2F.F32.F64 R26, R26 ;  /* 0x0000001a001a7310 */ /* 0x000e640000301000 */
[----:B-1----:R-:W-:Y:S01]  /*1e60*/  FADD R25, R25, R26 ;  /* 0x0000001a19197221 */ /* 0x002fe20000000000 */
[----:B------:R-:W-:Y:S01]  /*1e70*/  IADD3 R24, PT, PT, R24, 0x80, RZ ;  /* 0x0000008018187810 */ /* 0x000fe20007ffe0ff */
[----:B--2---:R-:W-:-:S04]  /*1e80*/  FADD R23, -R22, R23 ;  /* 0x0000001716177221 */ /* 0x004fc80000000100 */
[----:B0-----:R-:W-:Y:S08]  /*1e90*/  F2F.F64.F32 R18, R23 ;  /* 0x0000001700127310 */ /* 0x001ff00000201800 */
[----:B---3--:R-:W0:Y:S01]  /*1ea0*/  F2F.F64.F32 R28, R28 ;  /* 0x0000001c001c7310 */ /* 0x008e220000201800 */
[----:B----4-:R-:W-:-:S07]  /*1eb0*/  FADD R27, -R22, R21 ;  /* 0x00000015161b7221 */ /* 0x010fce0000000100 */
[----:B------:R-:W1:Y:S08]  /*1ec0*/  F2F.F64.F32 R20, R11 ;  /* 0x0000000b00147310 */ /* 0x000e700000201800 */
[----:B------:R-:W2:Y:S01]  /*1ed0*/  F2F.F64.F32 R26, R27 ;  /* 0x0000001b001a7310 */ /* 0x000ea20000201800 */
[----:B0-----:R-:W-:Y:S02]  /*1ee0*/  DMUL R28, R16, -R28 ;  /* 0x8000001c101c7228 */ /* 0x001fe40000000000 */
[----:B------:R-:W-:-:S02]  /*1ef0*/  DMUL R18, R14, R18 ;  /* 0x000000120e127228 */ /* 0x000fc40000000000 */
[----:B-1----:R-:W-:Y:S02]  /*1f00*/  DMUL R20, R16, -R20 ;  /* 0x8000001410147228 */ /* 0x002fe40000000000 */
[----:B--2---:R-:W-:-:S06]  /*1f10*/  DMUL R26, R14, R26 ;  /* 0x0000001a0e1a7228 */ /* 0x004fcc0000000000 */
[C---:B------:R-:W-:Y:S02]  /*1f20*/  DFMA R18, R12.reuse, R20, -R18 ;  /* 0x000000140c12722b */ /* 0x040fe40000000812 */
[----:B------:R-:W-:-:S08]  /*1f30*/  DFMA R28, R12, R28, -R26 ;  /* 0x0000001c0c1c722b */ /* 0x000fd0000000081a */
[----:B------:R-:W-:Y:S08]  /*1f40*/  F2F.F32.F64 R18, R18 ;  /* 0x0000001200127310 */ /* 0x000ff00000301000 */
[----:B------:R-:W0:Y:S02]  /*1f50*/  F2F.F32.F64 R28, R28 ;  /* 0x0000001c001c7310 */ /* 0x000e240000301000 */
[----:B0-----:R-:W-:-:S04]  /*1f60*/  FADD R25, R25, R28 ;  /* 0x0000001c19197221 */ /* 0x001fc80000000000 */
[----:B------:R-:W-:-:S07]  /*1f70*/  FADD R25, R25, R18 ;  /* 0x0000001219197221 */ /* 0x000fce0000000000 */
.L_x_101:
[----:B------:R-:W-:Y:S05]  /*1f80*/  BSYNC.RECONVERGENT B1 ;  /* 0x0000000000017941 */ /* 0x000fea0003800200 */
.L_x_100:
[----:B------:R-:W-:Y:S05]  /*1f90*/  @!P2 BRA `(.L_x_96) ;  /* 0x0000000000c8a947 */ /* 0x000fea0003800000 */
[----:B------:R-:W-:Y:S01]  /*1fa0*/  IADD3 R11, PT, PT, R9, -0x1, RZ ;  /* 0xffffffff090b7810 */ /* 0x000fe20007ffe0ff */
[----:B------:R-:W-:Y:S01]  /*1fb0*/  BSSY.RECONVERGENT B1, `(.L_x_102) ;  /* 0x000001f000017945 */ /* 0x000fe20003800200 */
[----:B------:R-:W-:Y:S02]  /*1fc0*/  ISETP.NE.AND P2, PT, R7, RZ, PT ;  /* 0x000000ff0700720c */ /* 0x000fe40003f45270 */
[----:B------:R-:W-:-:S13]  /*1fd0*/  ISETP.NE.AND P0, PT, R11, RZ, PT ;  /* 0x000000ff0b00720c */ /* 0x000fda0003f05270 */
[----:B------:R-:W-:Y:S05]  /*1fe0*/  @!P0 BRA `(.L_x_103) ;  /* 0x00000000006c8947 */ /* 0x000fea0003800000 */
[----:B------:R-:W2:Y:S01]  /*1ff0*/  LDC.64 R28, c[0x0][0x3d0] ;  /* 0x0000f400ff1c7b82 */ /* 0x000ea20000000a00 */
[----:B------:R-:W4:Y:S07]  /*2000*/  LDCU UR11, c[0x0][0x3f4] ;  /* 0x00007e80ff0b77ac */ /* 0x000f2e0008000800 */
[----:B------:R-:W0:Y:S01]  /*2010*/  LDC.64 R26, c[0x0][0x380] ;  /* 0x0000e000ff1a7b82 */ /* 0x000e220000000a00 */
[----:B----4-:R-:W-:-:S04]  /*2020*/  IMAD R11, R5, UR11, R24 ;  /* 0x0000000b050b7c24 */ /* 0x010fc8000f8e0218 */
[----:B--2---:R-:W-:-:S05]  /*2030*/  IMAD.WIDE R28, R11, 0x4, R28 ;  /* 0x000000040b1c7825 */ /* 0x004fca00078e021c */
[----:B------:R-:W2:Y:S01]  /*2040*/  LDG.E R19, desc[UR8][R28.64+0x80] ;  /* 0x000080081c137981 */ /* 0x000ea2000c1e1900 */
[----:B0-----:R-:W-:-:S03]  /*2050*/  IMAD.WIDE R26, R11, 0x4, R26 ;  /* 0x000000040b1a7825 */ /* 0x001fc600078e021a */
[----:B------:R-:W4:Y:S04]  /*2060*/  LDG.E R11, desc[UR8][R28.64] ;  /* 0x000000081c0b7981 */ /* 0x000f28000c1e1900 */
[----:B------:R-:W3:Y:S04]  /*2070*/  LDG.E.CONSTANT R20, desc[UR8][R26.64+0x80] ;  /* 0x000080081a147981 */ /* 0x000ee8000c1e9900 */
[----:B------:R0:W4:Y:S01]  /*2080*/  LDG.E.CONSTANT R23, desc[UR8][R26.64] ;  /* 0x000000081a177981 */ /* 0x000122000c1e9900 */
[----:B------:R-:W-:Y:S02]  /*2090*/  VIADD R24, R24, 0x40 ;  /* 0x0000004018187836 */ /* 0x000fe40000000000 */
[----:B--2--5:R-:W-:-:S06]  /*20a0*/  FADD R19, -R22, R19 ;  /* 0x0000001316137221 */ /* 0x024fcc0000000100 */
[----:B------:R-:W2:Y:S08]  /*20b0*/  F2F.F64.F32 R18, R19 ;  /* 0x0000001300127310 */ /* 0x000eb00000201800 */
[----:B---3--:R-:W3:Y:S01]  /*20c0*/  F2F.F64.F32 R20, R20 ;  /* 0x0000001400147310 */ /* 0x008ee20000201800 */
[----:B----4-:R-:W-:Y:S01]  /*20d0*/  FADD R11, -R22, R11 ;  /* 0x0000000b160b7221 */ /* 0x010fe20000000100 */
[----:B--2---:R-:W-:-:S02]  /*20e0*/  DMUL R18, R14, R18 ;  /* 0x000000120e127228 */ /* 0x004fc40000000000 */
[----:B---3--:R-:W-:-:S04]  /*20f0*/  DMUL R20, R16, -R20 ;  /* 0x8000001410147228 */ /* 0x008fc80000000000 */
[----:B0-----:R-:W0:Y:S04]  /*2100*/  F2F.F64.F32 R26, R11 ;  /* 0x0000000b001a7310 */ /* 0x001e280000201800 */
[----:B------:R-:W-:-:S04]  /*2110*/  DFMA R18, R12, R20, -R18 ;  /* 0x000000140c12722b */ /* 0x000fc80000000812 */
[----:B------:R-:W2:Y:S01]  /*2120*/  F2F.F64.F32 R20, R23 ;  /* 0x0000001700147310 */ /* 0x000ea20000201800 */
[----:B0-----:R-:W-:Y:S02]  /*2130*/  DMUL R26, R14, R26 ;  /* 0x0000001a0e1a7228 */ /* 0x001fe40000000000 */
[----:B--2---:R-:W-:-:S08]  /*2140*/  DMUL R20, R16, -R20 ;  /* 0x8000001410147228 */ /* 0x004fd00000000000 */
[----:B------:R-:W-:Y:S01]  /*2150*/  DFMA R20, R12, R20, -R26 ;  /* 0x000000140c14722b */ /* 0x000fe2000000081a */
[----:B------:R-:W-:Y:S09]  /*2160*/  F2F.F32.F64 R18, R18 ;  /* 0x0000001200127310 */ /* 0x000ff20000301000 */
[----:B------:R-:W0:Y:S02]  /*2170*/  F2F.F32.F64 R20, R20 ;  /* 0x0000001400147310 */ /* 0x000e240000301000 */
[----:B0-----:R-:W-:-:S04]  /*2180*/  FADD R25, R25, R20 ;  /* 0x0000001419197221 */ /* 0x001fc80000000000 */
[----:B------:R-:W-:-:S07]  /*2190*/  FADD R25, R25, R18 ;  /* 0x0000001219197221 */ /* 0x000fce0000000000 */
.L_x_103:
[----:B------:R-:W-:Y:S05]  /*21a0*/  BSYNC.RECONVERGENT B1 ;  /* 0x0000000000017941 */ /* 0x000fea0003800200 */
.L_x_102:
[----:B------:R-:W-:Y:S05]  /*21b0*/  @P2 BRA `(.L_x_96) ;  /* 0x0000000000402947 */ /* 0x000fea0003800000 */
[----:B0-----:R-:W0:Y:S01]  /*21c0*/  LDC.64 R18, c[0x0][0x3d0] ;  /* 0x0000f400ff127b82 */ /* 0x001e220000000a00 */
[----:B------:R-:W2:Y:S07]  /*21d0*/  LDCU UR11, c[0x0][0x3f4] ;  /* 0x00007e80ff0b77ac */ /* 0x000eae0008000800 */
[----:B------:R-:W4:Y:S01]  /*21e0*/  LDC.64 R20, c[0x0][0x380] ;  /* 0x0000e000ff147b82 */ /* 0x000f220000000a00 */
[----:B--2---:R-:W-:-:S04]  /*21f0*/  IMAD R11, R5, UR11, R24 ;  /* 0x0000000b050b7c24 */ /* 0x004fc8000f8e0218 */
[----:B0-----:R-:W-:-:S06]  /*2200*/  IMAD.WIDE R18, R11, 0x4, R18 ;  /* 0x000000040b127825 */ /* 0x001fcc00078e0212 */
[----:B------:R-:W2:Y:S01]  /*2210*/  LDG.E R19, desc[UR8][R18.64] ;  /* 0x0000000812137981 */ /* 0x000ea2000c1e1900 */
[----:B----4-:R-:W-:-:S06]  /*2220*/  IMAD.WIDE R20, R11, 0x4, R20 ;  /* 0x000000040b147825 */ /* 0x010fcc00078e0214 */
[----:B------:R-:W4:Y:S01]  /*2230*/  LDG.E.CONSTANT R20, desc[UR8][R20.64] ;  /* 0x0000000814147981 */ /* 0x000f22000c1e9900 */
[----:B--2--5:R-:W-:-:S04]  /*2240*/  FADD R11, -R22, R19 ;  /* 0x00000013160b7221 */ /* 0x024fc80000000100 */
[----:B------:R-:W0:Y:S08]  /*2250*/  F2F.F64.F32 R22, R11 ;  /* 0x0000000b00167310 */ /* 0x000e300000201800 */
[----:B----4-:R-:W3:Y:S01]  /*2260*/  F2F.F64.F32 R26, R20 ;  /* 0x00000014001a7310 */ /* 0x010ee20000201800 */
[----:B0-----:R-:W-:Y:S02]  /*2270*/  DMUL R22, R14, R22 ;  /* 0x000000160e167228 */ /* 0x001fe40000000000 */
[----:B---3--:R-:W-:-:S08]  /*2280*/  DMUL R26, R16, -R26 ;  /* 0x8000001a101a7228 */ /* 0x008fd00000000000 */
[----:B------:R-:W-:-:S10]  /*2290*/  DFMA R22, R12, R26, -R22 ;  /* 0x0000001a0c16722b */ /* 0x000fd40000000816 */
[----:B------:R-:W0:Y:S02]  /*22a0*/  F2F.F32.F64 R22, R22 ;  /* 0x0000001600167310 */ /* 0x000e240000301000 */
[----:B0-----:R-:W-:-:S07]  /*22b0*/  FADD R25, R25, R22 ;  /* 0x0000001619197221 */ /* 0x001fce0000000000 */
.L_x_96:
[----:B------:R-:W-:Y:S05]  /*22c0*/  BSYNC.RECONVERGENT B0 ;  /* 0x0000000000007941 */ /* 0x000fea0003800200 */
.L_x_95:
[----:B0-----:R-:W0:Y:S01]  /*22d0*/  SHFL.DOWN P0, R14, R25, 0x1, 0x1f ;  /* 0x08201f00190e7f89 */ /* 0x001e220000000000 */
[----:B--2---:R-:W2:Y:S01]  /*22e0*/  @!P1 LDC.64 R12, c[0x0][0x398] ;  /* 0x0000e600ff0c9b82 */ /* 0x004ea20000000a00 */
[----:B------:R-:W4:Y:S01]  /*22f0*/  LDCU UR10, c[0x0][0x388] ;  /* 0x00007100ff0a77ac */ /* 0x000f220008000800 */
[----:B0-----:R-:W-:Y:S01]  /*2300*/  @P0 FADD R14, R14, R25 ;  /* 0x000000190e0e0221 */ /* 0x001fe20000000000 */
[----:B--2---:R-:W-:Y:S01]  /*2310*/  @!P1 IMAD.WIDE R12, R5, 0x4, R12 ;  /* 0x00000004050c9825 */ /* 0x004fe200078e020c */
[----:B-1----:R-:W-:-:S03]  /*2320*/  LEA R5, R4, R5, 0x2 ;  /* 0x0000000504057211 */ /* 0x002fc600078e10ff */
[----:B------:R-:W0:Y:S02]  /*2330*/  SHFL.DOWN P0, R11, R14, 0x2, 0x1f ;  /* 0x08401f000e0b7f89 */ /* 0x000e240000000000 */
[----:B0-----:R-:W-:-:S05]  /*2340*/  @P0 FADD R11, R14, R11 ;  /* 0x0000000b0e0b0221 */ /* 0x001fca0000000000 */
[----:B---3--:R-:W0:Y:S02]  /*2350*/  SHFL.DOWN P0, R16, R11, 0x4, 0x1f ;  /* 0x08801f000b107f89 */ /* 0x008e240000000000 */
[----:B0-----:R-:W-:-:S05]  /*2360*/  @P0 FADD R16, R11, R16 ;  /* 0x000000100b100221 */ /* 0x001fca0000000000 */
[----:B------:R-:W0:Y:S02]  /*2370*/  SHFL.DOWN P0, R15, R16, 0x8, 0x1f ;  /* 0x09001f00100f7f89 */ /* 0x000e240000000000 */
[----:B0-----:R-:W-:-:S05]  /*2380*/  @P0 FADD R15, R16, R15 ;  /* 0x0000000f100f0221 */ /* 0x001fca0000000000 */
[----:B------:R-:W0:Y:S02]  /*2390*/  SHFL.DOWN P0, R17, R15, 0x10, 0x1f ;  /* 0x0a001f000f117f89 */ /* 0x000e240000000000 */
[----:B0-----:R-:W-:Y:S01]  /*23a0*/  @P0 FADD R17, R15, R17 ;  /* 0x000000110f110221 */ /* 0x001fe20000000000 */
[----:B----4-:R-:W-:-:S04]  /*23b0*/  ISETP.GE.AND P0, PT, R5, UR10, PT ;  /* 0x0000000a05007c0c */ /* 0x010fc8000bf06270 */
[----:B------:R0:W-:Y:S09]  /*23c0*/  @!P1 STG.E desc[UR8][R12.64], R17 ;  /* 0x000000110c009986 */ /* 0x0001f2000c101908 */
[----:B------:R-:W-:Y:S05]  /*23d0*/  @!P0 BRA `(.L_x_104) ;  /* 0xffffffdc00bc8947 */ /* 0x000fea000383ffff */
[----:B------:R-:W-:Y:S05]  /*23e0*/  EXIT ;  /* 0x000000000000794d */ /* 0x000fea0003800000 */
.L_x_94:
[----:B0-----:R-:W-:Y:S01]  /*23f0*/  HFMA2 R18, -RZ, RZ, 0, 5.9604644775390625e-08 ;  /* 0x00000001ff127431 */ /* 0x001fe200000001ff */
[----:B------:R-:W-:Y:S02]  /*2400*/  MOV R17, R26 ;  /* 0x0000001a00117202 */ /* 0x000fe40000000f00 */
[----:B------:R-:W-:Y:S02]  /*2410*/  MOV R19, 0x1f ;  /* 0x0000001f00137802 */ /* 0x000fe40000000f00 */
[----:B------:R-:W-:-:S07]  /*2420*/  MOV R16, 0xffffffff ;  /* 0xffffffff00107802 */ /* 0x000fce0000000f00 */
[----:B-12--5:R-:W-:Y:S05]  /*2430*/  WARPSYNC.COLLECTIVE R16, `(.L_x_105) ;  /* 0x0000000010087348 */ /* 0x026fea0003c00000 */
[----:B------:R0:W3:Y:S02]  /*2440*/  SHFL.DOWN P0, R15, R17, R18, R19 ;  /* 0x08000012110f7389 */ /* 0x0000e40000000013 */
[----:B0123-5:R-:W-:Y:S05]  /*2450*/  ENDCOLLECTIVE ;  /* 0x000000000000791b */ /* 0x02ffea0003800000 */
.L_x_105:
[----:B------:R-:W-:Y:S01]  /*2460*/  HFMA2 R18, -RZ, RZ, 0, 1.1920928955078125e-07 ;  /* 0x00000002ff127431 */ /* 0x000fe200000001ff */
[----:B------:R-:W-:-:S05]  /*2470*/  MOV R11, R15 ;  /* 0x0000000f000b7202 */ /* 0x000fca0000000f00 */
[----:B------:R-:W-:-:S05]  /*2480*/  @P0 FADD R11, R11, R26 ;  /* 0x0000001a0b0b0221 */ /* 0x000fca0000000000 */
[----:B------:R-:W-:-:S07]  /*2490*/  MOV R17, R11 ;  /* 0x0000000b00117202 */ /* 0x000fce0000000f00 */
[----:B------:R-:W-:Y:S05]  /*24a0*/  WARPSYNC.COLLECTIVE R16, `(.L_x_106) ;  /* 0x0000000010087348 */ /* 0x000fea0003c00000 */
[----:B------:R0:W1:Y:S02]  /*24b0*/  SHFL.DOWN P0, R15, R17, R18, R19 ;  /* 0x08000012110f7389 */ /* 0x0000640000000013 */
[----:B01----:R-:W-:Y:S05]  /*24c0*/  ENDCOLLECTIVE ;  /* 0x000000000000791b */ /* 0x003fea0003800000 */
.L_x_106:
[----:B------:R-:W-:Y:S01]  /*24d0*/  HFMA2 R18, -RZ, RZ, 0, 2.384185791015625e-07 ;  /* 0x00000004ff127431 */ /* 0x000fe200000001ff */
[----:B------:R-:W-:-:S05]  /*24e0*/  MOV R12, R15 ;  /* 0x0000000f000c7202 */ /* 0x000fca0000000f00 */
[----:B------:R-:W-:-:S04]  /*24f0*/  @P0 FADD R12, R11, R12 ;  /* 0x0000000c0b0c0221 */ /* 0x000fc80000000000 */
[----:B------:R-:W-:-:S07]  /*2500*/  IMAD.MOV.U32 R17, RZ, RZ, R12 ;  /* 0x000000ffff117224 */ /* 0x000fce00078e000c */
[----:B------:R-:W-:Y:S05]  /*2510*/  WARPSYNC.COLLECTIVE R16, `(.L_x_107) ;  /* 0x0000000010087348 */ /* 0x000fea0003c00000 */
[----:B------:R0:W1:Y:S02]  /*2520*/  SHFL.DOWN P0, R15, R17, R18, R19 ;  /* 0x08000012110f7389 */ /* 0x0000640000000013 */
[----:B01----:R-:W-:Y:S05]  /*2530*/  ENDCOLLECTIVE ;  /* 0x000000000000791b */ /* 0x003fea0003800000 */
.L_x_107:
[----:B------:R-:W-:Y:S01]  /*2540*/  HFMA2 R18, -RZ, RZ, 0, 4.76837158203125e-07 ;  /* 0x00000008ff127431 */ /* 0x000fe200000001ff */
[----:B------:R-:W-:-:S05]  /*2550*/  MOV R13, R15 ;  /* 0x0000000f000d7202 */ /* 0x000fca0000000f00 */
[----:B------:R-:W-:-:S05]  /*2560*/  @P0 FADD R13, R12, R13 ;  /* 0x0000000d0c0d0221 */ /* 0x000fca0000000000 */
[----:B------:R-:W-:-:S07]  /*2570*/  MOV R17, R13 ;  /* 0x0000000d00117202 */ /* 0x000fce0000000f00 */
[----:B------:R-:W-:Y:S05]  /*2580*/  WARPSYNC.COLLECTIVE R16, `(.L_x_108) ;  /* 0x0000000010087348 */ /* 0x000fea0003c00000 */
[----:B------:R0:W1:Y:S02]  /*2590*/  SHFL.DOWN P0, R15, R17, R18, R19 ;  /* 0x08000012110f7389 */ /* 0x0000640000000013 */
[----:B01----:R-:W-:Y:S05]  /*25a0*/  ENDCOLLECTIVE ;  /* 0x000000000000791b */ /* 0x003fea0003800000 */
.L_x_108:
[----:B------:R-:W-:Y:S01]  /*25b0*/  HFMA2 R18, -RZ, RZ, 0, 9.5367431640625e-07 ;  /* 0x00000010ff127431 */ /* 0x000fe200000001ff */
[----:B------:R-:W-:-:S05]  /*25c0*/  MOV R14, R15 ;  /* 0x0000000f000e7202 */ /* 0x000fca0000000f00 */
[----:B------:R-:W-:-:S05]  /*25d0*/  @P0 FADD R14, R13, R14 ;  /* 0x0000000e0d0e0221 */ /* 0x000fca0000000000 */
[----:B------:R-:W-:-:S07]  /*25e0*/  MOV R17, R14 ;  /* 0x0000000e00117202 */ /* 0x000fce0000000f00 */
[----:B------:R-:W-:Y:S05]  /*25f0*/  WARPSYNC.COLLECTIVE R16, `(.L_x_109) ;  /* 0x0000000010087348 */ /* 0x000fea0003c00000 */
[----:B------:R0:W1:Y:S02]  /*2600*/  SHFL.DOWN P0, R15, R17, R18, R19 ;  /* 0x08000012110f7389 */ /* 0x0000640000000013 */
[----:B01----:R-:W-:Y:S05]  /*2610*/  ENDCOLLECTIVE ;  /* 0x000000000000791b */ /* 0x003fea0003800000 */
.L_x_109:
[----:B------:R-:W-:Y:S05]  /*2620*/  BRA `(.L_x_110) ;  /* 0xffffffec003c7947 */ /* 0x000fea000383ffff */
        .weak           $__internal_4_$__cuda_sm20_div_rn_f64_full
        .type           $__internal_4_$__cuda_sm20_div_rn_f64_full,@function
        .size           $__internal_4_$__cuda_sm20_div_rn_f64_full,(.L_x_285 - $__internal_4_$__cuda_sm20_div_rn_f64_full)
$__internal_4_$__cuda_sm20_div_rn_f64_full:
[C---:B------:R-:W-:Y:S01]  /*2630*/  FSETP.GEU.AND P0, PT, |R7|.reuse, 1.469367938527859385e-39, PT ;  /* 0x001000000700780b */ /* 0x040fe20003f0e200 */
[----:B------:R-:W-:Y:S01]  /*2640*/  IMAD.MOV.U32 R12, RZ, RZ, 0x1ca00000 ;  /* 0x1ca00000ff0c7424 */ /* 0x000fe200078e00ff */
        /* <DEDUP_REMOVED lines=8> */
[----:B------:R-:W-:Y:S02]  /*26d0*/  MOV R18, R13 ;  /* 0x0000000d00127202 */ /* 0x000fe40000000f00 */
[----:B------:R-:W-:Y:S01]  /*26e0*/  IADD3 R13, PT, PT, R19, -0x1, RZ ;  /* 0xffffffff130d7810 */ /* 0x000fe20007ffe0ff */
[----:B------:R-:W0:Y:S04]  /*26f0*/  MUFU.RCP64H R9, R3 ;  /* 0x0000000300097308 */ /* 0x000e280000001800 */
[----:B------:R-:W-:-:S02]  /*2700*/  @!P0 LOP3.LUT R18, R3, 0x7ff00000, RZ, 0xc0, !PT ;  /* 0x7ff0000003128812 */ /* 0x000fc400078ec0ff */
[----:B------:R-:W-:Y:S02]  /*2710*/  ISETP.GT.U32.AND P0, PT, R13, 0x7feffffe, PT ;  /* 0x7feffffe0d00780c */ /* 0x000fe40003f04070 */
[----:B------:R-:W-:-:S04]  /*2720*/  IADD3 R13, PT, PT, R18, -0x1, RZ ;  /* 0xffffffff120d7810 */ /* 0x000fc80007ffe0ff */
[----:B------:R-:W-:Y:S01]  /*2730*/  ISETP.GT.U32.OR P0, PT, R13, 0x7feffffe, P0 ;  /* 0x7feffffe0d00780c */ /* 0x000fe20000704470 */
[----:B0-----:R-:W-:-:S08]  /*2740*/  DFMA R10, R8, -R2, 1 ;  /* 0x3ff00000080a742b */ /* 0x001fd00000000802 */
[----:B------:R-:W-:-:S08]  /*2750*/  DFMA R10, R10, R10, R10 ;  /* 0x0000000a0a0a722b */ /* 0x000fd0000000000a */
[----:B------:R-:W-:-:S08]  /*2760*/  DFMA R10, R8, R10, R8 ;  /* 0x0000000a080a722b */ /* 0x000fd00000000008 */
[----:B------:R-:W-:-:S08]  /*2770*/  DFMA R8, R10, -R2, 1 ;  /* 0x3ff000000a08742b */ /* 0x000fd00000000802 */
[----:B------:R-:W-:Y:S01]  /*2780*/  DFMA R10, R10, R8, R10 ;  /* 0x000000080a0a722b */ /* 0x000fe2000000000a */
[----:B------:R-:W-:Y:S02]  /*2790*/  SEL R9, R12, 0x63400000, !P1 ;  /* 0x634000000c097807 */ /* 0x000fe40004800000 */
[----:B------:R-:W-:-:S06]  /*27a0*/  MOV R8, RZ ;  /* 0x000000ff00087202 */ /* 0x000fcc0000000f00 */
        /* <DEDUP_REMOVED lines=23> */
[----:B------:R-:W-:Y:S02]  /*2920*/  IADD3 R3, PT, PT, -R16, RZ, RZ ;  /* 0x000000ff10037210 */ /* 0x000fe40007ffe1ff */
[----:B------:R-:W-:-:S06]  /*2930*/  MOV R2, RZ ;  /* 0x000000ff00027202 */ /* 0x000fcc0000000f00 */
[----:B------:R-:W-:Y:S02]  /*2940*/  DFMA R2, R12, -R2, R10 ;  /* 0x800000020c02722b */ /* 0x000fe4000000000a */
[----:B------:R-:W-:-:S04]  /*2950*/  DMUL.RP R10, R10, R14 ;  /* 0x0000000e0a0a7228 */ /* 0x000fc80000008000 */
[----:B------:R-:W-:-:S04]  /*2960*/  IADD3 R2, PT, PT, -R16, -0x43300000, RZ ;  /* 0xbcd0000010027810 */ /* 0x000fc80007ffe1ff */
[----:B------:R-:W-:Y:S02]  /*2970*/  FSETP.NEU.AND P0, PT, |R3|, R2, PT ;  /* 0x000000020300720b */ /* 0x000fe40003f0d200 */
[----:B------:R-:W-:Y:S02]  /*2980*/  LOP3.LUT R7, R11, R7, RZ, 0x3c, !PT ;  /* 0x000000070b077212 */ /* 0x000fe400078e3cff */
[----:B------:R-:W-:Y:S02]  /*2990*/  FSEL R12, R10, R12, !P0 ;  /* 0x0000000c0a0c7208 */ /* 0x000fe40004000000 */
[----:B------:R-:W-:Y:S01]  /*29a0*/  FSEL R13, R7, R13, !P0 ;  /* 0x0000000d070d7208 */ /* 0x000fe20004000000 */
[----:B------:R-:W-:Y:S06]  /*29b0*/  BRA `(.L_x_112) ;  /* 0x0000000000447947 */ /* 0x000fec0003800000 */
.L_x_111:
        /* <DEDUP_REMOVED lines=15> */
.L_x_113:
[----:B------:R-:W-:Y:S02]  /*2ab0*/  LOP3.LUT R13, R7, 0x80000, RZ, 0xfc, !PT ;  /* 0x00080000070d7812 */ /* 0x000fe400078efcff */
[----:B------:R-:W-:-:S07]  /*2ac0*/  MOV R12, R6 ;  /* 0x00000006000c7202 */ /* 0x000fce0000000f00 */
.L_x_112:
[----:B------:R-:W-:Y:S02]  /*2ad0*/  MOV R2, R4 ;  /* 0x0000000400027202 */ /* 0x000fe40000000f00 */
[----:B------:R-:W-:-:S04]  /*2ae0*/  MOV R3, 0x0 ;  /* 0x0000000000037802 */ /* 0x000fc80000000f00 */
[----:B------:R-:W-:Y:S05]  /*2af0*/  RET.REL.NODEC R2 `(_Z32InstanceNormRowReduceInToOutWarpIff6DvarOpIffE7DmeanOpIffEEvPKT_iiPT0_S8_T1_T2_) ;  /* 0xffffffd402407950 */ /* 0x000fea0003c3ffff */
.L_x_114:
        /* <DEDUP_REMOVED lines=16> */
.L_x_285:


//--------------------- .text._Z34InstanceNormGradBetaGammaTempToOutIfEvPKT_S2_iiPS0_S3_ --------------------------
	.section	.text._Z34InstanceNormGradBetaGammaTempToOutIfEvPKT_S2_iiPS0_S3_,"ax",@progbits
	.align	128
        .global         _Z34InstanceNormGradBetaGammaTempToOutIfEvPKT_S2_iiPS0_S3_
        .type           _Z34InstanceNormGradBetaGammaTempToOutIfEvPKT_S2_iiPS0_S3_,@function
        .size           _Z34InstanceNormGradBetaGammaTempToOutIfEvPKT_S2_iiPS0_S3_,(.L_x_297 - _Z34InstanceNormGradBetaGammaTempToOutIfEvPKT_S2_iiPS0_S3_)
        .other          _Z34InstanceNormGradBetaGammaTempToOutIfEvPKT_S2_iiPS0_S3_,@"STO_CUDA_ENTRY STV_DEFAULT"
_Z34InstanceNormGradBetaGammaTempToOutIfEvPKT_S2_iiPS0_S3_:
.text._Z34InstanceNormGradBetaGammaTempToOutIfEvPKT_S2_iiPS0_S3_:
[----:B------:R-:W-:Y:S01]  /*0000*/  LDC R1, c[0x0][0x37c] ;  /* 0x0000df00ff017b82 */ /* 0x000fe20000000800 */
[----:B------:R-:W0:Y:S07]  /*0010*/  S2R R3, SR_TID.X ;  /* 0x0000000000037919 */ /* 0x000e2e0000002100 */
[----:B------:R-:W0:Y:S08]  /*0020*/  S2UR UR4, SR_CTAID.X ;  /* 0x00000000000479c3 */ /* 0x000e300000002500 */
[----:B------:R-:W0:Y:S08]  /*0030*/  LDC R2, c[0x0][0x360] ;  /* 0x0000d800ff027b82 */ /* 0x000e300000000800 */
[----:B------:R-:W1:Y:S01]  /*0040*/  LDC R0, c[0x0][0x390] ;  /* 0x0000e400ff007b82 */ /* 0x000e620000000800 */
[----:B0-----:R-:W-:-:S05]  /*0050*/  IMAD R3, R2, UR4, R3 ;  /* 0x0000000402037c24 */ /* 0x001fca000f8e0203 */
[----:B-1----:R-:W-:-:S13]  /*0060*/  ISETP.GE.AND P0, PT, R3, R0, PT ;  /* 0x000000000300720c */ /* 0x002fda0003f06270 */
[----:B------:R-:W-:Y:S05]  /*0070*/  @P0 EXIT ;  /* 0x000000000000094d */ /* 0x000fea0003800000 */
[----:B------:R-:W0:Y:S01]  /*0080*/  LDCU UR5, c[0x0][0x394] ;  /* 0x00007280ff0577ac */ /* 0x000e220008000800 */
[----:B------:R-:W-:Y:S01]  /*0090*/  HFMA2 R13, -RZ, RZ, 0, 0 ;  /* 0x00000000ff0d7431 */ /* 0x000fe200000001ff */
[----:B------:R-:W-:Y:S01]  /*00a0*/  MOV R22, RZ ;  /* 0x000000ff00167202 */ /* 0x000fe20000000f00 */
[----:B------:R-:W1:Y:S01]  /*00b0*/  LDCU.64 UR8, c[0x0][0x358] ;  /* 0x00006b00ff0877ac */ /* 0x000e620008000a00 */
[----:B0-----:R-:W-:-:S09]  /*00c0*/  UISETP.GE.AND UP0, UPT, UR5, 0x1, UPT ;  /* 0x000000010500788c */ /* 0x001fd2000bf06270 */
[----:B-1----:R-:W-:Y:S05]  /*00d0*/  BRA.U !UP0, `(.L_x_115) ;  /* 0x0000000d08687547 */ /* 0x002fea000b800000 */
[----:B------:R-:W-:Y:S01]  /*00e0*/  UISETP.GE.U32.AND UP1, UPT, UR5, 0x10, UPT ;  /* 0x000000100500788c */ /* 0x000fe2000bf26070 */
[----:B------:R-:W-:Y:S01]  /*00f0*/  MOV R22, RZ ;  /* 0x000000ff00167202 */ /* 0x000fe20000000f00 */
[----:B------:R-:W-:Y:S01]  /*0100*/  ULOP3.LUT UR6, UR5, 0xf, URZ, 0xc0, !UPT ;  /* 0x0000000f05067892 */ /* 0x000fe2000f8ec0ff */
[----:B------:R-:W-:Y:S01]  /*0110*/  MOV R13, RZ ;  /* 0x000000ff000d7202 */ /* 0x000fe20000000f00 */
[----:B------:R-:W-:Y:S02]  /*0120*/  UMOV UR4, URZ ;  /* 0x000000ff00047c82 */ /* 0x000fe40008000000 */
[----:B------:R-:W-:-:S03]  /*0130*/  UISETP.NE.AND UP0, UPT, UR6, URZ, UPT ;  /* 0x000000ff0600728c */ /* 0x000fc6000bf05270 */
[----:B------:R-:W-:Y:S08]  /*0140*/  BRA.U !UP1, `(.L_x_116) ;  /* 0x0000000509a87547 */ /* 0x000ff0000b800000 */
[----:B------:R-:W-:Y:S01]  /*0150*/  HFMA2 R22, -RZ, RZ, 0, 0 ;  /* 0x00000000ff167431 */ /* 0x000fe200000001ff */
[----:B------:R-:W-:Y:S01]  /*0160*/  ULOP3.LUT UR4, UR5, 0x7ffffff0, URZ, 0xc0, !UPT ;  /* 0x7ffffff005047892 */ /* 0x000fe2000f8ec0ff */
[----:B------:R-:W-:-:S03]  /*0170*/  MOV R5, R3 ;  /* 0x0000000300057202 */ /* 0x000fc60000000f00 */
[----:B------:R-:W-:-:S12]  /*0180*/  UIADD3 UR7, UPT, UPT, -UR4, URZ, URZ ;  /* 0x000000ff04077290 */ /* 0x000fd8000fffe1ff */
.L_x_117:
[----:B------:R-:W0:Y:S08]  /*0190*/  LDC.64 R18, c[0x0][0x380] ;  /* 0x0000e000ff127b82 */ /* 0x000e300000000a00 */
[----:B------:R-:W1:Y:S01]  /*01a0*/  LDC.64 R14, c[0x0][0x388] ;  /* 0x0000e200ff0e7b82 */ /* 0x000e620000000a00 */
[----:B0-----:R-:W-:-:S05]  /*01b0*/  IMAD.WIDE R18, R5, 0x4, R18 ;  /* 0x0000000405127825 */ /* 0x001fca00078e0212 */
[----:B------:R0:W2:Y:S01]  /*01c0*/  LDG.E.CONSTANT R16, desc[UR8][R18.64] ;  /* 0x0000000812107981 */ /* 0x0000a2000c1e9900 */
[----:B------:R-:W-:-:S05]  /*01d0*/  IMAD.WIDE R20, R0, 0x4, R18 ;  /* 0x0000000400147825 */ /* 0x000fca00078e0212 */
[----:B------:R-:W3:Y:S01]  /*01e0*/  LDG.E.CONSTANT R11, desc[UR8][R20.64] ;  /* 0x00000008140b7981 */ /* 0x000ee2000c1e9900 */
[----:B------:R-:W-:-:S05]  /*01f0*/  IMAD.WIDE R28, R0, 0x4, R20 ;  /* 0x00000004001c7825 */ /* 0x000fca00078e0214 */
[----:B------:R-:W4:Y:S01]  /*0200*/  LDG.E.CONSTANT R9, desc[UR8][R28.64] ;  /* 0x000000081c097981 */ /* 0x000f22000c1e9900 */
[----:B------:R-:W-:-:S05]  /*0210*/  IMAD.WIDE R34, R0, 0x4, R28 ;  /* 0x0000000400227825 */ /* 0x000fca00078e021c */
[----:B------:R-:W5:Y:S01]  /*0220*/  LDG.E.CONSTANT R7, desc[UR8][R34.64] ;  /* 0x0000000822077981 */ /* 0x000f62000c1e9900 */
[----:B------:R-:W-:-:S05]  /*0230*/  IMAD.WIDE R32, R0, 0x4, R34 ;  /* 0x0000000400207825 */ /* 0x000fca00078e0222 */
[----:B------:R0:W5:Y:S01]  /*0240*/  LDG.E.CONSTANT R4, desc[UR8][R32.64] ;  /* 0x0000000820047981 */ /* 0x000162000c1e9900 */
[----:B-1----:R-:W-:-:S05]  /*0250*/  IMAD.WIDE R30, R5, 0x4, R14 ;  /* 0x00000004051e7825 */ /* 0x002fca00078e020e */
[----:B------:R-:W5:Y:S01]  /*0260*/  LDG.E.CONSTANT R27, desc[UR8][R30.64] ;  /* 0x000000081e1b7981 */ /* 0x000f62000c1e9900 */
[----:B0-----:R-:W-:-:S04]  /*0270*/  IMAD.WIDE R18, R0, 0x4, R30 ;  /* 0x0000000400127825 */ /* 0x001fc800078e021e */
[C---:B------:R-:W-:Y:S01]  /*0280*/  IMAD.WIDE R32, R0.reuse, 0x4, R32 ;  /* 0x0000000400207825 */ /* 0x040fe200078e0220 */
[----:B------:R-:W5:Y:S03]  /*0290*/  LDG.E.CONSTANT R20, desc[UR8][R18.64] ;  /* 0x0000000812147981 */ /* 0x000f66000c1e9900 */
[C---:B------:R-:W-:Y:S01]  /*02a0*/  IMAD.WIDE R28, R0.reuse, 0x4, R18 ;  /* 0x00000004001c7825 */ /* 0x040fe200078e0212 */
[----:B------:R0:W5:Y:S04]  /*02b0*/  LDG.E.CONSTANT R24, desc[UR8][R32.64] ;  /* 0x0000000820187981 */ /* 0x000168000c1e9900 */
[----:B------:R-:W5:Y:S01]  /*02c0*/  LDG.E.CONSTANT R12, desc[UR8][R28.64] ;  /* 0x000000081c0c7981 */ /* 0x000f62000c1e9900 */
[----:B------:R-:W-:-:S05]  /*02d0*/  IMAD.WIDE R36, R0, 0x4, R28 ;  /* 0x0000000400247825 */ /* 0x000fca00078e021c */
[----:B------:R-:W5:Y:S01]  /*02e0*/  LDG.E.CONSTANT R10, desc[UR8][R36.64] ;  /* 0x00000008240a7981 */ /* 0x000f62000c1e9900 */
[----:B------:R-:W-:-:S05]  /*02f0*/  IMAD.WIDE R34, R0, 0x4, R36 ;  /* 0x0000000400227825 */ /* 0x000fca00078e0224 */
[----:B------:R-:W5:Y:S01]  /*0300*/  LDG.E.CONSTANT R8, desc[UR8][R34.64] ;  /* 0x0000000822087981 */ /* 0x000f62000c1e9900 */
[----:B------:R-:W-:-:S05]  /*0310*/  IMAD.WIDE R14, R0, 0x4, R34 ;  /* 0x00000004000e7825 */ /* 0x000fca00078e0222 */
[----:B------:R1:W5:Y:S01]  /*0320*/  LDG.E.CONSTANT R6, desc[UR8][R14.64] ;  /* 0x000000080e067981 */ /* 0x000362000c1e9900 */
[----:B0-----:R-:W-:-:S05]  /*0330*/  IMAD.WIDE R32, R0, 0x4, R32 ;  /* 0x0000000400207825 */ /* 0x001fca00078e0220 */
[----:B------:R-:W5:Y:S01]  /*0340*/  LDG.E.CONSTANT R2, desc[UR8][R32.64] ;  /* 0x0000000820027981 */ /* 0x000f62000c1e9900 */
[----:B------:R-:W-:-:S04]  /*0350*/  IMAD.WIDE R30, R0, 0x4, R32 ;  /* 0x00000004001e7825 */ /* 0x000fc800078e0220 */
[C---:B-1----:R-:W-:Y:S01]  /*0360*/  IMAD.WIDE R14, R0.reuse, 0x4, R14 ;  /* 0x00000004000e7825 */ /* 0x042fe200078e020e */
[----:B------:R-:W5:Y:S03]  /*0370*/  LDG.E.CONSTANT R26, desc[UR8][R30.64] ;  /* 0x000000081e1a7981 */ /* 0x000f66000c1e9900 */
[----:B------:R-:W-:-:S05]  /*0380*/  IMAD.WIDE R18, R0, 0x4, R30 ;  /* 0x0000000400127825 */ /* 0x000fca00078e021e */
[----:B------:R0:W5:Y:S01]  /*0390*/  LDG.E.CONSTANT R25, desc[UR8][R18.64] ;  /* 0x0000000812197981 */ /* 0x000162000c1e9900 */
[----:B------:R-:W-:-:S05]  /*03a0*/  IMAD.WIDE R28, R0, 0x4, R18 ;  /* 0x00000004001c7825 */ /* 0x000fca00078e0212 */
[----:B------:R-:W5:Y:S01]  /*03b0*/  LDG.E.CONSTANT R23, desc[UR8][R28.64] ;  /* 0x000000081c177981 */ /* 0x000f62000c1e9900 */
[----:B0-----:R-:W-:-:S05]  /*03c0*/  IMAD.WIDE R18, R0, 0x4, R28 ;  /* 0x0000000400127825 */ /* 0x001fca00078e021c */
[----:B------:R0:W5:Y:S02]  /*03d0*/  LDG.E.CONSTANT R21, desc[UR8][R18.64] ;  /* 0x0000000812157981 */ /* 0x000164000c1e9900 */
[----:B0-----:R-:W-:-:S04]  /*03e0*/  IMAD.WIDE R18, R0, 0x4, R18 ;  /* 0x0000000400127825 */ /* 0x001fc800078e0212 */
[----:B------:R-:W-:-:S04]  /*03f0*/  IMAD.WIDE R28, R0, 0x4, R18 ;  /* 0x00000004001c7825 */ /* 0x000fc800078e0212 */
[----:B--2---:R-:W-:Y:S02]  /*0400*/  FADD R16, R16, R13 ;  /* 0x0000000d10107221 */ /* 0x004fe40000000000 */
[----:B------:R-:W2:Y:S02]  /*0410*/  LDG.E.CONSTANT R13, desc[UR8][R18.64] ;  /* 0x00000008120d7981 */ /* 0x000ea4000c1e9900 */
[----:B---3--:R-:W-:Y:S01]  /*0420*/  FADD R32, R16, R11 ;  /* 0x0000000b10207221 */ /* 0x008fe20000000000 */
[----:B------:R-:W-:Y:S01]  /*0430*/  IMAD.WIDE R16, R0, 0x4, R28 ;  /* 0x0000000400107825 */ /* 0x000fe200078e021c */
[----:B------:R5:W3:Y:S03]  /*0440*/  LDG.E.CONSTANT R11, desc[UR8][R28.64] ;  /* 0x000000081c0b7981 */ /* 0x000ae6000c1e9900 */
[----:B----4-:R-:W-:Y:S02]  /*0450*/  FADD R32, R32, R9 ;  /* 0x0000000920207221 */ /* 0x010fe40000000000 */
[----:B------:R0:W4:Y:S02]  /*0460*/  LDG.E.CONSTANT R9, desc[UR8][R16.64] ;  /* 0x0000000810097981 */ /* 0x000124000c1e9900 */
[----:B-----5:R-:W-:-:S04]  /*0470*/  FADD R29, R32, R7 ;  /* 0x00000007201d7221 */ /* 0x020fc80000000000 */
[----:B------:R-:W-:Y:S01]  /*0480*/  FADD R31, R29, R4 ;  /* 0x000000041d1f7221 */ /* 0x000fe20000000000 */
[C---:B------:R-:W-:Y:S01]  /*0490*/  IMAD.WIDE R28, R0.reuse, 0x4, R14 ;  /* 0x00000004001c7825 */ /* 0x040fe200078e020e */
[----:B------:R1:W5:Y:S03]  /*04a0*/  LDG.E.CONSTANT R4, desc[UR8][R14.64] ;  /* 0x000000080e047981 */ /* 0x000366000c1e9900 */
[----:B0-----:R-:W-:-:S05]  /*04b0*/  IMAD.WIDE R16, R0, 0x4, R16 ;  /* 0x0000000400107825 */ /* 0x001fca00078e0210 */
[----:B------:R0:W4:Y:S01]  /*04c0*/  LDG.E.CONSTANT R7, desc[UR8][R16.64] ;  /* 0x0000000810077981 */ /* 0x000122000c1e9900 */
[----:B-1----:R-:W-:-:S04]  /*04d0*/  IMAD.WIDE R14, R0, 0x4, R28 ;  /* 0x00000004000e7825 */ /* 0x002fc800078e021c */
[----:B------:R-:W-:Y:S01]  /*04e0*/  FADD R27, R27, R22 ;  /* 0x000000161b1b7221 */ /* 0x000fe20000000000 */
[----:B------:R-:W3:Y:S01]  /*04f0*/  LDG.E.CONSTANT R28, desc[UR8][R28.64] ;  /* 0x000000081c1c7981 */ /* 0x000ee2000c1e9900 */
[----:B------:R-:W-:-:S04]  /*0500*/  IMAD.WIDE R18, R0, 0x4, R16 ;  /* 0x0000000400127825 */ /* 0x000fc800078e0210 */
[----:B0-----:R-:W-:-:S04]  /*0510*/  IMAD.WIDE R16, R0, 0x4, R14 ;  /* 0x0000000400107825 */ /* 0x001fc800078e020e */
[----:B------:R-:W-:Y:S01]  /*0520*/  FADD R27, R27, R20 ;  /* 0x000000141b1b7221 */ /* 0x000fe20000000000 */
[----:B------:R-:W4:Y:S04]  /*0530*/  LDG.E.CONSTANT R18, desc[UR8][R18.64] ;  /* 0x0000000812127981 */ /* 0x000f28000c1e9900 */
[----:B------:R0:W4:Y:S01]  /*0540*/  LDG.E.CONSTANT R22, desc[UR8][R16.64] ;  /* 0x0000000810167981 */ /* 0x000122000c1e9900 */
[----:B------:R-:W-:-:S03]  /*0550*/  FADD R27, R27, R12 ;  /* 0x0000000c1b1b7221 */ /* 0x000fc60000000000 */
[----:B------:R-:W4:Y:S01]  /*0560*/  LDG.E.CONSTANT R19, desc[UR8][R14.64] ;  /* 0x000000080e137981 */ /* 0x000f22000c1e9900 */
[----:B0-----:R-:W-:-:S05]  /*0570*/  IMAD.WIDE R16, R0, 0x4, R16 ;  /* 0x0000000400107825 */ /* 0x001fca00078e0210 */
[----:B------:R0:W4:Y:S02]  /*0580*/  LDG.E.CONSTANT R20, desc[UR8][R16.64] ;  /* 0x0000000810147981 */ /* 0x000124000c1e9900 */
[----:B0-----:R-:W-:-:S04]  /*0590*/  IMAD.WIDE R16, R0, 0x4, R16 ;  /* 0x0000000400107825 */ /* 0x001fc800078e0210 */
[----:B------:R-:W-:Y:S01]  /*05a0*/  FADD R27, R27, R10 ;  /* 0x0000000a1b1b7221 */ /* 0x000fe20000000000 */
[----:B------:R-:W4:Y:S01]  /*05b0*/  LDG.E.CONSTANT R12, desc[UR8][R16.64] ;  /* 0x00000008100c7981 */ /* 0x000f22000c1e9900 */
[----:B------:R-:W-:-:S05]  /*05c0*/  IMAD.WIDE R14, R0, 0x4, R16 ;  /* 0x00000004000e7825 */ /* 0x000fca00078e0210 */
[----:B------:R0:W4:Y:S01]  /*05d0*/  LDG.E.CONSTANT R10, desc[UR8][R14.64] ;  /* 0x000000080e0a7981 */ /* 0x000122000c1e9900 */
[----:B------:R-:W-:Y:S01]  /*05e0*/  FADD R27, R27, R8 ;  /* 0x000000081b1b7221 */ /* 0x000fe20000000000 */
[----:B0-----:R-:W-:-:S05]  /*05f0*/  IMAD.WIDE R14, R0, 0x4, R14 ;  /* 0x00000004000e7825 */ /* 0x001fca00078e020e */
[----:B------:R0:W4:Y:S01]  /*0600*/  LDG.E.CONSTANT R8, desc[UR8][R14.64] ;  /* 0x000000080e087981 */ /* 0x000122000c1e9900 */
[----:B------:R-:W-:Y:S01]  /*0610*/  FADD R27, R27, R6 ;  /* 0x000000061b1b7221 */ /* 0x000fe20000000000 */
[----:B0-----:R-:W-:-:S05]  /*0620*/  IMAD.WIDE R14, R0, 0x4, R14 ;  /* 0x00000004000e7825 */ /* 0x001fca00078e020e */
[----:B------:R-:W4:Y:S01]  /*0630*/  LDG.E.CONSTANT R6, desc[UR8][R14.64] ;  /* 0x000000080e067981 */ /* 0x000f22000c1e9900 */
[----:B------:R-:W-:-:S06]  /*0640*/  IMAD.WIDE R16, R0, 0x4, R14 ;  /* 0x0000000400107825 */ /* 0x000fcc00078e020e */
[----:B------:R-:W4:Y:S01]  /*0650*/  LDG.E.CONSTANT R16, desc[UR8][R16.64] ;  /* 0x0000000810107981 */ /* 0x000f22000c1e9900 */
[----:B------:R-:W-:-:S04]  /*0660*/  FADD R24, R31, R24 ;  /* 0x000000181f187221 */ /* 0x000fc80000000000 */
[----:B------:R-:W-:-:S04]  /*0670*/  FADD R29, R24, R2 ;  /* 0x00000002181d7221 */ /* 0x000fc80000000000 */
[----:B------:R-:W-:-:S04]  /*0680*/  FADD R26, R29, R26 ;  /* 0x0000001a1d1a7221 */ /* 0x000fc80000000000 */
[----:B------:R-:W-:-:S04]  /*0690*/  FADD R26, R26, R25 ;  /* 0x000000191a1a7221 */ /* 0x000fc80000000000 */
[----:B------:R-:W-:-:S04]  /*06a0*/  FADD R26, R26, R23 ;  /* 0x000000171a1a7221 */ /* 0x000fc80000000000 */
[----:B------:R-:W-:Y:S01]  /*06b0*/  FADD R26, R26, R21 ;  /* 0x000000151a1a7221 */ /* 0x000fe20000000000 */
[----:B------:R-:W-:-:S04]  /*06c0*/  UIADD3 UR7, UPT, UPT, UR7, 0x10, URZ ;  /* 0x0000001007077890 */ /* 0x000fc8000fffe0ff */
[----:B------:R-:W-:Y:S01]  /*06d0*/  UISETP.NE.AND UP1, UPT, UR7, URZ, UPT ;  /* 0x000000ff0700728c */ /* 0x000fe2000bf25270 */
[----:B------:R-:W-:Y:S01]  /*06e0*/  LEA R5, R0, R5, 0x4 ;  /* 0x0000000500057211 */ /* 0x000fe200078e20ff */
[----:B--2---:R-:W-:Y:S01]  /*06f0*/  FADD R26, R26, R13 ;  /* 0x0000000d1a1a7221 */ /* 0x004fe20000000000 */
[----:B-----5:R-:W-:-:S04]  /*0700*/  FADD R27, R27, R4 ;  /* 0x000000041b1b7221 */ /* 0x020fc80000000000 */
[----:B---3--:R-:W-:Y:S01]  /*0710*/  FADD R28, R27, R28 ;  /* 0x0000001c1b1c7221 */ /* 0x008fe20000000000 */
[----:B------:R-:W-:-:S03]  /*0720*/  FADD R26, R26, R11 ;  /* 0x0000000b1a1a7221 */ /* 0x000fc60000000000 */
[----:B----4-:R-:W-:-:S04]  /*0730*/  FADD R19, R28, R19 ;  /* 0x000000131c137221 */ /* 0x010fc80000000000 */
[----:B------:R-:W-:-:S04]  /*0740*/  FADD R19, R19, R22 ;  /* 0x0000001613137221 */ /* 0x000fc80000000000 */
[----:B------:R-:W-:Y:S01]  /*0750*/  FADD R19, R19, R20 ;  /* 0x0000001413137221 */ /* 0x000fe20000000000 */
[----:B------:R-:W-:-:S03]  /*0760*/  FADD R26, R26, R9 ;  /* 0x000000091a1a7221 */ /* 0x000fc60000000000 */
[----:B------:R-:W-:-:S04]  /*0770*/  FADD R19, R19, R12 ;  /* 0x0000000c13137221 */ /* 0x000fc80000000000 */
[----:B------:R-:W-:Y:S01]  /*0780*/  FADD R19, R19, R10 ;  /* 0x0000000a13137221 */ /* 0x000fe20000000000 */
[----:B------:R-:W-:-:S04]  /*0790*/  FADD R7, R26, R7 ;  /* 0x000000071a077221 */ /* 0x000fc80000000000 */
[----:B------:R-:W-:Y:S01]  /*07a0*/  FADD R13, R7, R18 ;  /* 0x00000012070d7221 */ /* 0x000fe20000000000 */
[----:B------:R-:W-:-:S04]  /*07b0*/  FADD R19, R19, R8 ;  /* 0x0000000813137221 */ /* 0x000fc80000000000 */
[----:B------:R-:W-:-:S04]  /*07c0*/  FADD R19, R19, R6 ;  /* 0x0000000613137221 */ /* 0x000fc80000000000 */
[----:B------:R-:W-:Y:S01]  /*07d0*/  FADD R22, R19, R16 ;  /* 0x0000001013167221 */ /* 0x000fe20000000000 */
[----:B------:R-:W-:Y:S06]  /*07e0*/  BRA.U UP1, `(.L_x_117) ;  /* 0xfffffff901687547 */ /* 0x000fec000b83ffff */
.L_x_116:
[----:B------:R-:W-:Y:S05]  /*07f0*/  BRA.U !UP0, `(.L_x_115) ;  /* 0x0000000508a07547 */ /* 0x000fea000b800000 */
[----:B------:R-:W-:Y:S02]  /*0800*/  UISETP.GE.U32.AND UP0, UPT, UR6, 0x8, UPT ;  /* 0x000000080600788c */ /* 0x000fe4000bf06070 */
[----:B------:R-:W-:-:S04]  /*0810*/  ULOP3.LUT UR7, UR5, 0x7, URZ, 0xc0, !UPT ;  /* 0x0000000705077892 */ /* 0x000fc8000f8ec0ff */
[----:B------:R-:W-:-:S03]  /*0820*/  UISETP.NE.AND UP1, UPT, UR7, URZ, UPT ;  /* 0x000000ff0700728c */ /* 0x000fc6000bf25270 */
[----:B------:R-:W-:Y:S08]  /*0830*/  BRA.U !UP0, `(.L_x_118) ;  /* 0x0000000108d07547 */ /* 0x000ff0000b800000 */
[----:B------:R-:W0:Y:S01]  /*0840*/  LDC.64 R4, c[0x0][0x380] ;  /* 0x0000e000ff047b82 */ /* 0x000e220000000a00 */
[----:B------:R-:W-:-:S07]  /*0850*/  IMAD R7, R0, UR4, R3 ;  /* 0x0000000400077c24 */ /* 0x000fce000f8e0203 */
[----:B------:R-:W1:Y:S01]  /*0860*/  LDC.64 R18, c[0x0][0x388] ;  /* 0x0000e200ff127b82 */ /* 0x000e620000000a00 */
[----:B0-----:R-:W-:-:S05]  /*0870*/  IMAD.WIDE R4, R7, 0x4, R4 ;  /* 0x0000000407047825 */ /* 0x001fca00078e0204 */
[----:B------:R0:W2:Y:S01]  /*0880*/  LDG.E.CONSTANT R2, desc[UR8][R4.64] ;  /* 0x0000000804027981 */ /* 0x0000a2000c1e9900 */
[----:B------:R-:W-:-:S04]  /*0890*/  IMAD.WIDE R32, R0, 0x4, R4 ;  /* 0x0000000400207825 */ /* 0x000fc800078e0204 */
[----:B-1----:R-:W-:Y:S01]  /*08a0*/  IMAD.WIDE R18, R7, 0x4, R18 ;  /* 0x0000000407127825 */ /* 0x002fe200078e0212 */
[----:B------:R-:W3:Y:S03]  /*08b0*/  LDG.E.CONSTANT R23, desc[UR8][R32.64] ;  /* 0x0000000820177981 */ /* 0x000ee6000c1e9900 */
[C---:B------:R-:W-:Y:S01]  /*08c0*/  IMAD.WIDE R30, R0.reuse, 0x4, R32 ;  /* 0x00000004001e7825 */ /* 0x040fe200078e0220 */
[----:B------:R-:W4:Y:S03]  /*08d0*/  LDG.E.CONSTANT R25, desc[UR8][R18.64] ;  /* 0x0000000812197981 */ /* 0x000f26000c1e9900 */
[C---:B------:R-:W-:Y:S01]  /*08e0*/  IMAD.WIDE R16, R0.reuse, 0x4, R18 ;  /* 0x0000000400107825 */ /* 0x040fe200078e0212 */
[----:B------:R-:W5:Y:S03]  /*08f0*/  LDG.E.CONSTANT R20, desc[UR8][R30.64] ;  /* 0x000000081e147981 */ /* 0x000f66000c1e9900 */
[C---:B------:R-:W-:Y:S01]  /*0900*/  IMAD.WIDE R26, R0.reuse, 0x4, R30 ;  /* 0x00000004001a7825 */ /* 0x040fe200078e021e */
[----:B------:R1:W5:Y:S03]  /*0910*/  LDG.E.CONSTANT R21, desc[UR8][R16.64] ;  /* 0x0000000810157981 */ /* 0x000366000c1e9900 */
[----:B------:R-:W-:-:S04]  /*0920*/  IMAD.WIDE R28, R0, 0x4, R16 ;  /* 0x00000004001c7825 */ /* 0x000fc800078e0210 */
[C---:B------:R-:W-:Y:S01]  /*0930*/  IMAD.WIDE R10, R0.reuse, 0x4, R26 ;  /* 0x00000004000a7825 */ /* 0x040fe200078e021a */
[----:B------:R1:W5:Y:S03]  /*0940*/  LDG.E.CONSTANT R12, desc[UR8][R28.64] ;  /* 0x000000081c0c7981 */ /* 0x000366000c1e9900 */
[C---:B------:R-:W-:Y:S01]  /*0950*/  IMAD.WIDE R8, R0.reuse, 0x4, R28 ;  /* 0x0000000400087825 */ /* 0x040fe200078e021c */
[----:B------:R-:W5:Y:S03]  /*0960*/  LDG.E.CONSTANT R26, desc[UR8][R26.64] ;  /* 0x000000081a1a7981 */ /* 0x000f66000c1e9900 */
[C---:B------:R-:W-:Y:S02]  /*0970*/  IMAD.WIDE R14, R0.reuse, 0x4, R8 ;  /* 0x00000004000e7825 */ /* 0x040fe400078e0208 */
[----:B------:R-:W5:Y:S02]  /*0980*/  LDG.E.CONSTANT R8, desc[UR8][R8.64] ;  /* 0x0000000808087981 */ /* 0x000f64000c1e9900 */
[----:B0-----:R-:W-:-:S02]  /*0990*/  IMAD.WIDE R4, R0, 0x4, R10 ;  /* 0x0000000400047825 */ /* 0x001fc400078e020a */
[----:B------:R-:W5:Y:S02]  /*09a0*/  LDG.E.CONSTANT R10, desc[UR8][R10.64] ;  /* 0x000000080a0a7981 */ /* 0x000f64000c1e9900 */
[C---:B------:R-:W-:Y:S02]  /*09b0*/  IMAD.WIDE R6, R0.reuse, 0x4, R14 ;  /* 0x0000000400067825 */ /* 0x040fe400078e020e */
[----:B------:R-:W5:Y:S02]  /*09c0*/  LDG.E.CONSTANT R14, desc[UR8][R14.64] ;  /* 0x000000080e0e7981 */ /* 0x000f64000c1e9900 */
[C---:B-1----:R-:W-:Y:S02]  /*09d0*/  IMAD.WIDE R16, R0.reuse, 0x4, R4 ;  /* 0x0000000400107825 */ /* 0x042fe400078e0204 */
[----:B------:R-:W5:Y:S02]  /*09e0*/  LDG.E.CONSTANT R4, desc[UR8][R4.64] ;  /* 0x0000000804047981 */ /* 0x000f64000c1e9900 */
[----:B------:R-:W-:-:S02]  /*09f0*/  IMAD.WIDE R18, R0, 0x4, R6 ;  /* 0x0000000400127825 */ /* 0x000fc400078e0206 */
[----:B------:R-:W5:Y:S02]  /*0a00*/  LDG.E.CONSTANT R6, desc[UR8][R6.64] ;  /* 0x0000000806067981 */ /* 0x000f64000c1e9900 */
[C---:B------:R-:W-:Y:S02]  /*0a10*/  IMAD.WIDE R28, R0.reuse, 0x4, R16 ;  /* 0x00000004001c7825 */ /* 0x040fe400078e0210 */
[----:B------:R-:W5:Y:S02]  /*0a20*/  LDG.E.CONSTANT R24, desc[UR8][R16.64] ;  /* 0x0000000810187981 */ /* 0x000f64000c1e9900 */
[----:B------:R-:W-:Y:S02]  /*0a30*/  IMAD.WIDE R30, R0, 0x4, R18 ;  /* 0x00000004001e7825 */ /* 0x000fe400078e0212 */
[----:B------:R-:W5:Y:S04]  /*0a40*/  LDG.E.CONSTANT R18, desc[UR8][R18.64] ;  /* 0x0000000812127981 */ /* 0x000f68000c1e9900 */
[----:B------:R-:W5:Y:S04]  /*0a50*/  LDG.E.CONSTANT R28, desc[UR8][R28.64] ;  /* 0x000000081c1c7981 */ /* 0x000f68000c1e9900 */
[----:B------:R-:W5:Y:S01]  /*0a60*/  LDG.E.CONSTANT R30, desc[UR8][R30.64] ;  /* 0x000000081e1e7981 */ /* 0x000f62000c1e9900 */
[----:B------:R-:W-:Y:S01]  /*0a70*/  UIADD3 UR4, UPT, UPT, UR4, 0x8, URZ ;  /* 0x0000000804047890 */ /* 0x000fe2000fffe0ff */
[----:B--2---:R-:W-:-:S04]  /*0a80*/  FADD R2, R13, R2 ;  /* 0x000000020d027221 */ /* 0x004fc80000000000 */
[----:B---3--:R-:W-:Y:S01]  /*0a90*/  FADD R23, R2, R23 ;  /* 0x0000001702177221 */ /* 0x008fe20000000000 */
[----:B----4-:R-:W-:-:S03]  /*0aa0*/  FADD R22, R22, R25 ;  /* 0x0000001916167221 */ /* 0x010fc60000000000 */
[----:B-----5:R-:W-:Y:S01]  /*0ab0*/  FADD R23, R23, R20 ;  /* 0x0000001417177221 */ /* 0x020fe20000000000 */
[----:B------:R-:W-:-:S04]  /*0ac0*/  FADD R21, R22, R21 ;  /* 0x0000001516157221 */ /* 0x000fc80000000000 */
[----:B------:R-:W-:Y:S01]  /*0ad0*/  FADD R21, R21, R12 ;  /* 0x0000000c15157221 */ /* 0x000fe20000000000 */
[----:B------:R-:W-:-:S03]  /*0ae0*/  FADD R23, R23, R26 ;  /* 0x0000001a17177221 */ /* 0x000fc60000000000 */
        /* <DEDUP_REMOVED lines=8> */
[----:B------:R-:W-:-:S07]  /*0b70*/  FADD R22, R21, R30 ;  /* 0x0000001e15167221 */ /* 0x000fce0000000000 */
.L_x_118:
        /* <DEDUP_REMOVED lines=8> */
[----:B0-----:R-:W-:-:S04]  /*0c00*/  IMAD.WIDE R6, R11, 0x4, R4 ;  /* 0x000000040b067825 */ /* 0x001fc800078e0204 */
[----:B-1----:R-:W-:-:S04]  /*0c10*/  IMAD.WIDE R8, R11, 0x4, R8 ;  /* 0x000000040b087825 */ /* 0x002fc800078e0208 */
[C---:B------:R-:W-:Y:S02]  /*0c20*/  IMAD.WIDE R10, R0.reuse, 0x4, R6 ;  /* 0x00000004000a7825 */ /* 0x040fe400078e0206 */
[----:B------:R-:W2:Y:S02]  /*0c30*/  LDG.E.CONSTANT R6, desc[UR8][R6.64] ;  /* 0x0000000806067981 */ /* 0x000ea4000c1e9900 */
[C---:B------:R-:W-:Y:S02]  /*0c40*/  IMAD.WIDE R14, R0.reuse, 0x4, R8 ;  /* 0x00000004000e7825 */ /* 0x040fe400078e0208 */
[----:B------:R-:W3:Y:S02]  /*0c50*/  LDG.E.CONSTANT R9, desc[UR8][R8.64] ;  /* 0x0000000808097981 */ /* 0x000ee4000c1e9900 */
[C---:B------:R-:W-:Y:S02]  /*0c60*/  IMAD.WIDE R16, R0.reuse, 0x4, R10 ;  /* 0x0000000400107825 */ /* 0x040fe400078e020a */
[----:B------:R-:W4:Y:S02]  /*0c70*/  LDG.E.CONSTANT R11, desc[UR8][R10.64] ;  /* 0x000000080a0b7981 */ /* 0x000f24000c1e9900 */
        /* <DEDUP_REMOVED lines=9> */
[----:B--2---:R-:W-:Y:S01]  /*0d10*/  FADD R6, R13, R6 ;  /* 0x000000060d067221 */ /* 0x004fe20000000000 */
[----:B---3--:R-:W-:-:S03]  /*0d20*/  FADD R9, R22, R9 ;  /* 0x0000000916097221 */ /* 0x008fc60000000000 */
[----:B----4-:R-:W-:Y:S01]  /*0d30*/  FADD R6, R6, R11 ;  /* 0x0000000b06067221 */ /* 0x010fe20000000000 */
[----:B-----5:R-:W-:-:S03]  /*0d40*/  FADD R9, R9, R14 ;  /* 0x0000000e09097221 */ /* 0x020fc60000000000 */
[----:B------:R-:W-:Y:S01]  /*0d50*/  FADD R6, R6, R23 ;  /* 0x0000001706067221 */ /* 0x000fe20000000000 */
[----:B------:R-:W-:-:S03]  /*0d60*/  FADD R9, R9, R4 ;  /* 0x0000000409097221 */ /* 0x000fc60000000000 */
[----:B------:R-:W-:Y:S01]  /*0d70*/  FADD R13, R6, R19 ;  /* 0x00000013060d7221 */ /* 0x000fe20000000000 */
[----:B------:R-:W-:-:S07]  /*0d80*/  FADD R22, R9, R20 ;  /* 0x0000001409167221 */ /* 0x000fce0000000000 */
.L_x_119:
[----:B------:R-:W-:Y:S05]  /*0d90*/  BRA.U !UP1, `(.L_x_115) ;  /* 0x0000000109387547 */ /* 0x000fea000b800000 */
[----:B------:R-:W0:Y:S01]  /*0da0*/  LDC.64 R8, c[0x0][0x380] ;  /* 0x0000e000ff087b82 */ /* 0x000e220000000a00 */
[----:B------:R-:W-:Y:S01]  /*0db0*/  IMAD R15, R0, UR4, R3 ;  /* 0x00000004000f7c24 */ /* 0x000fe2000f8e0203 */
[----:B------:R-:W-:-:S06]  /*0dc0*/  UIADD3 UR5, UPT, UPT, -UR5, URZ, URZ ;  /* 0x000000ff05057290 */ /* 0x000fcc000fffe1ff */
[----:B------:R-:W1:Y:S06]  /*0dd0*/  LDC.64 R10, c[0x0][0x388] ;  /* 0x0000e200ff0a7b82 */ /* 0x000e6c0000000a00 */
.L_x_120:
[----:B0-----:R-:W-:-:S04]  /*0de0*/  IMAD.WIDE R4, R15, 0x4, R8 ;  /* 0x000000040f047825 */ /* 0x001fc800078e0208 */
[C---:B-1----:R-:W-:Y:S02]  /*0df0*/  IMAD.WIDE R6, R15.reuse, 0x4, R10 ;  /* 0x000000040f067825 */ /* 0x042fe400078e020a */
[----:B------:R-:W2:Y:S04]  /*0e00*/  LDG.E.CONSTANT R4, desc[UR8][R4.64] ;  /* 0x0000000804047981 */ /* 0x000ea8000c1e9900 */
[----:B------:R-:W3:Y:S01]  /*0e10*/  LDG.E.CONSTANT R7, desc[UR8][R6.64] ;  /* 0x0000000806077981 */ /* 0x000ee2000c1e9900 */
[----:B------:R-:W-:Y:S01]  /*0e20*/  UIADD3 UR5, UPT, UPT, UR5, 0x1, URZ ;  /* 0x0000000105057890 */ /* 0x000fe2000fffe0ff */
[----:B------:R-:W-:-:S03]  /*0e30*/  IADD3 R15, PT, PT, R15, R0, RZ ;  /* 0x000000000f0f7210 */ /* 0x000fc60007ffe0ff */
[----:B------:R-:W-:Y:S01]  /*0e40*/  UISETP.NE.AND UP0, UPT, UR5, URZ, UPT ;  /* 0x000000ff0500728c */ /* 0x000fe2000bf05270 */
[----:B--2---:R-:W-:Y:S01]  /*0e50*/  FADD R13, R4, R13 ;  /* 0x0000000d040d7221 */ /* 0x004fe20000000000 */
[----:B---3--:R-:W-:-:S07]  /*0e60*/  FADD R22, R7, R22 ;  /* 0x0000001607167221 */ /* 0x008fce0000000000 */
[----:B------:R-:W-:Y:S05]  /*0e70*/  BRA.U UP0, `(.L_x_120) ;  /* 0xfffffffd00d87547 */ /* 0x000fea000b83ffff */
.L_x_115:
[----:B------:R-:W0:Y:S08]  /*0e80*/  LDC.64 R4, c[0x0][0x398] ;  /* 0x0000e600ff047b82 */ /* 0x000e300000000a00 */
[----:B------:R-:W1:Y:S01]  /*0e90*/  LDC.64 R6, c[0x0][0x3a0] ;  /* 0x0000e800ff067b82 */ /* 0x000e620000000a00 */
[----:B0-----:R-:W-:-:S05]  /*0ea0*/  IMAD.WIDE R4, R3, 0x4, R4 ;  /* 0x0000000403047825 */ /* 0x001fca00078e0204 */
[----:B------:R-:W-:Y:S01]  /*0eb0*/  STG.E desc[UR8][R4.64], R13 ;  /* 0x0000000d04007986 */ /* 0x000fe2000c101908 */
[----:B-1----:R-:W-:-:S05]  /*0ec0*/  IMAD.WIDE R2, R3, 0x4, R6 ;  /* 0x0000000403027825 */ /* 0x002fca00078e0206 */
[----:B------:R-:W-:Y:S01]  /*0ed0*/  STG.E desc[UR8][R2.64], R22 ;  /* 0x0000001602007986 */ /* 0x000fe2000c101908 */
[----:B------:R-:W-:Y:S05]  /*0ee0*/  EXIT ;  /* 0x000000000000794d */ /* 0x000fea0003800000 */
.L_x_121:
        /* <DEDUP_REMOVED lines=9> */
.L_x_297:


//--------------------- .text._Z33InstanceNormGradBetaGammaIntoTempIffEvPKT_S2_PKT0_S5_iiiiPS3_S6_ --------------------------
	.section	.text._Z33InstanceNormGradBetaGammaIntoTempIffEvPKT_S2_PKT0_S5_iiiiPS3_S6_,"ax",@progbits
	.align	128
        .global         _Z33InstanceNormGradBetaGammaIntoTempIffEvPKT_S2_PKT0_S5_iiiiPS3_S6_
        .type           _Z33InstanceNormGradBetaGammaIntoTempIffEvPKT_S2_PKT0_S5_iiiiPS3_S6_,@function
        .size           _Z33InstanceNormGradBetaGammaIntoTempIffEvPKT_S2_PKT0_S5_iiiiPS3_S6_,(.L_x_298 - _Z33InstanceNormGradBetaGammaIntoTempIffEvPKT_S2_PKT0_S5_iiiiPS3_S6_)
        .other          _Z33InstanceNormGradBetaGammaIntoTempIffEvPKT_S2_PKT0_S5_iiiiPS3_S6_,@"STO_CUDA_ENTRY STV_DEFAULT"
_Z33InstanceNormGradBetaGammaIntoTempIffEvPKT_S2_PKT0_S5_iiiiPS3_S6_:
.text._Z33InstanceNormGradBetaGammaIntoTempIffEvPKT_S2_PKT0_S5_iiiiPS3_S6_:
        /* <DEDUP_REMOVED lines=8> */
[----:B------:R-:W0:Y:S01]  /*0080*/  S2R R2, SR_CTAID.Y ;  /* 0x0000000000027919 */ /* 0x000e220000002600 */
[----:B------:R-:W1:Y:S01]  /*0090*/  LDCU.64 UR8, c[0x0][0x3a8] ;  /* 0x00007500ff0877ac */ /* 0x000e620008000a00 */
[----:B------:R-:W-:Y:S01]  /*00a0*/  HFMA2 R18, -RZ, RZ, 0, 0 ;  /* 0x00000000ff127431 */ /* 0x000fe200000001ff */
[----:B------:R-:W-:Y:S01]  /*00b0*/  MOV R20, RZ ;  /* 0x000000ff00147202 */ /* 0x000fe20000000f00 */
[----:B------:R-:W2:Y:S01]  /*00c0*/  LDCU UR5, c[0x0][0x3a0] ;  /* 0x00007400ff0577ac */ /* 0x000ea20008000800 */
[----:B------:R-:W3:Y:S01]  /*00d0*/  LDCU.64 UR6, c[0x0][0x358] ;  /* 0x00006b00ff0677ac */ /* 0x000ee20008000a00 */
[----:B-1----:R-:W-:-:S05]  /*00e0*/  MOV R3, UR8 ;  /* 0x0000000800037c02 */ /* 0x002fca0008000f00 */
[----:B--2---:R-:W-:Y:S02]  /*00f0*/  IMAD R4, R3, UR5, RZ ;  /* 0x0000000503047c24 */ /* 0x004fe4000f8e02ff */
[----:B0-----:R-:W-:-:S05]  /*0100*/  IMAD R12, R2, UR9, RZ ;  /* 0x00000009020c7c24 */ /* 0x001fca000f8e02ff */
[----:B------:R-:W-:-:S04]  /*0110*/  VIADDMNMX.U32 R5, R12, UR9, R4, PT ;  /* 0x000000090c057c46 */ /* 0x000fc8000b800004 */
[----:B------:R-:W-:-:S13]  /*0120*/  ISETP.GE.U32.AND P0, PT, R12, R5, PT ;  /* 0x000000050c00720c */ /* 0x000fda0003f06070 */
[----:B---3--:R-:W-:Y:S05]  /*0130*/  @P0 BRA `(.L_x_122) ;  /* 0x0000001000980947 */ /* 0x008fea0003800000 */
[----:B------:R-:W-:Y:S01]  /*0140*/  IMAD.IADD R4, R12, 0x1, -R5 ;  /* 0x000000010c047824 */ /* 0x000fe200078e0a05 */
[----:B------:R-:W-:Y:S02]  /*0150*/  IADD3 R6, PT, PT, R5, -R12, RZ ;  /* 0x8000000c05067210 */ /* 0x000fe40007ffe0ff */
[----:B------:R-:W-:Y:S02]  /*0160*/  MOV R20, RZ ;  /* 0x000000ff00147202 */ /* 0x000fe40000000f00 */
[----:B------:R-:W-:Y:S02]  /*0170*/  ISETP.GT.U32.AND P0, PT, R4, -0x4, PT ;  /* 0xfffffffc0400780c */ /* 0x000fe40003f04070 */
[----:B------:R-:W-:Y:S02]  /*0180*/  MOV R18, RZ ;  /* 0x000000ff00127202 */ /* 0x000fe40000000f00 */
[----:B------:R-:W-:-:S09]  /*0190*/  LOP3.LUT R7, R6, 0x3, RZ, 0xc0, !PT ;  /* 0x0000000306077812 */ /* 0x000fd200078ec0ff */
[----:B------:R-:W-:Y:S05]  /*01a0*/  @P0 BRA `(.L_x_123) ;  /* 0x0000000800740947 */ /* 0x000fea0003800000 */
[----:B------:R-:W-:Y:S01]  /*01b0*/  IABS R8, R3 ;  /* 0x0000000300087213 */ /* 0x000fe20000000000 */
[----:B------:R-:W-:Y:S01]  /*01c0*/  HFMA2 R4, -RZ, RZ, 0, 0 ;  /* 0x00000000ff047431 */ /* 0x000fe200000001ff */
[----:B------:R-:W-:Y:S01]  /*01d0*/  LOP3.LUT R19, R6, 0xfffffffc, RZ, 0xc0, !PT ;  /* 0xfffffffc06137812 */ /* 0x000fe200078ec0ff */
[----:B------:R-:W-:Y:S01]  /*01e0*/  IMAD.MOV.U32 R20, RZ, RZ, RZ ;  /* 0x000000ffff147224 */ /* 0x000fe200078e00ff */
[----:B------:R-:W0:Y:S01]  /*01f0*/  I2F.RP R3, R8 ;  /* 0x0000000800037306 */ /* 0x000e220000209400 */
[----:B------:R-:W1:Y:S01]  /*0200*/  LDCU UR4, c[0x0][0x3a4] ;  /* 0x00007480ff0477ac */ /* 0x000e620008000800 */
[----:B------:R-:W-:-:S06]  /*0210*/  IADD3 R19, PT, PT, -R19, RZ, RZ ;  /* 0x000000ff13137210 */ /* 0x000fcc0007ffe1ff */
[----:B0-----:R-:W0:Y:S02]  /*0220*/  MUFU.RCP R3, R3 ;  /* 0x0000000300037308 */ /* 0x001e240000001000 */
[----:B0-----:R-:W-:-:S06]  /*0230*/  VIADD R5, R3, 0xffffffe ;  /* 0x0ffffffe03057836 */ /* 0x001fcc0000000000 */
[----:B------:R-:W0:Y:S02]  /*0240*/  F2I.FTZ.U32.TRUNC.NTZ R5, R5 ;  /* 0x0000000500057305 */ /* 0x000e24000021f000 */
[----:B0-----:R-:W-:-:S05]  /*0250*/  IADD3 R9, PT, PT, RZ, -R5, RZ ;  /* 0x80000005ff097210 */ /* 0x001fca0007ffe0ff */
[----:B------:R-:W-:-:S04]  /*0260*/  IMAD R9, R9, R8, RZ ;  /* 0x0000000809097224 */ /* 0x000fc800078e02ff */
[----:B------:R-:W-:Y:S01]  /*0270*/  IMAD.HI.U32 R9, R5, R9, R4 ;  /* 0x0000000905097227 */ /* 0x000fe200078e0004 */
[----:B-1----:R-:W-:-:S07]  /*0280*/  IADD3 R4, PT, PT, R12, 0x1, RZ ;  /* 0x000000010c047810 */ /* 0x002fce0007ffe0ff */
.L_x_124:
[----:B------:R-:W0:Y:S01]  /*0290*/  LDC R3, c[0x0][0x3a8] ;  /* 0x0000ea00ff037b82 */ /* 0x000e220000000800 */
[C---:B------:R-:W-:Y:S02]  /*02a0*/  IADD3 R14, PT, PT, R4.reuse, -0x1, RZ ;  /* 0xffffffff040e7810 */ /* 0x040fe40007ffe0ff */
[----:B------:R-:W-:Y:S02]  /*02b0*/  IADD3 R23, PT, PT, R4, 0x1, RZ ;  /* 0x0000000104177810 */ /* 0x000fe40007ffe0ff */
[----:B------:R-:W-:Y:S02]  /*02c0*/  IABS R15, R14 ;  /* 0x0000000e000f7213 */ /* 0x000fe40000000000 */
[----:B------:R-:W-:-:S03]  /*02d0*/  IABS R22, R23 ;  /* 0x0000001700167213 */ /* 0x000fc60000000000 */
[----:B------:R-:W-:-:S04]  /*02e0*/  IMAD.HI.U32 R13, R9, R15, RZ ;  /* 0x0000000f090d7227 */ /* 0x000fc800078e00ff */
[----:B------:R-:W-:Y:S01]  /*02f0*/  IMAD.MOV R5, RZ, RZ, -R13 ;  /* 0x000000ffff057224 */ /* 0x000fe200078e0a0d */
[----:B0-----:R-:W-:-:S04]  /*0300*/  IABS R12, R3 ;  /* 0x00000003000c7213 */ /* 0x001fc80000000000 */
[----:B------:R-:W0:Y:S01]  /*0310*/  I2F.RP R16, R12 ;  /* 0x0000000c00107306 */ /* 0x000e220000209400 */
[----:B------:R-:W-:Y:S01]  /*0320*/  IMAD R15, R12, R5, R15 ;  /* 0x000000050c0f7224 */ /* 0x000fe200078e020f */
[----:B------:R-:W-:-:S04]  /*0330*/  IADD3 R5, PT, PT, R4, 0x2, RZ ;  /* 0x0000000204057810 */ /* 0x000fc80007ffe0ff */
[----:B------:R-:W-:Y:S02]  /*0340*/  ISETP.GT.U32.AND P3, PT, R8, R15, PT ;  /* 0x0000000f0800720c */ /* 0x000fe40003f64070 */
[----:B------:R-:W-:Y:S01]  /*0350*/  IABS R24, R5 ;  /* 0x0000000500187213 */ /* 0x000fe20000000000 */
[----:B0-----:R-:W0:Y:S10]  /*0360*/  MUFU.RCP R16, R16 ;  /* 0x0000001000107308 */ /* 0x001e340000001000 */
[----:B------:R-:W-:-:S02]  /*0370*/  @!P3 IADD3 R15, PT, PT, R15, -R12, RZ ;  /* 0x8000000c0f0fb210 */ /* 0x000fc40007ffe0ff */
[----:B------:R-:W-:Y:S02]  /*0380*/  @!P3 IADD3 R13, PT, PT, R13, 0x1, RZ ;  /* 0x000000010d0db810 */ /* 0x000fe40007ffe0ff */
[----:B------:R-:W-:Y:S02]  /*0390*/  ISETP.GE.U32.AND P4, PT, R15, R8, PT ;  /* 0x000000080f00720c */ /* 0x000fe40003f86070 */
[----:B------:R-:W-:Y:S02]  /*03a0*/  MOV R8, R12 ;  /* 0x0000000c00087202 */ /* 0x000fe40000000f00 */
[----:B0-----:R-:W-:Y:S02]  /*03b0*/  IADD3 R10, PT, PT, R16, 0xffffffe, RZ ;  /* 0x0ffffffe100a7810 */ /* 0x001fe40007ffe0ff */
[----:B------:R-:W-:Y:S02]  /*03c0*/  IABS R16, R4 ;  /* 0x0000000400107213 */ /* 0x000fe40000000000 */
[----:B------:R0:W1:Y:S05]  /*03d0*/  F2I.FTZ.U32.TRUNC.NTZ R11, R10 ;  /* 0x0000000a000b7305 */ /* 0x00006a000021f000 */
[----:B------:R-:W-:Y:S01]  /*03e0*/  @P4 IADD3 R13, PT, PT, R13, 0x1, RZ ;  /* 0x000000010d0d4810 */ /* 0x000fe20007ffe0ff */
[----:B0-----:R-:W-:Y:S01]  /*03f0*/  IMAD.MOV.U32 R10, RZ, RZ, RZ ;  /* 0x000000ffff0a7224 */ /* 0x001fe200078e00ff */
[----:B-1----:R-:W-:-:S05]  /*0400*/  IADD3 R9, PT, PT, RZ, -R11, RZ ;  /* 0x8000000bff097210 */ /* 0x002fca0007ffe0ff */
[----:B------:R-:W-:-:S04]  /*0410*/  IMAD R9, R9, R12, RZ ;  /* 0x0000000c09097224 */ /* 0x000fc800078e02ff */
[----:B------:R-:W-:-:S06]  /*0420*/  IMAD.HI.U32 R9, R11, R9, R10 ;  /* 0x000000090b097227 */ /* 0x000fcc00078e000a */
[----:B------:R-:W-:-:S04]  /*0430*/  IMAD.HI.U32 R21, R9, R16, RZ ;  /* 0x0000001009157227 */ /* 0x000fc800078e00ff */
[----:B------:R-:W-:Y:S01]  /*0440*/  IMAD.HI.U32 R11, R9, R22, RZ ;  /* 0x00000016090b7227 */ /* 0x000fe200078e00ff */
[----:B------:R-:W-:-:S03]  /*0450*/  IADD3 R17, PT, PT, -R21, RZ, RZ ;  /* 0x000000ff15117210 */ /* 0x000fc60007ffe1ff */
[----:B------:R-:W-:Y:S01]  /*0460*/  IMAD.HI.U32 R10, R9, R24, RZ ;  /* 0x00000018090a7227 */ /* 0x000fe200078e00ff */
[----:B------:R-:W-:-:S03]  /*0470*/  IADD3 R25, PT, PT, -R11, RZ, RZ ;  /* 0x000000ff0b197210 */ /* 0x000fc60007ffe1ff */
[----:B------:R-:W-:Y:S01]  /*0480*/  IMAD R15, R12, R17, R16 ;  /* 0x000000110c0f7224 */ /* 0x000fe200078e0210 */
[----:B------:R-:W-:Y:S01]  /*0490*/  LOP3.LUT R16, R14, R3, RZ, 0x3c, !PT ;  /* 0x000000030e107212 */ /* 0x000fe200078e3cff */
[----:B------:R-:W-:Y:S02]  /*04a0*/  IMAD.MOV R27, RZ, RZ, -R10 ;  /* 0x000000ffff1b7224 */ /* 0x000fe400078e0a0a */
[----:B------:R-:W-:Y:S01]  /*04b0*/  IMAD R17, R12, R25, R22 ;  /* 0x000000190c117224 */ /* 0x000fe200078e0216 */
[----:B------:R-:W-:Y:S01]  /*04c0*/  ISETP.GT.U32.AND P0, PT, R8, R15, PT ;  /* 0x0000000f0800720c */ /* 0x000fe20003f04070 */
[----:B------:R-:W-:Y:S01]  /*04d0*/  IMAD R25, R12, R27, R24 ;  /* 0x0000001b0c197224 */ /* 0x000fe200078e0218 */
[----:B------:R-:W-:Y:S02]  /*04e0*/  ISETP.GE.AND P6, PT, R16, RZ, PT ;  /* 0x000000ff1000720c */ /* 0x000fe40003fc6270 */
[C---:B------:R-:W-:Y:S02]  /*04f0*/  ISETP.GT.U32.AND P2, PT, R8.reuse, R17, PT ;  /* 0x000000110800720c */ /* 0x040fe40003f44070 */
[----:B------:R-:W-:-:S02]  /*0500*/  ISETP.GT.U32.AND P1, PT, R8, R25, PT ;  /* 0x000000190800720c */ /* 0x000fc40003f24070 */
[-C--:B------:R-:W-:Y:S02]  /*0510*/  LOP3.LUT R24, RZ, R3.reuse, RZ, 0x33, !PT ;  /* 0x00000003ff187212 */ /* 0x080fe400078e33ff */
[----:B------:R-:W-:-:S03]  /*0520*/  LOP3.LUT R22, R4, R3, RZ, 0x3c, !PT ;  /* 0x0000000304167212 */ /* 0x000fc600078e3cff */
[----:B------:R-:W-:Y:S02]  /*0530*/  @!P0 IADD3 R15, PT, PT, R15, -R12, RZ ;  /* 0x8000000c0f0f8210 */ /* 0x000fe40007ffe0ff */
[----:B------:R-:W-:Y:S01]  /*0540*/  @!P0 IADD3 R21, PT, PT, R21, 0x1, RZ ;  /* 0x0000000115158810 */ /* 0x000fe20007ffe0ff */
[----:B------:R-:W-:Y:S01]  /*0550*/  @!P6 IMAD.MOV R13, RZ, RZ, -R13 ;  /* 0x000000ffff0de224 */ /* 0x000fe200078e0a0d */
[----:B------:R-:W-:Y:S01]  /*0560*/  ISETP.GE.U32.AND P5, PT, R15, R8, PT ;  /* 0x000000080f00720c */ /* 0x000fe20003fa6070 */
[----:B------:R-:W-:Y:S01]  /*0570*/  @!P2 IMAD.IADD R17, R17, 0x1, -R12 ;  /* 0x000000011111a824 */ /* 0x000fe200078e0a0c */
[----:B------:R-:W-:Y:S01]  /*0580*/  @!P1 IADD3 R25, PT, PT, R25, -R12, RZ ;  /* 0x8000000c19199210 */ /* 0x000fe20007ffe0ff */
[----:B------:R-:W-:Y:S01]  /*0590*/  @!P1 VIADD R10, R10, 0x1 ;  /* 0x000000010a0a9836 */ /* 0x000fe20000000000 */
[----:B------:R-:W-:Y:S02]  /*05a0*/  ISETP.NE.AND P0, PT, R3, RZ, PT ;  /* 0x000000ff0300720c */ /* 0x000fe40003f05270 */
[----:B------:R-:W-:-:S02]  /*05b0*/  ISETP.GE.U32.AND P6, PT, R25, R8, PT ;  /* 0x000000081900720c */ /* 0x000fc40003fc6070 */
[----:B------:R-:W-:Y:S02]  /*05c0*/  SEL R25, R24, R13, !P0 ;  /* 0x0000000d18197207 */ /* 0x000fe40004000000 */
[-C--:B------:R-:W-:Y:S02]  /*05d0*/  LOP3.LUT R12, R23, R3.reuse, RZ, 0x3c, !PT ;  /* 0x00000003170c7212 */ /* 0x080fe400078e3cff */
[----:B------:R-:W-:Y:S02]  /*05e0*/  LOP3.LUT R13, R5, R3, RZ, 0x3c, !PT ;  /* 0x00000003050d7212 */ /* 0x000fe400078e3cff */
[----:B------:R-:W-:Y:S02]  /*05f0*/  ISETP.GE.U32.AND P4, PT, R17, R8, PT ;  /* 0x000000081100720c */ /* 0x000fe40003f86070 */
[----:B------:R-:W-:Y:S01]  /*0600*/  @P5 IADD3 R21, PT, PT, R21, 0x1, RZ ;  /* 0x0000000115155810 */ /* 0x000fe20007ffe0ff */
[----:B------:R-:W0:Y:S01]  /*0610*/  LDC.64 R16, c[0x0][0x380] ;  /* 0x0000e000ff107b82 */ /* 0x000e220000000a00 */
[----:B------:R-:W-:-:S02]  /*0620*/  @!P2 IADD3 R11, PT, PT, R11, 0x1, RZ ;  /* 0x000000010b0ba810 */ /* 0x000fc40007ffe0ff */
[----:B------:R-:W-:Y:S02]  /*0630*/  ISETP.GE.AND P3, PT, R22, RZ, PT ;  /* 0x000000ff1600720c */ /* 0x000fe40003f66270 */
[----:B------:R-:W-:Y:S02]  /*0640*/  ISETP.GE.AND P5, PT, R12, RZ, PT ;  /* 0x000000ff0c00720c */ /* 0x000fe40003fa6270 */
[----:B------:R-:W-:Y:S02]  /*0650*/  ISETP.GE.AND P2, PT, R13, RZ, PT ;  /* 0x000000ff0d00720c */ /* 0x000fe40003f46270 */
[----:B------:R-:W-:Y:S01]  /*0660*/  IADD3 R22, PT, PT, -R25, RZ, RZ ;  /* 0x000000ff19167210 */ /* 0x000fe20007ffe1ff */
[----:B------:R-:W1:Y:S01]  /*0670*/  LDC.64 R12, c[0x0][0x388] ;  /* 0x0000e200ff0c7b82 */ /* 0x000e620000000a00 */
[----:B------:R-:W-:Y:S02]  /*0680*/  @P4 IADD3 R11, PT, PT, R11, 0x1, RZ ;  /* 0x000000010b0b4810 */ /* 0x000fe40007ffe0ff */
[----:B------:R-:W-:Y:S01]  /*0690*/  MOV R27, R21 ;  /* 0x00000015001b7202 */ /* 0x000fe20000000f00 */
[----:B------:R-:W-:Y:S01]  /*06a0*/  IMAD R22, R3, R22, R14 ;  /* 0x0000001603167224 */ /* 0x000fe200078e020e */
[----:B------:R-:W-:Y:S01]  /*06b0*/  @P6 IADD3 R10, PT, PT, R10, 0x1, RZ ;  /* 0x000000010a0a6810 */ /* 0x000fe20007ffe0ff */
[----:B------:R-:W-:Y:S01]  /*06c0*/  IMAD.MOV.U32 R29, RZ, RZ, R11 ;  /* 0x000000ffff1d7224 */ /* 0x000fe200078e000b */
[----:B------:R-:W-:Y:S01]  /*06d0*/  @!P3 IADD3 R27, PT, PT, -R27, RZ, RZ ;  /* 0x000000ff1b1bb210 */ /* 0x000fe20007ffe1ff */
[----:B------:R-:W2:Y:S01]  /*06e0*/  LDC.64 R14, c[0x0][0x390] ;  /* 0x0000e400ff0e7b82 */ /* 0x000ea20000000a00 */
[----:B------:R-:W-:Y:S01]  /*06f0*/  IMAD R21, R25, UR4, R0 ;  /* 0x0000000419157c24 */ /* 0x000fe2000f8e0200 */
[----:B------:R-:W-:-:S02]  /*0700*/  @!P2 IADD3 R10, PT, PT, -R10, RZ, RZ ;  /* 0x000000ff0a0aa210 */ /* 0x000fc40007ffe1ff */
[----:B------:R-:W-:Y:S01]  /*0710*/  @!P5 IADD3 R29, PT, PT, -R29, RZ, RZ ;  /* 0x000000ff1d1dd210 */ /* 0x000fe20007ffe1ff */
[----:B------:R-:W-:Y:S01]  /*0720*/  IMAD R11, R21, R3, R22 ;  /* 0x00000003150b7224 */ /* 0x000fe200078e0216 */
[C---:B------:R-:W-:Y:S02]  /*0730*/  SEL R26, R24.reuse, R27, !P0 ;  /* 0x0000001b181a7207 */ /* 0x040fe40004000000 */
[C---:B------:R-:W-:Y:S01]  /*0740*/  SEL R27, R24.reuse, R29, !P0 ;  /* 0x0000001d181b7207 */ /* 0x040fe20004000000 */
[----:B0-----:R-:W-:Y:S01]  /*0750*/  IMAD.WIDE R28, R11, 0x4, R16 ;  /* 0x000000040b1c7825 */ /* 0x001fe200078e0210 */
[----:B------:R-:W-:-:S04]  /*0760*/  SEL R24, R24, R10, !P0 ;  /* 0x0000000a18187207 */ /* 0x000fc80004000000 */
[----:B------:R-:W3:Y:S01]  /*0770*/  LDG.E.CONSTANT R25, desc[UR6][R28.64] ;  /* 0x000000061c197981 */ /* 0x000ee2000c1e9900 */
[----:B-1----:R-:W-:-:S05]  /*0780*/  IMAD.WIDE R10, R11, 0x4, R12 ;  /* 0x000000040b0a7825 */ /* 0x002fca00078e020c */
[----:B------:R2:W4:Y:S02]  /*0790*/  LDG.E.CONSTANT R22, desc[UR6][R10.64] ;  /* 0x000000060a167981 */ /* 0x000524000c1e9900 */
[----:B--2---:R-:W-:-:S06]  /*07a0*/  IMAD.WIDE R10, R21, 0x4, R14 ;  /* 0x00000004150a7825 */ /* 0x004fcc00078e020e */
[----:B------:R-:W4:Y:S01]  /*07b0*/  LDG.E.CONSTANT R11, desc[UR6][R10.64] ;  /* 0x000000060a0b7981 */ /* 0x000f22000c1e9900 */
[----:B------:R-:W-:Y:S02]  /*07c0*/  IMAD.MOV R28, RZ, RZ, -R26 ;  /* 0x000000ffff1c7224 */ /* 0x000fe400078e0a1a */
[----:B------:R-:W-:Y:S02]  /*07d0*/  IMAD R26, R26, UR4, R0 ;  /* 0x000000041a1a7c24 */ /* 0x000fe4000f8e0200 */
[----:B------:R-:W-:-:S04]  /*07e0*/  IMAD R28, R3, R28, R4 ;  /* 0x0000001c031c7224 */ /* 0x000fc800078e0204 */
[----:B------:R-:W-:Y:S02]  /*07f0*/  IMAD R28, R26, R3, R28 ;  /* 0x000000031a1c7224 */ /* 0x000fe400078e021c */
[----:B---3--:R-:W-:Y:S01]  /*0800*/  FADD R20, R25, R20 ;  /* 0x0000001419147221 */ /* 0x008fe20000000000 */
[----:B----4-:R-:W-:Y:S01]  /*0810*/  FADD R22, R22, -R11 ;  /* 0x8000000b16167221 */ /* 0x010fe20000000000 */
[----:B------:R-:W-:-:S04]  /*0820*/  IMAD.WIDE R10, R28, 0x4, R16 ;  /* 0x000000041c0a7825 */ /* 0x000fc800078e0210 */
[----:B------:R-:W-:Y:S02]  /*0830*/  FMUL R25, R25, R22 ;  /* 0x0000001619197220 */ /* 0x000fe40000400000 */
[----:B------:R0:W2:Y:S02]  /*0840*/  LDG.E.CONSTANT R22, desc[UR6][R10.64] ;  /* 0x000000060a167981 */ /* 0x0000a4000c1e9900 */
[----:B0-----:R-:W-:-:S05]  /*0850*/  IMAD.WIDE R10, R28, 0x4, R12 ;  /* 0x000000041c0a7825 */ /* 0x001fca00078e020c */
[----:B------:R0:W3:Y:S02]  /*0860*/  LDG.E.CONSTANT R28, desc[UR6][R10.64] ;  /* 0x000000060a1c7981 */ /* 0x0000e4000c1e9900 */
[----:B0-----:R-:W-:-:S05]  /*0870*/  IMAD.WIDE R10, R26, 0x4, R14 ;  /* 0x000000041a0a7825 */ /* 0x001fca00078e020e */
[----:B------:R-:W3:Y:S01]  /*0880*/  LDG.E.CONSTANT R29, desc[UR6][R10.64] ;  /* 0x000000060a1d7981 */ /* 0x000ee2000c1e9900 */
[----:B--2---:R-:W-:Y:S01]  /*0890*/  FADD R20, R20, R22 ;  /* 0x0000001614147221 */ /* 0x004fe20000000000 */
[----:B---3--:R-:W-:Y:S01]  /*08a0*/  FADD R29, R28, -R29 ;  /* 0x8000001d1c1d7221 */ /* 0x008fe20000000000 */
[----:B------:R-:W-:-:S03]  /*08b0*/  IADD3 R28, PT, PT, -R27, RZ, RZ ;  /* 0x000000ff1b1c7210 */ /* 0x000fc60007ffe1ff */
[----:B------:R-:W-:Y:S01]  /*08c0*/  FMUL R22, R22, R29 ;  /* 0x0000001d16167220 */ /* 0x000fe20000400000 */
[C---:B------:R-:W-:Y:S01]  /*08d0*/  IADD3 R29, PT, PT, -R24.reuse, RZ, RZ ;  /* 0x000000ff181d7210 */ /* 0x040fe20007ffe1ff */
[----:B------:R-:W-:Y:S02]  /*08e0*/  IMAD R28, R3, R28, R23 ;  /* 0x0000001c031c7224 */ /* 0x000fe400078e0217 */
[--C-:B------:R-:W-:Y:S02]  /*08f0*/  IMAD R23, R27, UR4, R0.reuse ;  /* 0x000000041b177c24 */ /* 0x100fe4000f8e0200 */
[----:B------:R-:W-:Y:S02]  /*0900*/  IMAD R27, R3, R29, R5 ;  /* 0x0000001d031b7224 */ /* 0x000fe400078e0205 */
[----:B------:R-:W-:Y:S02]  /*0910*/  IMAD R24, R24, UR4, R0 ;  /* 0x0000000418187c24 */ /* 0x000fe4000f8e0200 */
[----:B------:R-:W-:-:S02]  /*0920*/  IMAD R10, R23, R3, R28 ;  /* 0x00000003170a7224 */ /* 0x000fc400078e021c */
[----:B------:R-:W-:Y:S02]  /*0930*/  IMAD R27, R24, R3, R27 ;  /* 0x00000003181b7224 */ /* 0x000fe400078e021b */
[----:B------:R-:W-:-:S04]  /*0940*/  IMAD.WIDE R28, R10, 0x4, R16 ;  /* 0x000000040a1c7825 */ /* 0x000fc800078e0210 */
[----:B------:R-:W-:Y:S01]  /*0950*/  IMAD.WIDE R16, R27, 0x4, R16 ;  /* 0x000000041b107825 */ /* 0x000fe200078e0210 */
[----:B------:R-:W2:Y:S04]  /*0960*/  LDG.E.CONSTANT R5, desc[UR6][R28.64] ;  /* 0x000000061c057981 */ /* 0x000ea8000c1e9900 */
[----:B------:R0:W3:Y:S02]  /*0970*/  LDG.E.CONSTANT R11, desc[UR6][R16.64] ;  /* 0x00000006100b7981 */ /* 0x0000e4000c1e9900 */
[----:B0-----:R-:W-:-:S04]  /*0980*/  IMAD.WIDE R16, R23, 0x4, R14 ;  /* 0x0000000417107825 */ /* 0x001fc800078e020e */
[----:B------:R-:W-:Y:S02]  /*0990*/  IMAD.WIDE R14, R24, 0x4, R14 ;  /* 0x00000004180e7825 */ /* 0x000fe400078e020e */
[----:B------:R-:W4:Y:S04]  /*09a0*/  LDG.E.CONSTANT R16, desc[UR6][R16.64] ;  /* 0x0000000610107981 */ /* 0x000f28000c1e9900 */
[----:B------:R0:W5:Y:S02]  /*09b0*/  LDG.E.CONSTANT R17, desc[UR6][R14.64] ;  /* 0x000000060e117981 */ /* 0x000164000c1e9900 */
[----:B0-----:R-:W-:-:S04]  /*09c0*/  IMAD.WIDE R14, R10, 0x4, R12 ;  /* 0x000000040a0e7825 */ /* 0x001fc800078e020c */
[----:B------:R-:W-:Y:S01]  /*09d0*/  IMAD.WIDE R12, R27, 0x4, R12 ;  /* 0x000000041b0c7825 */ /* 0x000fe200078e020c */
[----:B------:R0:W4:Y:S04]  /*09e0*/  LDG.E.CONSTANT R10, desc[UR6][R14.64] ;  /* 0x000000060e0a7981 */ /* 0x000128000c1e9900 */
[----:B------:R1:W5:Y:S01]  /*09f0*/  LDG.E.CONSTANT R28, desc[UR6][R12.64] ;  /* 0x000000060c1c7981 */ /* 0x000362000c1e9900 */
[----:B0-----:R-:W1:Y:S02]  /*0a00*/  LDC.64 R14, c[0x0][0x398] ;  /* 0x0000e600ff0e7b82 */ /* 0x001e640000000a00 */
[----:B-1----:R-:W-:-:S04]  /*0a10*/  IMAD.WIDE R12, R21, 0x4, R14 ;  /* 0x00000004150c7825 */ /* 0x002fc800078e020e */
[--C-:B------:R-:W-:Y:S01]  /*0a20*/  IMAD.WIDE R26, R26, 0x4, R14.reuse ;  /* 0x000000041a1a7825 */ /* 0x100fe200078e020e */
[----:B------:R0:W5:Y:S05]  /*0a30*/  LDG.E.CONSTANT R21, desc[UR6][R12.64] ;  /* 0x000000060c157981 */ /* 0x00016a000c1e9900 */
[----:B------:R-:W5:Y:S01]  /*0a40*/  LDG.E.CONSTANT R27, desc[UR6][R26.64] ;  /* 0x000000061a1b7981 */ /* 0x000f62000c1e9900 */
[----:B0-----:R-:W-:-:S04]  /*0a50*/  IMAD.WIDE R12, R23, 0x4, R14 ;  /* 0x00000004170c7825 */ /* 0x001fc800078e020e */
[----:B------:R-:W-:Y:S01]  /*0a60*/  IMAD.WIDE R14, R24, 0x4, R14 ;  /* 0x00000004180e7825 */ /* 0x000fe200078e020e */
[----:B------:R-:W5:Y:S04]  /*0a70*/  LDG.E.CONSTANT R23, desc[UR6][R12.64] ;  /* 0x000000060c177981 */ /* 0x000f68000c1e9900 */
[----:B------:R-:W5:Y:S01]  /*0a80*/  LDG.E.CONSTANT R24, desc[UR6][R14.64] ;  /* 0x000000060e187981 */ /* 0x000f62000c1e9900 */
[----:B------:R-:W-:-:S04]  /*0a90*/  IADD3 R19, PT, PT, R19, 0x4, RZ ;  /* 0x0000000413137810 */ /* 0x000fc80007ffe0ff */
[----:B------:R-:W-:Y:S01]  /*0aa0*/  ISETP.NE.AND P0, PT, R19, RZ, PT ;  /* 0x000000ff1300720c */ /* 0x000fe20003f05270 */
[----:B------:R-:W-:Y:S02]  /*0ab0*/  VIADD R4, R4, 0x4 ;  /* 0x0000000404047836 */ /* 0x000fe40000000000 */
[----:B--2---:R-:W-:-:S04]  /*0ac0*/  FADD R20, R20, R5 ;  /* 0x0000000514147221 */ /* 0x004fc80000000000 */
[----:B---3--:R-:W-:Y:S01]  /*0ad0*/  FADD R20, R20, R11 ;  /* 0x0000000b14147221 */ /* 0x008fe20000000000 */
[----:B----4-:R-:W-:-:S04]  /*0ae0*/  FADD R10, R10, -R16 ;  /* 0x800000100a0a7221 */ /* 0x010fc80000000000 */
[----:B------:R-:W-:Y:S01]  /*0af0*/  FMUL R10, R5, R10 ;  /* 0x0000000a050a7220 */ /* 0x000fe20000400000 */
[----:B-----5:R-:W-:-:S04]  /*0b00*/  FADD R28, R28, -R17 ;  /* 0x800000111c1c7221 */ /* 0x020fc80000000000 */
[----:B------:R-:W-:Y:S01]  /*0b10*/  FMUL R5, R11, R28 ;  /* 0x0000001c0b057220 */ /* 0x000fe20000400000 */
[----:B------:R-:W-:-:S04]  /*0b20*/  FFMA R21, R25, R21, R18 ;  /* 0x0000001519157223 */ /* 0x000fc80000000012 */
[----:B------:R-:W-:-:S04]  /*0b30*/  FFMA R21, R22, R27, R21 ;  /* 0x0000001b16157223 */ /* 0x000fc80000000015 */
[----:B------:R-:W-:-:S04]  /*0b40*/  FFMA R10, R10, R23, R21 ;  /* 0x000000170a0a7223 */ /* 0x000fc80000000015 */
[----:B------:R-:W-:Y:S01]  /*0b50*/  FFMA R18, R5, R24, R10 ;  /* 0x0000001805127223 */ /* 0x000fe2000000000a */
[----:B------:R-:W-:Y:S06]  /*0b60*/  @P0 BRA `(.L_x_124) ;  /* 0xfffffff400c80947 */ /* 0x000fec000383ffff */
[----:B------:R-:W-:-:S07]  /*0b70*/  IADD3 R12, PT, PT, R4, -0x1, RZ ;  /* 0xffffffff040c7810 */ /* 0x000fce0007ffe0ff */
.L_x_123:
[----:B------:R-:W-:-:S13]  /*0b80*/  ISETP.NE.AND P0, PT, R7, RZ, PT ;  /* 0x000000ff0700720c */ /* 0x000fda0003f05270 */
[----:B------:R-:W-:Y:S05]  /*0b90*/  @!P0 BRA `(.L_x_122) ;  /* 0x0000000800008947 */ /* 0x000fea0003800000 */
[----:B------:R-:W-:Y:S02]  /*0ba0*/  ISETP.NE.AND P1, PT, R7, 0x1, PT ;  /* 0x000000010700780c */ /* 0x000fe40003f25270 */
[----:B------:R-:W-:-:S04]  /*0bb0*/  LOP3.LUT R6, R6, 0x1, RZ, 0xc0, !PT ;  /* 0x0000000106067812 */ /* 0x000fc800078ec0ff */
[----:B------:R-:W-:-:S07]  /*0bc0*/  ISETP.NE.U32.AND P0, PT, R6, 0x1, PT ;  /* 0x000000010600780c */ /* 0x000fce0003f05070 */
[----:B------:R-:W-:Y:S06]  /*0bd0*/  @!P1 BRA `(.L_x_125) ;  /* 0x0000000400389947 */ /* 0x000fec0003800000 */
[-C--:B------:R-:W-:Y:S01]  /*0be0*/  IABS R10, R3.reuse ;  /* 0x00000003000a7213 */ /* 0x080fe20000000000 */
[----:B------:R-:W-:Y:S01]  /*0bf0*/  VIADD R8, R12, 0x1 ;  /* 0x000000010c087836 */ /* 0x000fe20000000000 */
[----:B------:R-:W-:Y:S02]  /*0c00*/  MOV R4, RZ ;  /* 0x000000ff00047202 */ /* 0x000fe40000000f00 */
[----:B------:R-:W0:Y:S01]  /*0c10*/  I2F.RP R6, R10 ;  /* 0x0000000a00067306 */ /* 0x000e220000209400 */
[----:B------:R-:W-:Y:S02]  /*0c20*/  IABS R11, R12 ;  /* 0x0000000c000b7213 */ /* 0x000fe40000000000 */
[----:B------:R-:W-:-:S05]  /*0c30*/  LOP3.LUT R19, RZ, R3, RZ, 0x33, !PT ;  /* 0x00000003ff137212 */ /* 0x000fca00078e33ff */
[----:B0-----:R-:W0:Y:S02]  /*0c40*/  MUFU.RCP R6, R6 ;  /* 0x0000000600067308 */ /* 0x001e240000001000 */
[----:B0-----:R-:W-:-:S06]  /*0c50*/  IADD3 R7, PT, PT, R6, 0xffffffe, RZ ;  /* 0x0ffffffe06077810 */ /* 0x001fcc0007ffe0ff */
[----:B------:R-:W0:Y:S02]  /*0c60*/  F2I.FTZ.U32.TRUNC.NTZ R5, R7 ;  /* 0x0000000700057305 */ /* 0x000e24000021f000 */
[----:B0-----:R-:W-:-:S05]  /*0c70*/  IADD3 R9, PT, PT, RZ, -R5, RZ ;  /* 0x80000005ff097210 */ /* 0x001fca0007ffe0ff */
[----:B------:R-:W-:-:S04]  /*0c80*/  IMAD R9, R9, R10, RZ ;  /* 0x0000000a09097224 */ /* 0x000fc800078e02ff */
[----:B------:R-:W-:Y:S01]  /*0c90*/  IMAD.HI.U32 R14, R5, R9, R4 ;  /* 0x00000009050e7227 */ /* 0x000fe200078e0004 */
[----:B------:R-:W-:Y:S02]  /*0ca0*/  MOV R5, R11 ;  /* 0x0000000b00057202 */ /* 0x000fe40000000f00 */
[----:B------:R-:W-:-:S03]  /*0cb0*/  IABS R9, R8 ;  /* 0x0000000800097213 */ /* 0x000fc60000000000 */
[----:B------:R-:W-:-:S04]  /*0cc0*/  IMAD.HI.U32 R4, R14, R5, RZ ;  /* 0x000000050e047227 */ /* 0x000fc800078e00ff */
[----:B------:R-:W-:Y:S01]  /*0cd0*/  IMAD.HI.U32 R7, R14, R9, RZ ;  /* 0x000000090e077227 */ /* 0x000fe200078e00ff */
[----:B------:R-:W-:Y:S01]  /*0ce0*/  IADD3 R6, PT, PT, -R4, RZ, RZ ;  /* 0x000000ff04067210 */ /* 0x000fe20007ffe1ff */
[----:B------:R-:W0:Y:S04]  /*0cf0*/  LDC.64 R14, c[0x0][0x390] ;  /* 0x0000e400ff0e7b82 */ /* 0x000e280000000a00 */
[----:B------:R-:W-:Y:S02]  /*0d00*/  IMAD R5, R10, R6, R5 ;  /* 0x000000060a057224 */ /* 0x000fe400078e0205 */
[----:B------:R-:W-:-:S03]  /*0d10*/  IMAD.MOV R6, RZ, RZ, -R7 ;  /* 0x000000ffff067224 */ /* 0x000fc600078e0a07 */
[C---:B------:R-:W-:Y:S01]  /*0d20*/  ISETP.GT.U32.AND P4, PT, R10.reuse, R5, PT ;  /* 0x000000050a00720c */ /* 0x040fe20003f84070 */
[----:B------:R-:W-:-:S05]  /*0d30*/  IMAD R6, R10, R6, R9 ;  /* 0x000000060a067224 */ /* 0x000fca00078e0209 */
[----:B------:R-:W-:-:S07]  /*0d40*/  ISETP.GT.U32.AND P5, PT, R10, R6, PT ;  /* 0x000000060a00720c */ /* 0x000fce0003fa4070 */
[-C--:B------:R-:W-:Y:S02]  /*0d50*/  @!P4 IADD3 R5, PT, PT, R5, -R10.reuse, RZ ;  /* 0x8000000a0505c210 */ /* 0x080fe40007ffe0ff */
[----:B------:R-:W-:Y:S02]  /*0d60*/  @!P4 IADD3 R4, PT, PT, R4, 0x1, RZ ;  /* 0x000000010404c810 */ /* 0x000fe40007ffe0ff */
[-C--:B------:R-:W-:Y:S02]  /*0d70*/  ISETP.GE.U32.AND P3, PT, R5, R10.reuse, PT ;  /* 0x0000000a0500720c */ /* 0x080fe40003f66070 */
[-C--:B------:R-:W-:Y:S01]  /*0d80*/  @!P5 IADD3 R6, PT, PT, R6, -R10.reuse, RZ ;  /* 0x8000000a0606d210 */ /* 0x080fe20007ffe0ff */
[----:B------:R-:W-:Y:S01]  /*0d90*/  @!P5 VIADD R7, R7, 0x1 ;  /* 0x000000010707d836 */ /* 0x000fe20000000000 */
[----:B------:R-:W-:Y:S02]  /*0da0*/  LOP3.LUT R5, R12, R3, RZ, 0x3c, !PT ;  /* 0x000000030c057212 */ /* 0x000fe400078e3cff */
[----:B------:R-:W-:-:S02]  /*0db0*/  ISETP.GE.U32.AND P2, PT, R6, R10, PT ;  /* 0x0000000a0600720c */ /* 0x000fc40003f46070 */
[----:B------:R-:W-:Y:S01]  /*0dc0*/  ISETP.GE.AND P1, PT, R5, RZ, PT ;  /* 0x000000ff0500720c */ /* 0x000fe20003f26270 */
[----:B------:R-:W1:Y:S01]  /*0dd0*/  LDC.64 R10, c[0x0][0x388] ;  /* 0x0000e200ff0a7b82 */ /* 0x000e620000000a00 */
[----:B------:R-:W-:-:S03]  /*0de0*/  LOP3.LUT R5, R8, R3, RZ, 0x3c, !PT ;  /* 0x0000000308057212 */ /* 0x000fc600078e3cff */
[----:B------:R-:W-:Y:S02]  /*0df0*/  @P3 IADD3 R4, PT, PT, R4, 0x1, RZ ;  /* 0x0000000104043810 */ /* 0x000fe40007ffe0ff */
[----:B------:R-:W-:Y:S02]  /*0e00*/  ISETP.GE.AND P4, PT, R5, RZ, PT ;  /* 0x000000ff0500720c */ /* 0x000fe40003f86270 */
[----:B------:R-:W-:Y:S02]  /*0e10*/  MOV R6, R4 ;  /* 0x0000000400067202 */ /* 0x000fe40000000f00 */
[----:B------:R-:W-:Y:S01]  /*0e20*/  @P2 IADD3 R7, PT, PT, R7, 0x1, RZ ;  /* 0x0000000107072810 */ /* 0x000fe20007ffe0ff */
[----:B------:R-:W2:Y:S01]  /*0e30*/  LDC.64 R4, c[0x0][0x380] ;  /* 0x0000e000ff047b82 */ /* 0x000ea20000000a00 */
[----:B------:R-:W-:Y:S02]  /*0e40*/  @!P1 IADD3 R6, PT, PT, -R6, RZ, RZ ;  /* 0x000000ff06069210 */ /* 0x000fe40007ffe1ff */
[----:B------:R-:W-:-:S02]  /*0e50*/  MOV R9, R7 ;  /* 0x0000000700097202 */ /* 0x000fc40000000f00 */
[----:B------:R-:W-:-:S03]  /*0e60*/  ISETP.NE.AND P3, PT, R3, RZ, PT ;  /* 0x000000ff0300720c */ /* 0x000fc60003f65270 */
[----:B------:R-:W-:Y:S01]  /*0e70*/  @!P4 IMAD.MOV R9, RZ, RZ, -R9 ;  /* 0x000000ffff09c224 */ /* 0x000fe200078e0a09 */
[----:B------:R-:W-:Y:S02]  /*0e80*/  SEL R13, R19, R6, !P3 ;  /* 0x00000006130d7207 */ /* 0x000fe40005800000 */
[----:B------:R-:W3:Y:S02]  /*0e90*/  LDC.64 R6, c[0x0][0x398] ;  /* 0x0000e600ff067b82 */ /* 0x000ee40000000a00 */
[C---:B------:R-:W-:Y:S01]  /*0ea0*/  IADD3 R16, PT, PT, -R13.reuse, RZ, RZ ;  /* 0x000000ff0d107210 */ /* 0x040fe20007ffe1ff */
[----:B------:R-:W-:Y:S01]  /*0eb0*/  IMAD R13, R13, UR4, R0 ;  /* 0x000000040d0d7c24 */ /* 0x000fe2000f8e0200 */
[----:B------:R-:W-:-:S03]  /*0ec0*/  SEL R19, R19, R9, !P3 ;  /* 0x0000000913137207 */ /* 0x000fc60005800000 */
[----:B------:R-:W-:Y:S01]  /*0ed0*/  IMAD R16, R3, R16, R12 ;  /* 0x0000001003107224 */ /* 0x000fe200078e020c */
[C---:B------:R-:W-:Y:S01]  /*0ee0*/  IADD3 R17, PT, PT, -R19.reuse, RZ, RZ ;  /* 0x000000ff13117210 */ /* 0x040fe20007ffe1ff */
[----:B------:R-:W-:Y:S02]  /*0ef0*/  IMAD R19, R19, UR4, R0 ;  /* 0x0000000413137c24 */ /* 0x000fe4000f8e0200 */
[----:B------:R-:W-:Y:S02]  /*0f00*/  IMAD R9, R13, R3, R16 ;  /* 0x000000030d097224 */ /* 0x000fe400078e0210 */
[----:B------:R-:W-:Y:S02]  /*0f10*/  IMAD R8, R3, R17, R8 ;  /* 0x0000001103087224 */ /* 0x000fe400078e0208 */
[----:B-1----:R-:W-:-:S04]  /*0f20*/  IMAD.WIDE R16, R9, 0x4, R10 ;  /* 0x0000000409107825 */ /* 0x002fc800078e020a */
[----:B------:R-:W-:Y:S02]  /*0f30*/  IMAD R25, R19, R3, R8 ;  /* 0x0000000313197224 */ /* 0x000fe400078e0208 */
[----:B0-----:R-:W-:Y:S01]  /*0f40*/  IMAD.WIDE R22, R13, 0x4, R14 ;  /* 0x000000040d167825 */ /* 0x001fe200078e020e */
[----:B------:R-:W4:Y:S03]  /*0f50*/  LDG.E.CONSTANT R16, desc[UR6][R16.64] ;  /* 0x0000000610107981 */ /* 0x000f26000c1e9900 */
[----:B--2---:R-:W-:Y:S01]  /*0f60*/  IMAD.WIDE R8, R9, 0x4, R4 ;  /* 0x0000000409087825 */ /* 0x004fe200078e0204 */
[----:B------:R-:W4:Y:S03]  /*0f70*/  LDG.E.CONSTANT R21, desc[UR6][R22.64] ;  /* 0x0000000616157981 */ /* 0x000f26000c1e9900 */
[----:B------:R-:W-:-:S02]  /*0f80*/  IMAD.WIDE R14, R19, 0x4, R14 ;  /* 0x00000004130e7825 */ /* 0x000fc400078e020e */
[----:B------:R-:W2:Y:S02]  /*0f90*/  LDG.E.CONSTANT R9, desc[UR6][R8.64] ;  /* 0x0000000608097981 */ /* 0x000ea4000c1e9900 */
[C---:B------:R-:W-:Y:S02]  /*0fa0*/  IMAD.WIDE R10, R25.reuse, 0x4, R10 ;  /* 0x00000004190a7825 */ /* 0x040fe400078e020a */
[----:B------:R-:W5:Y:S02]  /*0fb0*/  LDG.E.CONSTANT R15, desc[UR6][R14.64] ;  /* 0x000000060e0f7981 */ /* 0x000f64000c1e9900 */
[----:B------:R-:W-:Y:S02]  /*0fc0*/  IMAD.WIDE R4, R25, 0x4, R4 ;  /* 0x0000000419047825 */ /* 0x000fe400078e0204 */
[----:B------:R-:W5:Y:S02]  /*0fd0*/  LDG.E.CONSTANT R10, desc[UR6][R10.64] ;  /* 0x000000060a0a7981 */ /* 0x000f64000c1e9900 */
[----:B---3--:R-:W-:-:S02]  /*0fe0*/  IMAD.WIDE R24, R13, 0x4, R6 ;  /* 0x000000040d187825 */ /* 0x008fc400078e0206 */
[----:B------:R-:W3:Y:S02]  /*0ff0*/  LDG.E.CONSTANT R4, desc[UR6][R4.64] ;  /* 0x0000000604047981 */ /* 0x000ee4000c1e9900 */
[----:B------:R-:W-:Y:S02]  /*1000*/  IMAD.WIDE R6, R19, 0x4, R6 ;  /* 0x0000000413067825 */ /* 0x000fe400078e0206 */
[----:B------:R-:W3:Y:S04]  /*1010*/  LDG.E.CONSTANT R24, desc[UR6][R24.64] ;  /* 0x0000000618187981 */ /* 0x000ee8000c1e9900 */
[----:B------:R-:W3:Y:S01]  /*1020*/  LDG.E.CONSTANT R6, desc[UR6][R6.64] ;  /* 0x0000000606067981 */ /* 0x000ee2000c1e9900 */
[----:B------:R-:W-:Y:S01]  /*1030*/  IADD3 R12, PT, PT, R12, 0x2, RZ ;  /* 0x000000020c0c7810 */ /* 0x000fe20007ffe0ff */
[----:B----4-:R-:W-:-:S04]  /*1040*/  FADD R16, R16, -R21 ;  /* 0x8000001510107221 */ /* 0x010fc80000000000 */
[----:B--2---:R-:W-:Y:S01]  /*1050*/  FMUL R13, R9, R16 ;  /* 0x00000010090d7220 */ /* 0x004fe20000400000 */
[----:B------:R-:W-:Y:S01]  /*1060*/  FADD R9, R20, R9 ;  /* 0x0000000914097221 */ /* 0x000fe20000000000 */
[----:B-----5:R-:W-:-:S04]  /*1070*/  FADD R17, R10, -R15 ;  /* 0x8000000f0a117221 */ /* 0x020fc80000000000 */
[----:B---3--:R-:W-:Y:S01]  /*1080*/  FMUL R17, R4, R17 ;  /* 0x0000001104117220 */ /* 0x008fe20000400000 */
[----:B------:R-:W-:Y:S01]  /*1090*/  FFMA R18, R13, R24, R18 ;  /* 0x000000180d127223 */ /* 0x000fe20000000012 */
[----:B------:R-:W-:-:S03]  /*10a0*/  FADD R20, R9, R4 ;  /* 0x0000000409147221 */ /* 0x000fc60000000000 */
[----:B------:R-:W-:-:S07]  /*10b0*/  FFMA R18, R17, R6, R18 ;  /* 0x0000000611127223 */ /* 0x000fce0000000012 */
.L_x_125:
[----:B------:R-:W-:Y:S05]  /*10c0*/  @P0 BRA `(.L_x_122) ;  /* 0x0000000000b40947 */ /* 0x000fea0003800000 */
[----:B------:R-:W-:Y:S01]  /*10d0*/  IABS R8, R3 ;  /* 0x0000000300087213 */ /* 0x000fe20000000000 */
[----:B------:R-:W-:Y:S01]  /*10e0*/  HFMA2 R4, -RZ, RZ, 0, 0 ;  /* 0x00000000ff047431 */ /* 0x000fe200000001ff */
[----:B------:R-:W-:Y:S02]  /*10f0*/  IABS R10, R12 ;  /* 0x0000000c000a7213 */ /* 0x000fe40000000000 */
[----:B------:R-:W0:Y:S08]  /*1100*/  I2F.RP R6, R8 ;  /* 0x0000000800067306 */ /* 0x000e300000209400 */
[----:B0-----:R-:W0:Y:S02]  /*1110*/  MUFU.RCP R6, R6 ;  /* 0x0000000600067308 */ /* 0x001e240000001000 */
[----:B0-----:R-:W-:-:S06]  /*1120*/  IADD3 R7, PT, PT, R6, 0xffffffe, RZ ;  /* 0x0ffffffe06077810 */ /* 0x001fcc0007ffe0ff */
[----:B------:R-:W0:Y:S02]  /*1130*/  F2I.FTZ.U32.TRUNC.NTZ R5, R7 ;  /* 0x0000000700057305 */ /* 0x000e24000021f000 */
[----:B0-----:R-:W-:-:S04]  /*1140*/  IMAD.MOV R9, RZ, RZ, -R5 ;  /* 0x000000ffff097224 */ /* 0x001fc800078e0a05 */
[----:B------:R-:W-:-:S04]  /*1150*/  IMAD R9, R9, R8, RZ ;  /* 0x0000000809097224 */ /* 0x000fc800078e02ff */
[----:B------:R-:W-:Y:S01]  /*1160*/  IMAD.HI.U32 R4, R5, R9, R4 ;  /* 0x0000000905047227 */ /* 0x000fe200078e0004 */
[----:B------:R-:W-:Y:S02]  /*1170*/  MOV R5, R10 ;  /* 0x0000000a00057202 */ /* 0x000fe40000000f00 */
[----:B------:R-:W0:Y:S03]  /*1180*/  LDC.64 R10, c[0x0][0x388] ;  /* 0x0000e200ff0a7b82 */ /* 0x000e260000000a00 */
[----:B------:R-:W-:-:S05]  /*1190*/  IMAD.HI.U32 R4, R4, R5, RZ ;  /* 0x0000000504047227 */ /* 0x000fca00078e00ff */
[----:B------:R-:W-:-:S05]  /*11a0*/  IADD3 R6, PT, PT, -R4, RZ, RZ ;  /* 0x000000ff04067210 */ /* 0x000fca0007ffe1ff */
[C---:B------:R-:W-:Y:S02]  /*11b0*/  IMAD R5, R8.reuse, R6, R5 ;  /* 0x0000000608057224 */ /* 0x040fe400078e0205 */
[----:B------:R-:W1:Y:S03]  /*11c0*/  LDC.64 R6, c[0x0][0x380] ;  /* 0x0000e000ff067b82 */ /* 0x000e660000000a00 */
[----:B------:R-:W-:-:S13]  /*11d0*/  ISETP.GT.U32.AND P1, PT, R8, R5, PT ;  /* 0x000000050800720c */ /* 0x000fda0003f24070 */
[-C--:B------:R-:W-:Y:S01]  /*11e0*/  @!P1 IADD3 R5, PT, PT, R5, -R8.reuse, RZ ;  /* 0x8000000805059210 */ /* 0x080fe20007ffe0ff */
[----:B------:R-:W-:Y:S01]  /*11f0*/  @!P1 VIADD R4, R4, 0x1 ;  /* 0x0000000104049836 */ /* 0x000fe20000000000 */
[----:B------:R-:W-:Y:S02]  /*1200*/  ISETP.NE.AND P1, PT, R3, RZ, PT ;  /* 0x000000ff0300720c */ /* 0x000fe40003f25270 */
[----:B------:R-:W-:Y:S02]  /*1210*/  ISETP.GE.U32.AND P0, PT, R5, R8, PT ;  /* 0x000000080500720c */ /* 0x000fe40003f06070 */
[----:B------:R-:W-:Y:S01]  /*1220*/  LOP3.LUT R5, R12, R3, RZ, 0x3c, !PT ;  /* 0x000000030c057212 */ /* 0x000fe200078e3cff */
[----:B------:R-:W2:Y:S03]  /*1230*/  LDC.64 R8, c[0x0][0x390] ;  /* 0x0000e400ff087b82 */ /* 0x000ea60000000a00 */
[----:B------:R-:W-:-:S07]  /*1240*/  ISETP.GE.AND P2, PT, R5, RZ, PT ;  /* 0x000000ff0500720c */ /* 0x000fce0003f46270 */
[----:B------:R-:W-:-:S04]  /*1250*/  @P0 IADD3 R4, PT, PT, R4, 0x1, RZ ;  /* 0x0000000104040810 */ /* 0x000fc80007ffe0ff */
[----:B------:R-:W-:Y:S02]  /*1260*/  MOV R13, R4 ;  /* 0x00000004000d7202 */ /* 0x000fe40000000f00 */
[----:B------:R-:W3:Y:S02]  /*1270*/  LDC.64 R4, c[0x0][0x398] ;  /* 0x0000e600ff047b82 */ /* 0x000ee40000000a00 */
[----:B------:R-:W-:Y:S02]  /*1280*/  @!P2 IADD3 R13, PT, PT, -R13, RZ, RZ ;  /* 0x000000ff0d0da210 */ /* 0x000fe40007ffe1ff */
[----:B------:R-:W-:-:S04]  /*1290*/  @!P1 LOP3.LUT R13, RZ, R3, RZ, 0x33, !PT ;  /* 0x00000003ff0d9212 */ /* 0x000fc800078e33ff */
[C---:B------:R-:W-:Y:S01]  /*12a0*/  IADD3 R14, PT, PT, -R13.reuse, RZ, RZ ;  /* 0x000000ff0d0e7210 */ /* 0x040fe20007ffe1ff */
[----:B------:R-:W-:-:S04]  /*12b0*/  IMAD R13, R13, UR4, R0 ;  /* 0x000000040d0d7c24 */ /* 0x000fc8000f8e0200 */
[----:B------:R-:W-:Y:S02]  /*12c0*/  IMAD R12, R3, R14, R12 ;  /* 0x0000000e030c7224 */ /* 0x000fe400078e020c */
[----:B--2---:R-:W-:-:S04]  /*12d0*/  IMAD.WIDE R8, R13, 0x4, R8 ;  /* 0x000000040d087825 */ /* 0x004fc800078e0208 */
[----:B------:R-:W-:Y:S02]  /*12e0*/  IMAD R3, R13, R3, R12 ;  /* 0x000000030d037224 */ /* 0x000fe400078e020c */
[----:B------:R-:W2:Y:S02]  /*12f0*/  LDG.E.CONSTANT R9, desc[UR6][R8.64] ;  /* 0x0000000608097981 */ /* 0x000ea4000c1e9900 */
[----:B0-----:R-:W-:-:S04]  /*1300*/  IMAD.WIDE R10, R3, 0x4, R10 ;  /* 0x00000004030a7825 */ /* 0x001fc800078e020a */
[----:B-1----:R-:W-:Y:S02]  /*1310*/  IMAD.WIDE R6, R3, 0x4, R6 ;  /* 0x0000000403067825 */ /* 0x002fe400078e0206 */
[----:B------:R-:W2:Y:S02]  /*1320*/  LDG.E.CONSTANT R10, desc[UR6][R10.64] ;  /* 0x000000060a0a7981 */ /* 0x000ea4000c1e9900 */
[----:B---3--:R-:W-:Y:S02]  /*1330*/  IMAD.WIDE R4, R13, 0x4, R4 ;  /* 0x000000040d047825 */ /* 0x008fe400078e0204 */
[----:B------:R-:W3:Y:S04]  /*1340*/  LDG.E.CONSTANT R7, desc[UR6][R6.64] ;  /* 0x0000000606077981 */ /* 0x000ee8000c1e9900 */
[----:B------:R-:W4:Y:S01]  /*1350*/  LDG.E.CONSTANT R4, desc[UR6][R4.64] ;  /* 0x0000000604047981 */ /* 0x000f22000c1e9900 */
[----:B--2---:R-:W-:-:S04]  /*1360*/  FADD R12, R10, -R9 ;  /* 0x800000090a0c7221 */ /* 0x004fc80000000000 */
[----:B---3--:R-:W-:Y:S01]  /*1370*/  FMUL R3, R7, R12 ;  /* 0x0000000c07037220 */ /* 0x008fe20000400000 */
[----:B------:R-:W-:-:S03]  /*1380*/  FADD R20, R20, R7 ;  /* 0x0000000714147221 */ /* 0x000fc60000000000 */
[----:B----4-:R-:W-:-:S07]  /*1390*/  FFMA R18, R3, R4, R18 ;  /* 0x0000000403127223 */ /* 0x010fce0000000012 */
.L_x_122:
[----:B------:R-:W0:Y:S01]  /*13a0*/  LDC.64 R4, c[0x0][0x3b0] ;  /* 0x0000ec00ff047b82 */ /* 0x000e220000000a00 */
[----:B------:R-:W-:-:S07]  /*13b0*/  IMAD R9, R2, UR4, R0 ;  /* 0x0000000402097c24 */ /* 0x000fce000f8e0200 */
[----:B------:R-:W1:Y:S01]  /*13c0*/  LDC.64 R6, c[0x0][0x3b8] ;  /* 0x0000ee00ff067b82 */ /* 0x000e620000000a00 */
[----:B0-----:R-:W-:-:S05]  /*13d0*/  IMAD.WIDE.U32 R2, R9, 0x4, R4 ;  /* 0x0000000409027825 */ /* 0x001fca00078e0004 */
[----:B------:R-:W-:Y:S01]  /*13e0*/  STG.E desc[UR6][R2.64], R18 ;  /* 0x0000001202007986 */ /* 0x000fe2000c101906 */
[----:B-1----:R-:W-:-:S05]  /*13f0*/  IMAD.WIDE.U32 R4, R9, 0x4, R6 ;  /* 0x0000000409047825 */ /* 0x002fca00078e0006 */
[----:B------:R-:W-:Y:S01]  /*1400*/  STG.E desc[UR6][R4.64], R20 ;  /* 0x0000001404007986 */ /* 0x000fe2000c101906 */
[----:B------:R-:W-:Y:S05]  /*1410*/  EXIT ;  /* 0x000000000000794d */ /* 0x000fea0003800000 */
.L_x_126:
        /* <DEDUP_REMOVED lines=14> */
.L_x_298:


//--------------------- .text._Z25InstanceNormGradBetaGammaIffEvPKT_S2_PKT0_S5_iiiPS3_S6_ --------------------------
	.section	.text._Z25InstanceNormGradBetaGammaIffEvPKT_S2_PKT0_S5_iiiPS3_S6_,"ax",@progbits
	.align	128
        .global         _Z25InstanceNormGradBetaGammaIffEvPKT_S2_PKT0_S5_iiiPS3_S6_
        .type           _Z25InstanceNormGradBetaGammaIffEvPKT_S2_PKT0_S5_iiiPS3_S6_,@function
        .size           _Z25InstanceNormGradBetaGammaIffEvPKT_S2_PKT0_S5_iiiPS3_S6_,(.L_x_299 - _Z25InstanceNormGradBetaGammaIffEvPKT_S2_PKT0_S5_iiiPS3_S6_)
        .other          _Z25InstanceNormGradBetaGammaIffEvPKT_S2_PKT0_S5_iiiPS3_S6_,@"STO_CUDA_ENTRY STV_DEFAULT"
_Z25InstanceNormGradBetaGammaIffEvPKT_S2_PKT0_S5_iiiPS3_S6_:
.text._Z25InstanceNormGradBetaGammaIffEvPKT_S2_PKT0_S5_iiiPS3_S6_:
        /* <DEDUP_REMOVED lines=8> */
[----:B------:R-:W0:Y:S01]  /*0080*/  LDCU UR6, c[0x0][0x3a8] ;  /* 0x00007500ff0677ac */ /* 0x000e220008000800 */
[----:B------:R-:W-:Y:S01]  /*0090*/  CS2R R24, SRZ ;  /* 0x0000000000187805 */ /* 0x000fe2000001ff00 */
[----:B------:R-:W1:Y:S01]  /*00a0*/  LDCU UR5, c[0x0][0x3a0] ;  /* 0x00007400ff0577ac */ /* 0x000e620008000800 */
[----:B0-----:R-:W-:Y:S01]  /*00b0*/  MOV R29, UR6 ;  /* 0x00000006001d7c02 */ /* 0x001fe20008000f00 */
[----:B------:R-:W0:Y:S04]  /*00c0*/  LDCU.64 UR6, c[0x0][0x358] ;  /* 0x00006b00ff0677ac */ /* 0x000e280008000a00 */
[----:B-1----:R-:W-:-:S05]  /*00d0*/  IMAD R4, R29, UR5, RZ ;  /* 0x000000051d047c24 */ /* 0x002fca000f8e02ff */
[----:B------:R-:W-:-:S13]  /*00e0*/  ISETP.GE.AND P0, PT, R4, 0x1, PT ;  /* 0x000000010400780c */ /* 0x000fda0003f06270 */
[----:B0-----:R-:W-:Y:S05]  /*00f0*/  @!P0 BRA `(.L_x_127) ;  /* 0x0000001000708947 */ /* 0x001fea0003800000 */
[C---:B------:R-:W-:Y:S01]  /*0100*/  ISETP.GE.U32.AND P1, PT, R4.reuse, 0x4, PT ;  /* 0x000000040400780c */ /* 0x040fe20003f26070 */
[----:B------:R-:W-:Y:S01]  /*0110*/  HFMA2 R2, -RZ, RZ, 0, 0 ;  /* 0x00000000ff027431 */ /* 0x000fe200000001ff */
[----:B------:R-:W-:Y:S02]  /*0120*/  LOP3.LUT R3, R4, 0x3, RZ, 0xc0, !PT ;  /* 0x0000000304037812 */ /* 0x000fe400078ec0ff */
[----:B------:R-:W-:Y:S02]  /*0130*/  CS2R R24, SRZ ;  /* 0x0000000000187805 */ /* 0x000fe4000001ff00 */
[----:B------:R-:W-:-:S07]  /*0140*/  ISETP.NE.AND P0, PT, R3, RZ, PT ;  /* 0x000000ff0300720c */ /* 0x000fce0003f05270 */
[----:B------:R-:W-:Y:S06]  /*0150*/  @!P1 BRA `(.L_x_128) ;  /* 0x0000000800609947 */ /* 0x000fec0003800000 */
[----:B------:R-:W-:Y:S01]  /*0160*/  IABS R0, R29 ;  /* 0x0000001d00007213 */ /* 0x000fe20000000000 */
[----:B------:R-:W0:Y:S01]  /*0170*/  LDC.64 R10, c[0x0][0x380] ;  /* 0x0000e000ff0a7b82 */ /* 0x000e220000000a00 */
[----:B------:R-:W-:Y:S01]  /*0180*/  MOV R24, RZ ;  /* 0x000000ff00187202 */ /* 0x000fe20000000f00 */
[----:B------:R-:W1:Y:S01]  /*0190*/  LDCU UR4, c[0x0][0x3a4] ;  /* 0x00007480ff0477ac */ /* 0x000e620008000800 */
[----:B------:R-:W2:Y:S05]  /*01a0*/  I2F.RP R2, R0 ;  /* 0x0000000000027306 */ /* 0x000eaa0000209400 */
[----:B------:R-:W3:Y:S08]  /*01b0*/  LDC R29, c[0x0][0x3a8] ;  /* 0x0000ea00ff1d7b82 */ /* 0x000ef00000000800 */
[----:B------:R-:W4:Y:S01]  /*01c0*/  LDC.64 R12, c[0x0][0x388] ;  /* 0x0000e200ff0c7b82 */ /* 0x000f220000000a00 */
[----:B--2---:R-:W2:Y:S07]  /*01d0*/  MUFU.RCP R2, R2 ;  /* 0x0000000200027308 */ /* 0x004eae0000001000 */
[----:B------:R-:W0:Y:S08]  /*01e0*/  LDC.64 R14, c[0x0][0x390] ;  /* 0x0000e400ff0e7b82 */ /* 0x000e300000000a00 */
[----:B------:R-:W0:Y:S01]  /*01f0*/  LDC.64 R16, c[0x0][0x398] ;  /* 0x0000e600ff107b82 */ /* 0x000e220000000a00 */
[----:B--2---:R-:W-:-:S02]  /*0200*/  IADD3 R6, PT, PT, R2, 0xffffffe, RZ ;  /* 0x0ffffffe02067810 */ /* 0x004fc40007ffe0ff */
[----:B------:R-:W-:Y:S02]  /*0210*/  LOP3.LUT R2, R4, 0x7ffffffc, RZ, 0xc0, !PT ;  /* 0x7ffffffc04027812 */ /* 0x000fe400078ec0ff */
[----:B------:R2:W5:Y:S02]  /*0220*/  F2I.FTZ.U32.TRUNC.NTZ R7, R6 ;  /* 0x0000000600077305 */ /* 0x000564000021f000 */
[----:B--2---:R-:W-:Y:S01]  /*0230*/  IMAD.MOV.U32 R6, RZ, RZ, RZ ;  /* 0x000000ffff067224 */ /* 0x004fe200078e00ff */
[----:B-----5:R-:W-:-:S05]  /*0240*/  IADD3 R9, PT, PT, RZ, -R7, RZ ;  /* 0x80000007ff097210 */ /* 0x020fca0007ffe0ff */
[----:B------:R-:W-:-:S04]  /*0250*/  IMAD R9, R9, R0, RZ ;  /* 0x0000000009097224 */ /* 0x000fc800078e02ff */
[----:B------:R-:W-:Y:S01]  /*0260*/  IMAD.HI.U32 R6, R7, R9, R6 ;  /* 0x0000000907067227 */ /* 0x000fe200078e0006 */
[----:B-1-34-:R-:W-:-:S07]  /*0270*/  MOV R7, RZ ;  /* 0x000000ff00077202 */ /* 0x01afce0000000f00 */
.L_x_129:
[----:B------:R-:W-:Y:S02]  /*0280*/  IABS R9, R7 ;  /* 0x0000000700097213 */ /* 0x000fe40000000000 */
[-C--:B------:R-:W-:Y:S02]  /*0290*/  IABS R20, R29.reuse ;  /* 0x0000001d00147213 */ /* 0x080fe40000000000 */
[----:B------:R-:W-:Y:S01]  /*02a0*/  LOP3.LUT R28, RZ, R29, RZ, 0x33, !PT ;  /* 0x0000001dff1c7212 */ /* 0x000fe200078e33ff */
[----:B------:R-:W-:-:S05]  /*02b0*/  IMAD.HI.U32 R6, R6, R9, RZ ;  /* 0x0000000906067227 */ /* 0x000fca00078e00ff */
[----:B------:R-:W-:-:S05]  /*02c0*/  IADD3 R8, PT, PT, -R6, RZ, RZ ;  /* 0x000000ff06087210 */ /* 0x000fca0007ffe1ff */
[----:B------:R-:W-:-:S05]  /*02d0*/  IMAD R9, R20, R8, R9 ;  /* 0x0000000814097224 */ /* 0x000fca00078e0209 */
[----:B------:R-:W-:-:S13]  /*02e0*/  ISETP.GT.U32.AND P2, PT, R0, R9, PT ;  /* 0x000000090000720c */ /* 0x000fda0003f44070 */
[----:B------:R-:W-:Y:S01]  /*02f0*/  @!P2 IMAD.IADD R9, R9, 0x1, -R20 ;  /* 0x000000010909a824 */ /* 0x000fe200078e0a14 */
[----:B------:R-:W-:-:S04]  /*0300*/  @!P2 IADD3 R6, PT, PT, R6, 0x1, RZ ;  /* 0x000000010606a810 */ /* 0x000fc80007ffe0ff */
[----:B------:R-:W-:Y:S02]  /*0310*/  ISETP.GE.U32.AND P1, PT, R9, R0, PT ;  /* 0x000000000900720c */ /* 0x000fe40003f26070 */
[----:B------:R-:W-:-:S04]  /*0320*/  LOP3.LUT R0, R7, R29, RZ, 0x3c, !PT ;  /* 0x0000001d07007212 */ /* 0x000fc800078e3cff */
[----:B------:R-:W-:-:S07]  /*0330*/  ISETP.GE.AND P3, PT, R0, RZ, PT ;  /* 0x000000ff0000720c */ /* 0x000fce0003f66270 */
[----:B------:R-:W-:Y:S02]  /*0340*/  @P1 IADD3 R6, PT, PT, R6, 0x1, RZ ;  /* 0x0000000106061810 */ /* 0x000fe40007ffe0ff */
[----:B------:R-:W-:-:S04]  /*0350*/  ISETP.NE.AND P1, PT, R29, RZ, PT ;  /* 0x000000ff1d00720c */ /* 0x000fc80003f25270 */
[----:B------:R-:W-:-:S04]  /*0360*/  @!P3 IADD3 R6, PT, PT, -R6, RZ, RZ ;  /* 0x000000ff0606b210 */ /* 0x000fc80007ffe1ff */
[----:B------:R-:W-:-:S05]  /*0370*/  SEL R6, R28, R6, !P1 ;  /* 0x000000061c067207 */ /* 0x000fca0004800000 */
[----:B------:R-:W-:Y:S02]  /*0380*/  IMAD.MOV R0, RZ, RZ, -R6 ;  /* 0x000000ffff007224 */ /* 0x000fe400078e0a06 */
[----:B------:R-:W-:Y:S02]  /*0390*/  IMAD R27, R6, UR4, R5 ;  /* 0x00000004061b7c24 */ /* 0x000fe4000f8e0205 */
[----:B------:R-:W-:Y:S02]  /*03a0*/  IMAD R0, R29, R0, R7 ;  /* 0x000000001d007224 */ /* 0x000fe400078e0207 */
[----:B0-----:R-:W-:-:S04]  /*03b0*/  IMAD.WIDE R8, R27, 0x4, R14 ;  /* 0x000000041b087825 */ /* 0x001fc800078e020e */
[----:B------:R-:W-:Y:S02]  /*03c0*/  IMAD R21, R27, R29, R0 ;  /* 0x0000001d1b157224 */ /* 0x000fe400078e0200 */
[----:B------:R0:W2:Y:S02]  /*03d0*/  LDG.E.CONSTANT R0, desc[UR6][R8.64] ;  /* 0x0000000608007981 */ /* 0x0000a4000c1e9900 */
[----:B------:R-:W-:-:S04]  /*03e0*/  IMAD.WIDE R18, R21, 0x4, R12 ;  /* 0x0000000415127825 */ /* 0x000fc800078e020c */
[----:B------:R-:W-:Y:S02]  /*03f0*/  IMAD.WIDE R26, R27, 0x4, R16 ;  /* 0x000000041b1a7825 */ /* 0x000fe400078e0210 */
[----:B------:R-:W2:Y:S02]  /*0400*/  LDG.E.CONSTANT R19, desc[UR6][R18.64] ;  /* 0x0000000612137981 */ /* 0x000ea4000c1e9900 */
[----:B0-----:R-:W-:Y:S02]  /*0410*/  IMAD.WIDE R8, R21, 0x4, R10 ;  /* 0x0000000415087825 */ /* 0x001fe400078e020a */
[----:B------:R-:W3:Y:S04]  /*0420*/  LDG.E.CONSTANT R26, desc[UR6][R26.64] ;  /* 0x000000061a1a7981 */ /* 0x000ee8000c1e9900 */
[----:B------:R0:W4:Y:S01]  /*0430*/  LDG.E.CONSTANT R21, desc[UR6][R8.64] ;  /* 0x0000000608157981 */ /* 0x000122000c1e9900 */
[----:B------:R-:W1:Y:S08]  /*0440*/  I2F.RP R6, R20 ;  /* 0x0000001400067306 */ /* 0x000e700000209400 */
[----:B-1----:R-:W1:Y:S02]  /*0450*/  MUFU.RCP R6, R6 ;  /* 0x0000000600067308 */ /* 0x002e640000001000 */
[----:B-1----:R-:W-:-:S06]  /*0460*/  IADD3 R22, PT, PT, R6, 0xffffffe, RZ ;  /* 0x0ffffffe06167810 */ /* 0x002fcc0007ffe0ff */
[----:B------:R1:W0:Y:S02]  /*0470*/  F2I.FTZ.U32.TRUNC.NTZ R23, R22 ;  /* 0x0000001600177305 */ /* 0x000224000021f000 */
[----:B-1----:R-:W-:Y:S02]  /*0480*/  MOV R22, RZ ;  /* 0x000000ff00167202 */ /* 0x002fe40000000f00 */
[----:B0-----:R-:W-:-:S05]  /*0490*/  IADD3 R9, PT, PT, RZ, -R23, RZ ;  /* 0x80000017ff097210 */ /* 0x001fca0007ffe0ff */
[----:B------:R-:W-:-:S04]  /*04a0*/  IMAD R18, R9, R20, RZ ;  /* 0x0000001409127224 */ /* 0x000fc800078e02ff */
[----:B------:R-:W-:Y:S01]  /*04b0*/  IMAD.HI.U32 R6, R23, R18, R22 ;  /* 0x0000001217067227 */ /* 0x000fe200078e0016 */
[----:B------:R-:W-:-:S04]  /*04c0*/  IADD3 R18, PT, PT, R7, 0x1, RZ ;  /* 0x0000000107127810 */ /* 0x000fc80007ffe0ff */
[----:B------:R-:W-:Y:S01]  /*04d0*/  IABS R9, R18 ;  /* 0x0000001200097213 */ /* 0x000fe20000000000 */
[----:B--2---:R-:W-:-:S04]  /*04e0*/  FADD R0, R19, -R0 ;  /* 0x8000000013007221 */ /* 0x004fc80000000000 */
[----:B------:R-:W-:-:S04]  /*04f0*/  IMAD.HI.U32 R19, R6, R9, RZ ;  /* 0x0000000906137227 */ /* 0x000fc800078e00ff */
[----:B----4-:R-:W-:-:S04]  /*0500*/  FMUL R0, R21, R0 ;  /* 0x0000000015007220 */ /* 0x010fc80000400000 */
[----:B---3--:R-:W-:Y:S01]  /*0510*/  FFMA R8, R0, R26, R25 ;  /* 0x0000001a00087223 */ /* 0x008fe20000000019 */
[----:B------:R-:W-:-:S04]  /*0520*/  IMAD.MOV R0, RZ, RZ, -R19 ;  /* 0x000000ffff007224 */ /* 0x000fc800078e0a13 */
[----:B------:R-:W-:Y:S01]  /*0530*/  IMAD R9, R20, R0, R9 ;  /* 0x0000000014097224 */ /* 0x000fe200078e0209 */
[----:B------:R-:W-:-:S04]  /*0540*/  MOV R0, R20 ;  /* 0x0000001400007202 */ /* 0x000fc80000000f00 */
[----:B------:R-:W-:-:S13]  /*0550*/  ISETP.GT.U32.AND P5, PT, R0, R9, PT ;  /* 0x000000090000720c */ /* 0x000fda0003fa4070 */
[----:B------:R-:W-:-:S04]  /*0560*/  @!P5 IADD3 R9, PT, PT, R9, -R20, RZ ;  /* 0x800000140909d210 */ /* 0x000fc80007ffe0ff */
[----:B------:R-:W-:Y:S02]  /*0570*/  ISETP.GE.U32.AND P6, PT, R9, R0, PT ;  /* 0x000000000900720c */ /* 0x000fe40003fc6070 */
[----:B------:R-:W-:-:S04]  /*0580*/  IADD3 R9, PT, PT, R7, 0x2, RZ ;  /* 0x0000000207097810 */ /* 0x000fc80007ffe0ff */
[----:B------:R-:W-:Y:S01]  /*0590*/  IABS R23, R9 ;  /* 0x0000000900177213 */ /* 0x000fe20000000000 */
[----:B------:R-:W-:-:S04]  /*05a0*/  FADD R24, R21, R24 ;  /* 0x0000001815187221 */ /* 0x000fc80000000000 */
[----:B------:R-:W-:-:S05]  /*05b0*/  IMAD.HI.U32 R21, R6, R23, RZ ;  /* 0x0000001706157227 */ /* 0x000fca00078e00ff */
[----:B------:R-:W-:-:S05]  /*05c0*/  IADD3 R22, PT, PT, -R21, RZ, RZ ;  /* 0x000000ff15167210 */ /* 0x000fca0007ffe1ff */
[----:B------:R-:W-:-:S05]  /*05d0*/  IMAD R23, R20, R22, R23 ;  /* 0x0000001614177224 */ /* 0x000fca00078e0217 */
[----:B------:R-:W-:Y:S02]  /*05e0*/  ISETP.GT.U32.AND P2, PT, R0, R23, PT ;  /* 0x000000170000720c */ /* 0x000fe40003f44070 */
[----:B------:R-:W-:-:S11]  /*05f0*/  IADD3 R25, PT, PT, R7, 0x3, RZ ;  /* 0x0000000307197810 */ /* 0x000fd60007ffe0ff */
[----:B------:R-:W-:-:S05]  /*0600*/  @!P2 IMAD.IADD R23, R23, 0x1, -R20 ;  /* 0x000000011717a824 */ /* 0x000fca00078e0a14 */
[----:B------:R-:W-:Y:S02]  /*0610*/  ISETP.GE.U32.AND P3, PT, R23, R0, PT ;  /* 0x000000001700720c */ /* 0x000fe40003f66070 */
[----:B------:R-:W-:-:S05]  /*0620*/  IABS R23, R25 ;  /* 0x0000001900177213 */ /* 0x000fca0000000000 */
[----:B------:R-:W-:-:S05]  /*0630*/  IMAD.HI.U32 R22, R6, R23, RZ ;  /* 0x0000001706167227 */ /* 0x000fca00078e00ff */
[----:B------:R-:W-:-:S05]  /*0640*/  IADD3 R26, PT, PT, -R22, RZ, RZ ;  /* 0x000000ff161a7210 */ /* 0x000fca0007ffe1ff */
[----:B------:R-:W-:-:S05]  /*0650*/  IMAD R23, R20, R26, R23 ;  /* 0x0000001a14177224 */ /* 0x000fca00078e0217 */
[----:B------:R-:W-:Y:S02]  /*0660*/  ISETP.GT.U32.AND P4, PT, R0, R23, PT ;  /* 0x000000170000720c */ /* 0x000fe40003f84070 */
[----:B------:R-:W-:-:S05]  /*0670*/  @!P5 IADD3 R19, PT, PT, R19, 0x1, RZ ;  /* 0x000000011313d810 */ /* 0x000fca0007ffe0ff */
[----:B------:R-:W-:-:S06]  /*0680*/  @P6 VIADD R19, R19, 0x1 ;  /* 0x0000000113136836 */ /* 0x000fcc0000000000 */
[----:B------:R-:W-:Y:S02]  /*0690*/  @!P4 IADD3 R23, PT, PT, R23, -R20, RZ ;  /* 0x800000141717c210 */ /* 0x000fe40007ffe0ff */
[----:B------:R-:W-:-:S04]  /*06a0*/  LOP3.LUT R20, R18, R29, RZ, 0x3c, !PT ;  /* 0x0000001d12147212 */ /* 0x000fc800078e3cff */
[----:B------:R-:W-:Y:S02]  /*06b0*/  ISETP.GE.AND P6, PT, R20, RZ, PT ;  /* 0x000000ff1400720c */ /* 0x000fe40003fc6270 */
[-C--:B------:R-:W-:Y:S02]  /*06c0*/  LOP3.LUT R20, R9, R29.reuse, RZ, 0x3c, !PT ;  /* 0x0000001d09147212 */ /* 0x080fe400078e3cff */
[----:B------:R-:W-:Y:S02]  /*06d0*/  @!P2 IADD3 R21, PT, PT, R21, 0x1, RZ ;  /* 0x000000011515a810 */ /* 0x000fe40007ffe0ff */
[----:B------:R-:W-:Y:S02]  /*06e0*/  ISETP.GE.AND P2, PT, R20, RZ, PT ;  /* 0x000000ff1400720c */ /* 0x000fe40003f46270 */
[----:B------:R-:W-:Y:S02]  /*06f0*/  LOP3.LUT R20, R25, R29, RZ, 0x3c, !PT ;  /* 0x0000001d19147212 */ /* 0x000fe400078e3cff */
[----:B------:R-:W-:-:S03]  /*0700*/  ISETP.GE.U32.AND P5, PT, R23, R0, PT ;  /* 0x000000001700720c */ /* 0x000fc60003fa6070 */
[----:B------:R-:W-:Y:S01]  /*0710*/  @!P6 IMAD.MOV R19, RZ, RZ, -R19 ;  /* 0x000000ffff13e224 */ /* 0x000fe200078e0a13 */
[----:B------:R-:W-:Y:S02]  /*0720*/  @P3 IADD3 R21, PT, PT, R21, 0x1, RZ ;  /* 0x0000000115153810 */ /* 0x000fe40007ffe0ff */
[----:B------:R-:W-:Y:S02]  /*0730*/  ISETP.GE.AND P3, PT, R20, RZ, PT ;  /* 0x000000ff1400720c */ /* 0x000fe40003f66270 */
[----:B------:R-:W-:Y:S02]  /*0740*/  SEL R20, R28, R19, !P1 ;  /* 0x000000131c147207 */ /* 0x000fe40004800000 */
[----:B------:R-:W-:Y:S02]  /*0750*/  @!P4 IADD3 R22, PT, PT, R22, 0x1, RZ ;  /* 0x000000011616c810 */ /* 0x000fe40007ffe0ff */
[C---:B------:R-:W-:Y:S01]  /*0760*/  IADD3 R19, PT, PT, -R20.reuse, RZ, RZ ;  /* 0x000000ff14137210 */ /* 0x040fe20007ffe1ff */
[----:B------:R-:W-:Y:S01]  /*0770*/  IMAD R27, R20, UR4, R5 ;  /* 0x00000004141b7c24 */ /* 0x000fe2000f8e0205 */
[----:B------:R-:W-:-:S02]  /*0780*/  @!P2 IADD3 R21, PT, PT, -R21, RZ, RZ ;  /* 0x000000ff1515a210 */ /* 0x000fc40007ffe1ff */
[----:B------:R-:W-:Y:S01]  /*0790*/  @P5 IADD3 R22, PT, PT, R22, 0x1, RZ ;  /* 0x0000000116165810 */ /* 0x000fe20007ffe0ff */
[----:B------:R-:W-:Y:S01]  /*07a0*/  IMAD R18, R29, R19, R18 ;  /* 0x000000131d127224 */ /* 0x000fe200078e0212 */
[----:B------:R-:W-:Y:S02]  /*07b0*/  SEL R26, R28, R21, !P1 ;  /* 0x000000151c1a7207 */ /* 0x000fe40004800000 */
[----:B------:R-:W-:Y:S01]  /*07c0*/  @!P3 IADD3 R22, PT, PT, -R22, RZ, RZ ;  /* 0x000000ff1616b210 */ /* 0x000fe20007ffe1ff */
[----:B------:R-:W-:-:S03]  /*07d0*/  IMAD R21, R27, R29, R18 ;  /* 0x0000001d1b157224 */ /* 0x000fc600078e0212 */
[----:B------:R-:W-:Y:S01]  /*07e0*/  SEL R28, R28, R22, !P1 ;  /* 0x000000161c1c7207 */ /* 0x000fe20004800000 */
[----:B------:R-:W-:-:S04]  /*07f0*/  IMAD.WIDE R18, R21, 0x4, R10 ;  /* 0x0000000415127825 */ /* 0x000fc800078e020a */
[----:B------:R-:W-:Y:S02]  /*0800*/  IMAD.WIDE R20, R21, 0x4, R12 ;  /* 0x0000000415147825 */ /* 0x000fe400078e020c */
[----:B------:R-:W2:Y:S02]  /*0810*/  LDG.E.CONSTANT R19, desc[UR6][R18.64] ;  /* 0x0000000612137981 */ /* 0x000ea4000c1e9900 */
[----:B------:R-:W-:Y:S02]  /*0820*/  IMAD.WIDE R22, R27, 0x4, R14 ;  /* 0x000000041b167825 */ /* 0x000fe400078e020e */
[----:B------:R-:W3:Y:S04]  /*0830*/  LDG.E.CONSTANT R20, desc[UR6][R20.64] ;  /* 0x0000000614147981 */ /* 0x000ee8000c1e9900 */
[----:B------:R-:W3:Y:S01]  /*0840*/  LDG.E.CONSTANT R23, desc[UR6][R22.64] ;  /* 0x0000000616177981 */ /* 0x000ee2000c1e9900 */
[----:B--2---:R-:W-:Y:S01]  /*0850*/  FADD R24, R24, R19 ;  /* 0x0000001318187221 */ /* 0x004fe20000000000 */
[----:B---3--:R-:W-:-:S04]  /*0860*/  FADD R20, R20, -R23 ;  /* 0x8000001714147221 */ /* 0x008fc80000000000 */
[----:B------:R-:W-:Y:S01]  /*0870*/  FMUL R21, R19, R20 ;  /* 0x0000001413157220 */ /* 0x000fe20000400000 */
[----:B------:R-:W-:-:S06]  /*0880*/  IMAD.WIDE R18, R27, 0x4, R16 ;  /* 0x000000041b127825 */ /* 0x000fcc00078e0210 */
[----:B------:R-:W2:Y:S01]  /*0890*/  LDG.E.CONSTANT R18, desc[UR6][R18.64] ;  /* 0x0000000612127981 */ /* 0x000ea2000c1e9900 */
[----:B------:R-:W-:-:S05]  /*08a0*/  IADD3 R27, PT, PT, -R26, RZ, RZ ;  /* 0x000000ff1a1b7210 */ /* 0x000fca0007ffe1ff */
[----:B------:R-:W-:Y:S02]  /*08b0*/  IMAD R9, R29, R27, R9 ;  /* 0x0000001b1d097224 */ /* 0x000fe400078e0209 */
[----:B------:R-:W-:-:S04]  /*08c0*/  IMAD R27, R26, UR4, R5 ;  /* 0x000000041a1b7c24 */ /* 0x000fc8000f8e0205 */
[C---:B------:R-:W-:Y:S02]  /*08d0*/  IMAD R9, R27.reuse, R29, R9 ;  /* 0x0000001d1b097224 */ /* 0x040fe400078e0209 */
[----:B------:R-:W-:-:S06]  /*08e0*/  IMAD.WIDE R22, R27, 0x4, R14 ;  /* 0x000000041b167825 */ /* 0x000fcc00078e020e */
[----:B------:R-:W3:Y:S01]  /*08f0*/  LDG.E.CONSTANT R23, desc[UR6][R22.64] ;  /* 0x0000000616177981 */ /* 0x000ee2000c1e9900 */
[----:B--2---:R-:W-:Y:S01]  /*0900*/  FFMA R26, R21, R18, R8 ;  /* 0x00000012151a7223 */ /* 0x004fe20000000008 */
[----:B------:R-:W-:-:S04]  /*0910*/  IMAD.WIDE R20, R9, 0x4, R10 ;  /* 0x0000000409147825 */ /* 0x000fc800078e020a */
[----:B------:R-:W-:Y:S02]  /*0920*/  IMAD.WIDE R8, R9, 0x4, R12 ;  /* 0x0000000409087825 */ /* 0x000fe400078e020c */
[----:B------:R0:W2:Y:S04]  /*0930*/  LDG.E.CONSTANT R21, desc[UR6][R20.64] ;  /* 0x0000000614157981 */ /* 0x0000a8000c1e9900 */
[----:B------:R-:W3:Y:S01]  /*0940*/  LDG.E.CONSTANT R8, desc[UR6][R8.64] ;  /* 0x0000000608087981 */ /* 0x000ee2000c1e9900 */
[----:B------:R-:W-:-:S04]  /*0950*/  IMAD.MOV R18, RZ, RZ, -R28 ;  /* 0x000000ffff127224 */ /* 0x000fc800078e0a1c */
[----:B0-----:R-:W-:Y:S02]  /*0960*/  IMAD R20, R29, R18, R25 ;  /* 0x000000121d147224 */ /* 0x001fe400078e0219 */
[----:B------:R-:W-:Y:S02]  /*0970*/  IMAD R25, R28, UR4, R5 ;  /* 0x000000041c197c24 */ /* 0x000fe4000f8e0205 */
[----:B------:R-:W-:-:S04]  /*0980*/  IMAD.WIDE R18, R27, 0x4, R16 ;  /* 0x000000041b127825 */ /* 0x000fc800078e0210 */
[----:B------:R-:W-:Y:S01]  /*0990*/  IMAD R28, R25, R29, R20 ;  /* 0x0000001d191c7224 */ /* 0x000fe200078e0214 */
[----:B------:R0:W4:Y:S03]  /*09a0*/  LDG.E.CONSTANT R27, desc[UR6][R18.64] ;  /* 0x00000006121b7981 */ /* 0x000126000c1e9900 */
[----:B0-----:R-:W-:-:S05]  /*09b0*/  IMAD.WIDE R18, R28, 0x4, R10 ;  /* 0x000000041c127825 */ /* 0x001fca00078e020a */
[----:B------:R-:W5:Y:S01]  /*09c0*/  LDG.E.CONSTANT R22, desc[UR6][R18.64] ;  /* 0x0000000612167981 */ /* 0x000f62000c1e9900 */
[----:B--2---:R-:W-:Y:S01]  /*09d0*/  FADD R24, R24, R21 ;  /* 0x0000001518187221 */ /* 0x004fe20000000000 */
[----:B---3--:R-:W-:-:S04]  /*09e0*/  FADD R8, R8, -R23 ;  /* 0x8000001708087221 */ /* 0x008fc80000000000 */
[----:B------:R-:W-:Y:S01]  /*09f0*/  FMUL R23, R21, R8 ;  /* 0x0000000815177220 */ /* 0x000fe20000400000 */
[----:B------:R-:W-:-:S04]  /*0a00*/  IMAD.WIDE R20, R25, 0x4, R14 ;  /* 0x0000000419147825 */ /* 0x000fc800078e020e */
[----:B------:R-:W-:Y:S02]  /*0a10*/  IMAD.WIDE R8, R28, 0x4, R12 ;  /* 0x000000041c087825 */ /* 0x000fe400078e020c */
[----:B------:R-:W2:Y:S04]  /*0a20*/  LDG.E.CONSTANT R21, desc[UR6][R20.64] ;  /* 0x0000000614157981 */ /* 0x000ea8000c1e9900 */
[----:B------:R0:W2:Y:S02]  /*0a30*/  LDG.E.CONSTANT R28, desc[UR6][R8.64] ;  /* 0x00000006081c7981 */ /* 0x0000a4000c1e9900 */
[----:B0-----:R-:W-:-:S06]  /*0a40*/  IMAD.WIDE R8, R25, 0x4, R16 ;  /* 0x0000000419087825 */ /* 0x001fcc00078e0210 */
[----:B------:R-:W3:Y:S01]  /*0a50*/  LDG.E.CONSTANT R8, desc[UR6][R8.64] ;  /* 0x0000000608087981 */ /* 0x000ee2000c1e9900 */
[----:B------:R-:W-:-:S04]  /*0a60*/  IADD3 R7, PT, PT, R7, 0x4, RZ ;  /* 0x0000000407077810 */ /* 0x000fc80007ffe0ff */
[----:B------:R-:W-:Y:S01]  /*0a70*/  ISETP.NE.AND P1, PT, R7, R2, PT ;  /* 0x000000020700720c */ /* 0x000fe20003f25270 */
[----:B----4-:R-:W-:Y:S01]  /*0a80*/  FFMA R26, R23, R27, R26 ;  /* 0x0000001b171a7223 */ /* 0x010fe2000000001a */
[----:B-----5:R-:W-:Y:S01]  /*0a90*/  FADD R24, R24, R22 ;  /* 0x0000001618187221 */ /* 0x020fe20000000000 */
[----:B--2---:R-:W-:-:S04]  /*0aa0*/  FADD R25, R28, -R21 ;  /* 0x800000151c197221 */ /* 0x004fc80000000000 */
[----:B------:R-:W-:-:S04]  /*0ab0*/  FMUL R25, R22, R25 ;  /* 0x0000001916197220 */ /* 0x000fc80000400000 */
[----:B---3--:R-:W-:Y:S02]  /*0ac0*/  FFMA R25, R25, R8, R26 ;  /* 0x0000000819197223 */ /* 0x008fe4000000001a */
[----:B------:R-:W-:Y:S05]  /*0ad0*/  @P1 BRA `(.L_x_129) ;  /* 0xfffffff400e81947 */ /* 0x000fea000383ffff */
.L_x_128:
[----:B------:R-:W-:Y:S05]  /*0ae0*/  @!P0 BRA `(.L_x_127) ;  /* 0x0000000400f48947 */ /* 0x000fea0003800000 */
[----:B------:R-:W-:Y:S02]  /*0af0*/  ISETP.NE.AND P1, PT, R3, 0x1, PT ;  /* 0x000000010300780c */ /* 0x000fe40003f25270 */
[----:B------:R-:W-:-:S04]  /*0b00*/  LOP3.LUT R4, R4, 0x1, RZ, 0xc0, !PT ;  /* 0x0000000104047812 */ /* 0x000fc800078ec0ff */
[----:B------:R-:W-:-:S07]  /*0b10*/  ISETP.NE.U32.AND P0, PT, R4, 0x1, PT ;  /* 0x000000010400780c */ /* 0x000fce0003f05070 */
[----:B------:R-:W-:Y:S06]  /*0b20*/  @!P1 BRA `(.L_x_130) ;  /* 0x0000000400309947 */ /* 0x000fec0003800000 */
[----:B------:R-:W-:Y:S01]  /*0b30*/  IABS R9, R29 ;  /* 0x0000001d00097213 */ /* 0x000fe20000000000 */
[----:B------:R-:W0:Y:S01]  /*0b40*/  LDC.64 R12, c[0x0][0x388] ;  /* 0x0000e200ff0c7b82 */ /* 0x000e220000000a00 */
[----:B------:R-:W-:Y:S02]  /*0b50*/  IABS R4, R2 ;  /* 0x0000000200047213 */ /* 0x000fe40000000000 */
[----:B------:R-:W1:Y:S05]  /*0b60*/  I2F.RP R3, R9 ;  /* 0x0000000900037306 */ /* 0x000e6a0000209400 */
[----:B------:R-:W2:Y:S03]  /*0b70*/  LDC.64 R14, c[0x0][0x390] ;  /* 0x0000e400ff0e7b82 */ /* 0x000ea60000000a00 */
[----:B-1----:R-:W1:Y:S02]  /*0b80*/  MUFU.RCP R3, R3 ;  /* 0x0000000300037308 */ /* 0x002e640000001000 */
[----:B-1----:R-:W-:-:S06]  /*0b90*/  IADD3 R6, PT, PT, R3, 0xffffffe, RZ ;  /* 0x0ffffffe03067810 */ /* 0x002fcc0007ffe0ff */
[----:B------:R1:W3:Y:S02]  /*0ba0*/  F2I.FTZ.U32.TRUNC.NTZ R7, R6 ;  /* 0x0000000600077305 */ /* 0x0002e4000021f000 */
[----:B-1----:R-:W-:Y:S01]  /*0bb0*/  IMAD.MOV.U32 R6, RZ, RZ, RZ ;  /* 0x000000ffff067224 */ /* 0x002fe200078e00ff */
[----:B---3--:R-:W-:-:S05]  /*0bc0*/  IADD3 R0, PT, PT, RZ, -R7, RZ ;  /* 0x80000007ff007210 */ /* 0x008fca0007ffe0ff */
[----:B------:R-:W-:Y:S01]  /*0bd0*/  IMAD R11, R0, R9, RZ ;  /* 0x00000009000b7224 */ /* 0x000fe200078e02ff */
[----:B------:R-:W-:-:S03]  /*0be0*/  IADD3 R0, PT, PT, R2, 0x1, RZ ;  /* 0x0000000102007810 */ /* 0x000fc60007ffe0ff */
[----:B------:R-:W-:Y:S01]  /*0bf0*/  IMAD.HI.U32 R11, R7, R11, R6 ;  /* 0x0000000b070b7227 */ /* 0x000fe200078e0006 */
[----:B------:R-:W-:-:S05]  /*0c00*/  IABS R8, R0 ;  /* 0x0000000000087213 */ /* 0x000fca0000000000 */
[----:B------:R-:W-:-:S04]  /*0c10*/  IMAD.HI.U32 R3, R11, R4, RZ ;  /* 0x000000040b037227 */ /* 0x000fc800078e00ff */
[----:B------:R-:W-:Y:S01]  /*0c20*/  IMAD.HI.U32 R6, R11, R8, RZ ;  /* 0x000000080b067227 */ /* 0x000fe200078e00ff */
[----:B------:R-:W-:Y:S01]  /*0c30*/  IADD3 R7, PT, PT, -R3, RZ, RZ ;  /* 0x000000ff03077210 */ /* 0x000fe20007ffe1ff */
[----:B------:R-:W1:Y:S04]  /*0c40*/  LDC.64 R10, c[0x0][0x380] ;  /* 0x0000e000ff0a7b82 */ /* 0x000e680000000a00 */
[----:B------:R-:W-:Y:S01]  /*0c50*/  IMAD R4, R9, R7, R4 ;  /* 0x0000000709047224 */ /* 0x000fe200078e0204 */
[----:B------:R-:W-:-:S04]  /*0c60*/  IADD3 R7, PT, PT, -R6, RZ, RZ ;  /* 0x000000ff06077210 */ /* 0x000fc80007ffe1ff */
[C---:B------:R-:W-:Y:S01]  /*0c70*/  ISETP.GT.U32.AND P4, PT, R9.reuse, R4, PT ;  /* 0x000000040900720c */ /* 0x040fe20003f84070 */
[----:B------:R-:W-:-:S05]  /*0c80*/  IMAD R7, R9, R7, R8 ;  /* 0x0000000709077224 */ /* 0x000fca00078e0208 */
[----:B------:R-:W-:-:S07]  /*0c90*/  ISETP.GT.U32.AND P5, PT, R9, R7, PT ;  /* 0x000000070900720c */ /* 0x000fce0003fa4070 */
[----:B------:R-:W-:Y:S01]  /*0ca0*/  @!P4 IADD3 R4, PT, PT, R4, -R9, RZ ;  /* 0x800000090404c210 */ /* 0x000fe20007ffe0ff */
[----:B------:R-:W-:-:S03]  /*0cb0*/  @!P4 VIADD R3, R3, 0x1 ;  /* 0x000000010303c836 */ /* 0x000fc60000000000 */
[-C--:B------:R-:W-:Y:S02]  /*0cc0*/  ISETP.GE.U32.AND P3, PT, R4, R9.reuse, PT ;  /* 0x000000090400720c */ /* 0x080fe40003f66070 */
[----:B------:R-:W-:Y:S02]  /*0cd0*/  @!P5 IADD3 R7, PT, PT, R7, -R9, RZ ;  /* 0x800000090707d210 */ /* 0x000fe40007ffe0ff */
[----:B------:R-:W-:Y:S02]  /*0ce0*/  LOP3.LUT R4, R2, R29, RZ, 0x3c, !PT ;  /* 0x0000001d02047212 */ /* 0x000fe400078e3cff */
[----:B------:R-:W-:Y:S02]  /*0cf0*/  ISETP.GE.U32.AND P2, PT, R7, R9, PT ;  /* 0x000000090700720c */ /* 0x000fe40003f46070 */
[----:B------:R-:W-:Y:S02]  /*0d00*/  ISETP.GE.AND P1, PT, R4, RZ, PT ;  /* 0x000000ff0400720c */ /* 0x000fe40003f26270 */
[----:B------:R-:W-:-:S02]  /*0d10*/  LOP3.LUT R4, R0, R29, RZ, 0x3c, !PT ;  /* 0x0000001d00047212 */ /* 0x000fc400078e3cff */
[----:B------:R-:W-:Y:S02]  /*0d20*/  @!P5 IADD3 R6, PT, PT, R6, 0x1, RZ ;  /* 0x000000010606d810 */ /* 0x000fe40007ffe0ff */
[----:B------:R-:W-:Y:S02]  /*0d30*/  ISETP.GE.AND P4, PT, R4, RZ, PT ;  /* 0x000000ff0400720c */ /* 0x000fe40003f86270 */
[----:B------:R-:W-:Y:S02]  /*0d40*/  @P3 IADD3 R3, PT, PT, R3, 0x1, RZ ;  /* 0x0000000103033810 */ /* 0x000fe40007ffe0ff */
[----:B------:R-:W-:Y:S02]  /*0d50*/  ISETP.NE.AND P3, PT, R29, RZ, PT ;  /* 0x000000ff1d00720c */ /* 0x000fe40003f65270 */
[----:B------:R-:W-:Y:S02]  /*0d60*/  @P2 IADD3 R6, PT, PT, R6, 0x1, RZ ;  /* 0x0000000106062810 */ /* 0x000fe40007ffe0ff */
[----:B------:R-:W-:-:S02]  /*0d70*/  LOP3.LUT R9, RZ, R29, RZ, 0x33, !PT ;  /* 0x0000001dff097212 */ /* 0x000fc400078e33ff */
[----:B------:R-:W-:Y:S01]  /*0d80*/  @!P1 IADD3 R3, PT, PT, -R3, RZ, RZ ;  /* 0x000000ff03039210 */ /* 0x000fe20007ffe1ff */
[----:B------:R-:W-:Y:S02]  /*0d90*/  IMAD.MOV.U32 R8, RZ, RZ, R6 ;  /* 0x000000ffff087224 */ /* 0x000fe400078e0006 */
[----:B------:R-:W3:Y:S01]  /*0da0*/  LDC.64 R6, c[0x0][0x398] ;  /* 0x0000e600ff067b82 */ /* 0x000ee20000000a00 */
[C---:B------:R-:W-:Y:S02]  /*0db0*/  SEL R4, R9.reuse, R3, !P3 ;  /* 0x0000000309047207 */ /* 0x040fe40005800000 */
[----:B------:R-:W-:Y:S02]  /*0dc0*/  @!P4 IADD3 R8, PT, PT, -R8, RZ, RZ ;  /* 0x000000ff0808c210 */ /* 0x000fe40007ffe1ff */
[C---:B------:R-:W-:Y:S01]  /*0dd0*/  IADD3 R3, PT, PT, -R4.reuse, RZ, RZ ;  /* 0x000000ff04037210 */ /* 0x040fe20007ffe1ff */
[----:B------:R-:W-:Y:S01]  /*0de0*/  IMAD R19, R4, UR4, R5 ;  /* 0x0000000404137c24 */ /* 0x000fe2000f8e0205 */
[----:B------:R-:W-:-:S03]  /*0df0*/  SEL R8, R9, R8, !P3 ;  /* 0x0000000809087207 */ /* 0x000fc60005800000 */
[----:B------:R-:W-:Y:S01]  /*0e00*/  IMAD R4, R29, R3, R2 ;  /* 0x000000031d047224 */ /* 0x000fe200078e0202 */
[----:B------:R-:W-:Y:S01]  /*0e10*/  IADD3 R3, PT, PT, -R8, RZ, RZ ;  /* 0x000000ff08037210 */ /* 0x000fe20007ffe1ff */
[----:B--2---:R-:W-:-:S04]  /*0e20*/  IMAD.WIDE R20, R19, 0x4, R14 ;  /* 0x0000000413147825 */ /* 0x004fc800078e020e */
[----:B------:R-:W-:Y:S02]  /*0e30*/  IMAD R9, R19, R29, R4 ;  /* 0x0000001d13097224 */ /* 0x000fe400078e0204 */
[----:B------:R-:W-:Y:S02]  /*0e40*/  IMAD R4, R29, R3, R0 ;  /* 0x000000031d047224 */ /* 0x000fe400078e0200 */
[----:B------:R-:W-:Y:S01]  /*0e50*/  IMAD R3, R8, UR4, R5 ;  /* 0x0000000408037c24 */ /* 0x000fe2000f8e0205 */
[----:B------:R-:W2:Y:S01]  /*0e60*/  LDG.E.CONSTANT R0, desc[UR6][R20.64] ;  /* 0x0000000614007981 */ /* 0x000ea2000c1e9900 */
[----:B0-----:R-:W-:-:S04]  /*0e70*/  IMAD.WIDE R16, R9, 0x4, R12 ;  /* 0x0000000409107825 */ /* 0x001fc800078e020c */
[----:B------:R-:W-:Y:S02]  /*0e80*/  IMAD R23, R3, R29, R4 ;  /* 0x0000001d03177224 */ /* 0x000fe400078e0204 */
[----:B-1----:R-:W-:Y:S01]  /*0e90*/  IMAD.WIDE R8, R9, 0x4, R10 ;  /* 0x0000000409087825 */ /* 0x002fe200078e020a */
[----:B------:R-:W2:Y:S03]  /*0ea0*/  LDG.E.CONSTANT R17, desc[UR6][R16.64] ;  /* 0x0000000610117981 */ /* 0x000ea6000c1e9900 */
[----:B------:R-:W-:Y:S02]  /*0eb0*/  IMAD.WIDE R14, R3, 0x4, R14 ;  /* 0x00000004030e7825 */ /* 0x000fe400078e020e */
[----:B------:R-:W4:Y:S02]  /*0ec0*/  LDG.E.CONSTANT R9, desc[UR6][R8.64] ;  /* 0x0000000608097981 */ /* 0x000f24000c1e9900 */
[----:B------:R-:W-:-:S02]  /*0ed0*/  IMAD.WIDE R12, R23, 0x4, R12 ;  /* 0x00000004170c7825 */ /* 0x000fc400078e020c */
[----:B------:R-:W5:Y:S02]  /*0ee0*/  LDG.E.CONSTANT R15, desc[UR6][R14.64] ;  /* 0x000000060e0f7981 */ /* 0x000f64000c1e9900 */
[----:B------:R-:W-:Y:S02]  /*0ef0*/  IMAD.WIDE R10, R23, 0x4, R10 ;  /* 0x00000004170a7825 */ /* 0x000fe400078e020a */
[----:B------:R-:W5:Y:S02]  /*0f00*/  LDG.E.CONSTANT R12, desc[UR6][R12.64] ;  /* 0x000000060c0c7981 */ /* 0x000f64000c1e9900 */
[--C-:B---3--:R-:W-:Y:S02]  /*0f10*/  IMAD.WIDE R18, R19, 0x4, R6.reuse ;  /* 0x0000000413127825 */ /* 0x108fe400078e0206 */
[----:B------:R-:W3:Y:S02]  /*0f20*/  LDG.E.CONSTANT R10, desc[UR6][R10.64] ;  /* 0x000000060a0a7981 */ /* 0x000ee4000c1e9900 */
[----:B------:R-:W-:-:S02]  /*0f30*/  IMAD.WIDE R6, R3, 0x4, R6 ;  /* 0x0000000403067825 */ /* 0x000fc400078e0206 */
[----:B------:R-:W3:Y:S04]  /*0f40*/  LDG.E.CONSTANT R18, desc[UR6][R18.64] ;  /* 0x0000000612127981 */ /* 0x000ee8000c1e9900 */
[----:B------:R-:W3:Y:S01]  /*0f50*/  LDG.E.CONSTANT R6, desc[UR6][R6.64] ;  /* 0x0000000606067981 */ /* 0x000ee2000c1e9900 */
[----:B------:R-:W-:Y:S01]  /*0f60*/  IADD3 R2, PT, PT, R2, 0x2, RZ ;  /* 0x0000000202027810 */ /* 0x000fe20007ffe0ff */
[----:B--2---:R-:W-:-:S04]  /*0f70*/  FADD R0, R17, -R0 ;  /* 0x8000000011007221 */ /* 0x004fc80000000000 */
[----:B----4-:R-:W-:Y:S01]  /*0f80*/  FMUL R0, R9, R0 ;  /* 0x0000000009007220 */ /* 0x010fe20000400000 */
[----:B------:R-:W-:Y:S01]  /*0f90*/  FADD R9, R24, R9 ;  /* 0x0000000918097221 */ /* 0x000fe20000000000 */
[----:B-----5:R-:W-:-:S04]  /*0fa0*/  FADD R3, R12, -R15 ;  /* 0x8000000f0c037221 */ /* 0x020fc80000000000 */
[----:B---3--:R-:W-:Y:S01]  /*0fb0*/  FMUL R3, R10, R3 ;  /* 0x000000030a037220 */ /* 0x008fe20000400000 */
[----:B------:R-:W-:Y:S01]  /*0fc0*/  FFMA R0, R0, R18, R25 ;  /* 0x0000001200007223 */ /* 0x000fe20000000019 */
[----:B------:R-:W-:-:S03]  /*0fd0*/  FADD R24, R9, R10 ;  /* 0x0000000a09187221 */ /* 0x000fc60000000000 */
[----:B------:R-:W-:-:S07]  /*0fe0*/  FFMA R25, R3, R6, R0 ;  /* 0x0000000603197223 */ /* 0x000fce0000000000 */
.L_x_130:
[----:B------:R-:W-:Y:S05]  /*0ff0*/  @P0 BRA `(.L_x_127) ;  /* 0x0000000000b00947 */ /* 0x000fea0003800000 */
[----:B------:R-:W-:Y:S01]  /*1000*/  IABS R8, R29 ;  /* 0x0000001d00087213 */ /* 0x000fe20000000000 */
[----:B------:R-:W0:Y:S01]  /*1010*/  LDC.64 R12, c[0x0][0x388] ;  /* 0x0000e200ff0c7b82 */ /* 0x000e220000000a00 */
[----:B------:R-:W-:Y:S02]  /*1020*/  IABS R9, R2 ;  /* 0x0000000200097213 */ /* 0x000fe40000000000 */
[----:B------:R-:W1:Y:S05]  /*1030*/  I2F.RP R4, R8 ;  /* 0x0000000800047306 */ /* 0x000e6a0000209400 */
[----:B------:R-:W2:Y:S03]  /*1040*/  LDC.64 R10, c[0x0][0x390] ;  /* 0x0000e400ff0a7b82 */ /* 0x000ea60000000a00 */
[----:B-1----:R-:W1:Y:S02]  /*1050*/  MUFU.RCP R4, R4 ;  /* 0x0000000400047308 */ /* 0x002e640000001000 */
[----:B-1----:R-:W-:-:S06]  /*1060*/  VIADD R6, R4, 0xffffffe ;  /* 0x0ffffffe04067836 */ /* 0x002fcc0000000000 */
[----:B------:R1:W3:Y:S02]  /*1070*/  F2I.FTZ.U32.TRUNC.NTZ R7, R6 ;  /* 0x0000000600077305 */ /* 0x0002e4000021f000 */
[----:B-1----:R-:W-:Y:S01]  /*1080*/  HFMA2 R6, -RZ, RZ, 0, 0 ;  /* 0x00000000ff067431 */ /* 0x002fe200000001ff */
[----:B---3--:R-:W-:-:S05]  /*1090*/  IADD3 R3, PT, PT, RZ, -R7, RZ ;  /* 0x80000007ff037210 */ /* 0x008fca0007ffe0ff */
[----:B------:R-:W-:-:S04]  /*10a0*/  IMAD R3, R3, R8, RZ ;  /* 0x0000000803037224 */ /* 0x000fc800078e02ff */
[----:B------:R-:W-:Y:S01]  /*10b0*/  IMAD.HI.U32 R0, R7, R3, R6 ;  /* 0x0000000307007227 */ /* 0x000fe200078e0006 */
[----:B------:R-:W-:Y:S01]  /*10c0*/  MOV R3, R9 ;  /* 0x0000000900037202 */ /* 0x000fe20000000f00 */
[----:B------:R-:W1:Y:S04]  /*10d0*/  LDC.64 R6, c[0x0][0x398] ;  /* 0x0000e600ff067b82 */ /* 0x000e680000000a00 */
[----:B------:R-:W-:-:S05]  /*10e0*/  IMAD.HI.U32 R0, R0, R3, RZ ;  /* 0x0000000300007227 */ /* 0x000fca00078e00ff */
[----:B------:R-:W-:-:S05]  /*10f0*/  IADD3 R4, PT, PT, -R0, RZ, RZ ;  /* 0x000000ff00047210 */ /* 0x000fca0007ffe1ff */
[----:B------:R-:W-:-:S05]  /*1100*/  IMAD R3, R8, R4, R3 ;  /* 0x0000000408037224 */ /* 0x000fca00078e0203 */
[----:B------:R-:W-:-:S13]  /*1110*/  ISETP.GT.U32.AND P1, PT, R8, R3, PT ;  /* 0x000000030800720c */ /* 0x000fda0003f24070 */
[----:B------:R-:W-:Y:S01]  /*1120*/  @!P1 IMAD.IADD R3, R3, 0x1, -R8 ;  /* 0x0000000103039824 */ /* 0x000fe200078e0a08 */
[----:B------:R-:W-:Y:S02]  /*1130*/  @!P1 IADD3 R0, PT, PT, R0, 0x1, RZ ;  /* 0x0000000100009810 */ /* 0x000fe40007ffe0ff */
[----:B------:R-:W-:Y:S02]  /*1140*/  ISETP.NE.AND P1, PT, R29, RZ, PT ;  /* 0x000000ff1d00720c */ /* 0x000fe40003f25270 */
[----:B------:R-:W-:Y:S02]  /*1150*/  ISETP.GE.U32.AND P0, PT, R3, R8, PT ;  /* 0x000000080300720c */ /* 0x000fe40003f06070 */
[----:B------:R-:W-:Y:S01]  /*1160*/  LOP3.LUT R3, R2, R29, RZ, 0x3c, !PT ;  /* 0x0000001d02037212 */ /* 0x000fe200078e3cff */
[----:B------:R-:W3:Y:S03]  /*1170*/  LDC.64 R8, c[0x0][0x380] ;  /* 0x0000e000ff087b82 */ /* 0x000ee60000000a00 */
[----:B------:R-:W-:-:S07]  /*1180*/  ISETP.GE.AND P2, PT, R3, RZ, PT ;  /* 0x000000ff0300720c */ /* 0x000fce0003f46270 */
[----:B------:R-:W-:-:S06]  /*1190*/  @P0 IADD3 R0, PT, PT, R0, 0x1, RZ ;  /* 0x0000000100000810 */ /* 0x000fcc0007ffe0ff */
        /* <DEDUP_REMOVED lines=9> */
[----:B---3--:R-:W-:Y:S02]  /*1230*/  IMAD.WIDE R8, R29, 0x4, R8 ;  /* 0x000000041d087825 */ /* 0x008fe400078e0208 */
[----:B------:R-:W2:Y:S02]  /*1240*/  LDG.E.CONSTANT R2, desc[UR6][R2.64] ;  /* 0x0000000602027981 */ /* 0x000ea4000c1e9900 */
[----:B-1----:R-:W-:Y:S02]  /*1250*/  IMAD.WIDE R6, R15, 0x4, R6 ;  /* 0x000000040f067825 */ /* 0x002fe400078e0206 */
[----:B------:R-:W3:Y:S04]  /*1260*/  LDG.E.CONSTANT R9, desc[UR6][R8.64] ;  /* 0x0000000608097981 */ /* 0x000ee8000c1e9900 */
[----:B------:R-:W4:Y:S01]  /*1270*/  LDG.E.CONSTANT R6, desc[UR6][R6.64] ;  /* 0x0000000606067981 */ /* 0x000f22000c1e9900 */
[----:B--2---:R-:W-:-:S04]  /*1280*/  FADD R0, R2, -R11 ;  /* 0x8000000b02007221 */ /* 0x004fc80000000000 */
[----:B---3--:R-:W-:Y:S01]  /*1290*/  FMUL R0, R9, R0 ;  /* 0x0000000009007220 */ /* 0x008fe20000400000 */
[----:B------:R-:W-:-:S03]  /*12a0*/  FADD R24, R24, R9 ;  /* 0x0000000918187221 */ /* 0x000fc60000000000 */
[----:B----4-:R-:W-:-:S07]  /*12b0*/  FFMA R25, R0, R6, R25 ;  /* 0x0000000600197223 */ /* 0x010fce0000000019 */
.L_x_127:
[----:B------:R-:W0:Y:S08]  /*12c0*/  LDC.64 R2, c[0x0][0x3b0] ;  /* 0x0000ec00ff027b82 */ /* 0x000e300000000a00 */
[----:B------:R-:W1:Y:S01]  /*12d0*/  LDC.64 R6, c[0x0][0x3b8] ;  /* 0x0000ee00ff067b82 */ /* 0x000e620000000a00 */
[----:B0-----:R-:W-:-:S05]  /*12e0*/  IMAD.WIDE R2, R5, 0x4, R2 ;  /* 0x0000000405027825 */ /* 0x001fca00078e0202 */
[----:B------:R-:W-:Y:S01]  /*12f0*/  STG.E desc[UR6][R2.64], R25 ;  /* 0x0000001902007986 */ /* 0x000fe2000c101906 */
[----:B-1----:R-:W-:-:S05]  /*1300*/  IMAD.WIDE R4, R5, 0x4, R6 ;  /* 0x0000000405047825 */ /* 0x002fca00078e0206 */
[----:B------:R-:W-:Y:S01]  /*1310*/  STG.E desc[UR6][R4.64], R24 ;  /* 0x0000001804007986 */ /* 0x000fe2000c101906 */
[----:B------:R-:W-:Y:S05]  /*1320*/  EXIT ;  /* 0x000000000000794d */ /* 0x000fea0003800000 */
.L_x_131:
        /* <DEDUP_REMOVED lines=13> */
.L_x_299:


//--------------------- .text._Z18InstanceNormUpdateIf3YOpIffEEvPKT_iiPS2_T0_ --------------------------
	.section	.text._Z18InstanceNormUpdateIf3YOpIffEEvPKT_iiPS2_T0_,"ax",@progbits
	.align	128
        .global         _Z18InstanceNormUpdateIf3YOpIffEEvPKT_iiPS2_T0_
        .type           _Z18InstanceNormUpdateIf3YOpIffEEvPKT_iiPS2_T0_,@function
        .size           _Z18InstanceNormUpdateIf3YOpIffEEvPKT_iiPS2_T0_,(.L_x_300 - _Z18InstanceNormUpdateIf3YOpIffEEvPKT_iiPS2_T0_)
        .other          _Z18InstanceNormUpdateIf3YOpIffEEvPKT_iiPS2_T0_,@"STO_CUDA_ENTRY STV_DEFAULT"
_Z18InstanceNormUpdateIf3YOpIffEEvPKT_iiPS2_T0_:
.text._Z18InstanceNormUpdateIf3YOpIffEEvPKT_iiPS2_T0_:
        /* <DEDUP_REMOVED lines=14> */
[----:B------:R-:W0:Y:S01]  /*00e0*/  I2F.RP R6, R7 ;  /* 0x0000000700067306 */ /* 0x000e220000209400 */
[----:B--2---:R-:W-:-:S07]  /*00f0*/  IABS R12, R2 ;  /* 0x00000002000c7213 */ /* 0x004fce0000000000 */
[----:B0-----:R-:W0:Y:S02]  /*0100*/  MUFU.RCP R6, R6 ;  /* 0x0000000600067308 */ /* 0x001e240000001000 */
[----:B0-----:R-:W-:-:S06]  /*0110*/  IADD3 R4, PT, PT, R6, 0xffffffe, RZ ;  /* 0x0ffffffe06047810 */ /* 0x001fcc0007ffe0ff */
[----:B------:R0:W2:Y:S02]  /*0120*/  F2I.FTZ.U32.TRUNC.NTZ R5, R4 ;  /* 0x0000000400057305 */ /* 0x0000a4000021f000 */
[----:B0-----:R-:W-:Y:S02]  /*0130*/  IMAD.MOV.U32 R4, RZ, RZ, RZ ;  /* 0x000000ffff047224 */ /* 0x001fe400078e00ff */
[----:B--2---:R-:W-:-:S04]  /*0140*/  IMAD.MOV R8, RZ, RZ, -R5 ;  /* 0x000000ffff087224 */ /* 0x004fc800078e0a05 */
[----:B------:R-:W-:Y:S01]  /*0150*/  IMAD R9, R8, R7, RZ ;  /* 0x0000000708097224 */ /* 0x000fe200078e02ff */
[----:B------:R-:W-:Y:S02]  /*0160*/  MOV R8, R10 ;  /* 0x0000000a00087202 */ /* 0x000fe40000000f00 */
[----:B------:R-:W-:Y:S01]  /*0170*/  MOV R10, R12 ;  /* 0x0000000c000a7202 */ /* 0x000fe20000000f00 */
[----:B------:R-:W-:Y:S01]  /*0180*/  IMAD.HI.U32 R5, R5, R9, R4 ;  /* 0x0000000905057227 */ /* 0x000fe200078e0004 */
[----:B------:R-:W0:Y:S02]  /*0190*/  LDC.64 R12, c[0x0][0x398] ;  /* 0x0000e600ff0c7b82 */ /* 0x000e240000000a00 */
[----:B------:R-:W2:Y:S03]  /*01a0*/  I2F.RP R6, R10 ;  /* 0x0000000a00067306 */ /* 0x000ea60000209400 */
[----:B------:R-:W-:-:S04]  /*01b0*/  IMAD.HI.U32 R17, R5, R8, RZ ;  /* 0x0000000805117227 */ /* 0x000fc800078e00ff */
[----:B------:R-:W-:-:S04]  /*01c0*/  IMAD.MOV R4, RZ, RZ, -R17 ;  /* 0x000000ffff047224 */ /* 0x000fc800078e0a11 */
[C---:B------:R-:W-:Y:S02]  /*01d0*/  IMAD R4, R7.reuse, R4, R8 ;  /* 0x0000000407047224 */ /* 0x040fe400078e0208 */
[----:B------:R-:W4:Y:S01]  /*01e0*/  LDC.64 R8, c[0x0][0x3a0] ;  /* 0x0000e800ff087b82 */ /* 0x000f220000000a00 */
[----:B--2---:R-:W2:Y:S02]  /*01f0*/  MUFU.RCP R6, R6 ;  /* 0x0000000600067308 */ /* 0x004ea40000001000 */
[----:B------:R-:W-:-:S13]  /*0200*/  ISETP.GT.U32.AND P2, PT, R7, R4, PT ;  /* 0x000000040700720c */ /* 0x000fda0003f44070 */
[-C--:B------:R-:W-:Y:S02]  /*0210*/  @!P2 IADD3 R4, PT, PT, R4, -R7.reuse, RZ ;  /* 0x800000070404a210 */ /* 0x080fe40007ffe0ff */
[----:B------:R-:W-:Y:S01]  /*0220*/  @!P2 IADD3 R17, PT, PT, R17, 0x1, RZ ;  /* 0x000000011111a810 */ /* 0x000fe20007ffe0ff */
[----:B--2---:R-:W-:Y:S01]  /*0230*/  VIADD R5, R6, 0xffffffe ;  /* 0x0ffffffe06057836 */ /* 0x004fe20000000000 */
[----:B------:R-:W-:Y:S02]  /*0240*/  ISETP.GE.U32.AND P0, PT, R4, R7, PT ;  /* 0x000000070400720c */ /* 0x000fe40003f06070 */
[----:B------:R-:W-:Y:S02]  /*0250*/  LOP3.LUT R4, R0, R11, RZ, 0x3c, !PT ;  /* 0x0000000b00047212 */ /* 0x000fe400078e3cff */
[----:B------:R-:W-:Y:S01]  /*0260*/  ISETP.NE.AND P2, PT, R11, RZ, PT ;  /* 0x000000ff0b00720c */ /* 0x000fe20003f45270 */
[----:B------:R-:W2:Y:S01]  /*0270*/  F2I.FTZ.U32.TRUNC.NTZ R5, R5 ;  /* 0x0000000500057305 */ /* 0x000ea2000021f000 */
[----:B------:R-:W-:Y:S01]  /*0280*/  ISETP.GE.AND P1, PT, R4, RZ, PT ;  /* 0x000000ff0400720c */ /* 0x000fe20003f26270 */
[----:B------:R-:W-:-:S06]  /*0290*/  IMAD.MOV.U32 R4, RZ, RZ, RZ ;  /* 0x000000ffff047224 */ /* 0x000fcc00078e00ff */
[----:B------:R-:W-:-:S06]  /*02a0*/  @P0 VIADD R17, R17, 0x1 ;  /* 0x0000000111110836 */ /* 0x000fcc0000000000 */
[----:B------:R-:W-:Y:S02]  /*02b0*/  @!P1 IADD3 R17, PT, PT, -R17, RZ, RZ ;  /* 0x000000ff11119210 */ /* 0x000fe40007ffe1ff */
[----:B--2---:R-:W-:Y:S02]  /*02c0*/  IADD3 R7, PT, PT, RZ, -R5, RZ ;  /* 0x80000005ff077210 */ /* 0x004fe40007ffe0ff */
[----:B------:R-:W-:-:S03]  /*02d0*/  @!P2 LOP3.LUT R17, RZ, R11, RZ, 0x33, !PT ;  /* 0x0000000bff11a212 */ /* 0x000fc600078e33ff */
[----:B------:R-:W-:Y:S01]  /*02e0*/  IMAD R7, R7, R10, RZ ;  /* 0x0000000a07077224 */ /* 0x000fe200078e02ff */
[----:B------:R-:W-:Y:S01]  /*02f0*/  IABS R19, R17 ;  /* 0x0000001100137213 */ /* 0x000fe20000000000 */
[----:B------:R-:W-:Y:S01]  /*0300*/  IMAD.MOV R16, RZ, RZ, -R17 ;  /* 0x000000ffff107224 */ /* 0x000fe200078e0a11 */
[----:B------:R-:W-:Y:S01]  /*0310*/  ISETP.GE.AND P2, PT, R17, RZ, PT ;  /* 0x000000ff1100720c */ /* 0x000fe20003f46270 */
[----:B------:R-:W-:Y:S02]  /*0320*/  IMAD.HI.U32 R4, R5, R7, R4 ;  /* 0x0000000705047227 */ /* 0x000fe400078e0004 */
[----:B------:R-:W2:Y:S02]  /*0330*/  LDC.64 R6, c[0x0][0x3a8] ;  /* 0x0000ea00ff067b82 */ /* 0x000ea40000000a00 */
[----:B------:R-:W-:Y:S02]  /*0340*/  IMAD R16, R11, R16, R0 ;  /* 0x000000100b107224 */ /* 0x000fe400078e0200 */
[----:B------:R-:W-:-:S04]  /*0350*/  IMAD.HI.U32 R4, R4, R19, RZ ;  /* 0x0000001304047227 */ /* 0x000fc800078e00ff */
[C---:B------:R-:W-:Y:S01]  /*0360*/  IMAD R3, R17.reuse, R3, R16 ;  /* 0x0000000311037224 */ /* 0x040fe200078e0210 */
[----:B------:R-:W-:Y:S01]  /*0370*/  IADD3 R4, PT, PT, -R4, RZ, RZ ;  /* 0x000000ff04047210 */ /* 0x000fe20007ffe1ff */
[----:B0-----:R-:W-:-:S04]  /*0380*/  IMAD.WIDE R12, R17, 0x4, R12 ;  /* 0x00000004110c7825 */ /* 0x001fc800078e020c */
[C---:B------:R-:W-:Y:S02]  /*0390*/  IMAD R19, R10.reuse, R4, R19 ;  /* 0x000000040a137224 */ /* 0x040fe400078e0213 */
[----:B------:R-:W0:Y:S01]  /*03a0*/  LDC.64 R4, c[0x0][0x3b0] ;  /* 0x0000ec00ff047b82 */ /* 0x000e220000000a00 */
[----:B---3--:R-:W-:Y:S01]  /*03b0*/  IMAD.WIDE R14, R3, 0x4, R14 ;  /* 0x00000004030e7825 */ /* 0x008fe200078e020e */
[----:B-1----:R-:W3:Y:S01]  /*03c0*/  LDG.E R12, desc[UR4][R12.64] ;  /* 0x000000040c0c7981 */ /* 0x002ee2000c1e1900 */
[----:B------:R-:W-:Y:S02]  /*03d0*/  ISETP.GT.U32.AND P0, PT, R10, R19, PT ;  /* 0x000000130a00720c */ /* 0x000fe40003f04070 */
[----:B----4-:R-:W-:Y:S02]  /*03e0*/  IMAD.WIDE R8, R17, 0x4, R8 ;  /* 0x0000000411087825 */ /* 0x010fe400078e0208 */
[----:B------:R-:W3:Y:S04]  /*03f0*/  LDG.E.CONSTANT R15, desc[UR4][R14.64] ;  /* 0x000000040e0f7981 */ /* 0x000ee8000c1e9900 */
[----:B------:R-:W4:Y:S05]  /*0400*/  LDG.E R8, desc[UR4][R8.64] ;  /* 0x0000000408087981 */ /* 0x000f2a000c1e1900 */
[----:B------:R-:W-:-:S02]  /*0410*/  @!P0 IADD3 R19, PT, PT, R19, -R10, RZ ;  /* 0x8000000a13138210 */ /* 0x000fc40007ffe0ff */
[----:B------:R-:W-:Y:S02]  /*0420*/  ISETP.NE.AND P0, PT, R2, RZ, PT ;  /* 0x000000ff0200720c */ /* 0x000fe40003f05270 */
[----:B------:R-:W-:-:S13]  /*0430*/  ISETP.GT.U32.AND P1, PT, R10, R19, PT ;  /* 0x000000130a00720c */ /* 0x000fda0003f24070 */
[----:B------:R-:W-:-:S04]  /*0440*/  @!P1 IADD3 R19, PT, PT, R19, -R10, RZ ;  /* 0x8000000a13139210 */ /* 0x000fc80007ffe0ff */
[----:B------:R-:W-:Y:S02]  /*0450*/  @!P2 IADD3 R19, PT, PT, -R19, RZ, RZ ;  /* 0x000000ff1313a210 */ /* 0x000fe40007ffe1ff */
[----:B------:R-:W-:Y:S02]  /*0460*/  @!P0 LOP3.LUT R19, RZ, R2, RZ, 0x33, !PT ;  /* 0x00000002ff138212 */ /* 0x000fe400078e33ff */
[----:B------:R-:W1:Y:S03]  /*0470*/  LDC.64 R2, c[0x0][0x390] ;  /* 0x0000e400ff027b82 */ /* 0x000e660000000a00 */
[----:B--2---:R-:W-:-:S04]  /*0480*/  IMAD.WIDE R6, R19, 0x4, R6 ;  /* 0x0000000413067825 */ /* 0x004fc800078e0206 */
[----:B0-----:R-:W-:Y:S02]  /*0490*/  IMAD.WIDE R4, R19, 0x4, R4 ;  /* 0x0000000413047825 */ /* 0x001fe400078e0204 */
[----:B------:R-:W2:Y:S04]  /*04a0*/  LDG.E R6, desc[UR4][R6.64] ;  /* 0x0000000406067981 */ /* 0x000ea8000c1e1900 */
[----:B------:R-:W2:Y:S01]  /*04b0*/  LDG.E R5, desc[UR4][R4.64] ;  /* 0x0000000404057981 */ /* 0x000ea2000c1e1900 */
[----:B-1----:R-:W-:-:S04]  /*04c0*/  IMAD.WIDE R2, R0, 0x4, R2 ;  /* 0x0000000400027825 */ /* 0x002fc800078e0202 */
[----:B---3--:R-:W-:-:S04]  /*04d0*/  FADD R11, -R12, R15 ;  /* 0x0000000f0c0b7221 */ /* 0x008fc80000000100 */
[----:B----4-:R-:W-:-:S04]  /*04e0*/  FMUL R10, R8, R11 ;  /* 0x0000000b080a7220 */ /* 0x010fc80000400000 */
[----:B--2---:R-:W-:-:S05]  /*04f0*/  FFMA R11, R10, R6, R5 ;  /* 0x000000060a0b7223 */ /* 0x004fca0000000005 */
[----:B------:R-:W-:Y:S01]  /*0500*/  STG.E desc[UR4][R2.64], R11 ;  /* 0x0000000b02007986 */ /* 0x000fe2000c101904 */
[----:B------:R-:W-:Y:S05]  /*0510*/  EXIT ;  /* 0x000000000000794d */ /* 0x000fea0003800000 */
.L_x_132:
        /* <DEDUP_REMOVED lines=14> */
.L_x_300:


//--------------------- .text._Z30InstanceNormRowReduceTempToOutIf6IvarOpIffEEvPKT_iiiPS2_T0_ --------------------------
	.section	.text._Z30InstanceNormRowReduceTempToOutIf6IvarOpIffEEvPKT_iiiPS2_T0_,"ax",@progbits
	.align	128
        .global         _Z30InstanceNormRowReduceTempToOutIf6IvarOpIffEEvPKT_iiiPS2_T0_
        .type           _Z30InstanceNormRowReduceTempToOutIf6IvarOpIffEEvPKT_iiiPS2_T0_,@function
        .size           _Z30InstanceNormRowReduceTempToOutIf6IvarOpIffEEvPKT_iiiPS2_T0_,(.L_x_286 - _Z30InstanceNormRowReduceTempToOutIf6IvarOpIffEEvPKT_iiiPS2_T0_)
        .other          _Z30InstanceNormRowReduceTempToOutIf6IvarOpIffEEvPKT_iiiPS2_T0_,@"STO_CUDA_ENTRY STV_DEFAULT"
_Z30InstanceNormRowReduceTempToOutIf6IvarOpIffEEvPKT_iiiPS2_T0_:
.text._Z30InstanceNormRowReduceTempToOutIf6IvarOpIffEEvPKT_iiiPS2_T0_:
        /* <DEDUP_REMOVED lines=9> */
[----:B------:R-:W-:Y:S01]  /*0090*/  IMAD.U32 R9, RZ, RZ, UR8 ;  /* 0x00000008ff097e24 */ /* 0x000fe2000f8e00ff */
[----:B------:R-:W3:Y:S01]  /*00a0*/  S2R R11, SR_LANEID ;  /* 0x00000000000b7919 */ /* 0x000ee20000000000 */
[----:B------:R-:W4:Y:S01]  /*00b0*/  LDCU.64 UR6, c[0x0][0x380] ;  /* 0x00007000ff0677ac */ /* 0x000f220008000a00 */
[----:B------:R-:W5:Y:S04]  /*00c0*/  LDCU UR9, c[0x0][0x3a8] ;  /* 0x00007500ff0977ac */ /* 0x000f680008000800 */
[----:B------:R-:W3:Y:S01]  /*00d0*/  LDC R12, c[0x0][0x370] ;  /* 0x0000dc00ff0c7b82 */ /* 0x000ee20000000800 */
[----:B------:R-:W-:Y:S01]  /*00e0*/  UMOV UR4, 0x400 ;  /* 0x0000040000047882 */ /* 0x000fe20000000000 */
[----:B----4-:R-:W-:-:S02]  /*00f0*/  UIADD3 UR6, UP0, UPT, UR6, 0x1000, URZ ;  /* 0x0000100006067890 */ /* 0x010fc4000ff1e0ff */
[----:B--2---:R-:W-:Y:S01]  /*0100*/  ULEA UR4, UR5, UR4, 0x18 ;  /* 0x0000000405047291 */ /* 0x004fe2000f8ec0ff */
[----:B-----5:R-:W-:Y:S01]  /*0110*/  I2FP.F32.S32 R8, UR9 ;  /* 0x0000000900087c45 */ /* 0x020fe20008201400 */
[----:B------:R-:W-:Y:S01]  /*0120*/  UIADD3.X UR7, UPT, UPT, URZ, UR7, URZ, UP0, !UPT ;  /* 0x00000007ff077290 */ /* 0x000fe200087fe4ff */
[----:B0-----:R-:W-:Y:S02]  /*0130*/  LOP3.LUT R10, RZ, R14, RZ, 0x33, !PT ;  /* 0x0000000eff0a7212 */ /* 0x001fe400078e33ff */
[----:B------:R-:W-:-:S03]  /*0140*/  SHF.R.U32.HI R7, RZ, 0x3, R14 ;  /* 0x00000003ff077819 */ /* 0x000fc6000001160e */
[----:B-1----:R-:W-:Y:S01]  /*0150*/  VIADD R10, R10, UR10 ;  /* 0x0000000a0a0a7c36 */ /* 0x002fe20008000000 */
[----:B------:R-:W-:Y:S01]  /*0160*/  LOP3.LUT R7, R7, 0x7c, RZ, 0xc0, !PT ;  /* 0x0000007c07077812 */ /* 0x000fe200078ec0ff */
[----:B------:R-:W0:Y:S03]  /*0170*/  LDCU.64 UR10, c[0x0][0x358] ;  /* 0x00006b00ff0a77ac */ /* 0x000e260008000a00 */
[----:B------:R-:W-:-:S04]  /*0180*/  LEA.HI R4, R10, 0x1, RZ, 0x19 ;  /* 0x000000010a047811 */ /* 0x000fc800078fc8ff */
[C---:B------:R-:W-:Y:S02]  /*0190*/  LOP3.LUT R6, R4.reuse, 0xf, RZ, 0xc0, !PT ;  /* 0x0000000f04067812 */ /* 0x040fe400078ec0ff */
[C---:B------:R-:W-:Y:S02]  /*01a0*/  LOP3.LUT R3, R4.reuse, 0x3fffff0, RZ, 0xc0, !PT ;  /* 0x03fffff004037812 */ /* 0x040fe400078ec0ff */
[----:B------:R-:W-:Y:S01]  /*01b0*/  LOP3.LUT R5, R4, 0x7, RZ, 0xc0, !PT ;  /* 0x0000000704057812 */ /* 0x000fe200078ec0ff */
[----:B------:R-:W-:Y:S01]  /*01c0*/  VIADD R2, R6, 0xffffffff ;  /* 0xffffffff06027836 */ /* 0x000fe20000000000 */
[----:B------:R-:W-:Y:S02]  /*01d0*/  LOP3.LUT R4, R4, 0x3, RZ, 0xc0, !PT ;  /* 0x0000000304047812 */ /* 0x000fe400078ec0ff */
[----:B------:R-:W-:Y:S02]  /*01e0*/  IADD3 R3, PT, PT, -R3, RZ, RZ ;  /* 0x000000ff03037210 */ /* 0x000fe40007ffe1ff */
[----:B------:R-:W-:-:S07]  /*01f0*/  IADD3 R0, PT, PT, R5, -0x1, RZ ;  /* 0xffffffff05007810 */ /* 0x000fce0007ffe0ff */
.L_x_146:
[----:B-1----:R-:W1:Y:S01]  /*0200*/  LDCU UR5, c[0x0][0x390] ;  /* 0x00007200ff0577ac */ /* 0x002e620008000800 */
[----:B------:R-:W-:Y:S01]  /*0210*/  BSSY.RECONVERGENT B0, `(.L_x_133) ;  /* 0x0000070000007945 */ /* 0x000fe20003800200 */
[----:B------:R-:W-:Y:S01]  /*0220*/  IMAD.MOV.U32 R13, RZ, RZ, RZ ;  /* 0x000000ffff0d7224 */ /* 0x000fe200078e00ff */
[----:B-1----:R-:W-:-:S13]  /*0230*/  ISETP.GE.AND P0, PT, R14, UR5, PT ;  /* 0x000000050e007c0c */ /* 0x002fda000bf06270 */
[----:B0-----:R-:W-:Y:S05]  /*0240*/  @P0 BRA `(.L_x_134) ;  /* 0x0000000400b00947 */ /* 0x001fea0003800000 */
[----:B------:R-:W-:Y:S01]  /*0250*/  ISETP.GE.U32.AND P0, PT, R10, 0x780, PT ;  /* 0x000007800a00780c */ /* 0x000fe20003f06070 */
[----:B------:R-:W-:Y:S01]  /*0260*/  BSSY.RECONVERGENT B1, `(.L_x_135) ;  /* 0x0000031000017945 */ /* 0x000fe20003800200 */
[----:B------:R-:W-:Y:S01]  /*0270*/  HFMA2 R13, -RZ, RZ, 0, 0 ;  /* 0x00000000ff0d7431 */ /* 0x000fe200000001ff */
[----:B------:R-:W-:Y:S01]  /*0280*/  ISETP.NE.AND P1, PT, R6, RZ, PT ;  /* 0x000000ff0600720c */ /* 0x000fe20003f25270 */
[----:B------:R-:W-:-:S09]  /*0290*/  IMAD.MOV.U32 R20, RZ, RZ, R14 ;  /* 0x000000ffff147224 */ /* 0x000fd200078e000e */
[----:B------:R-:W-:Y:S05]  /*02a0*/  @!P0 BRA `(.L_x_136) ;  /* 0x0000000000b08947 */ /* 0x000fea0003800000 */
[----:B------:R-:W-:Y:S01]  /*02b0*/  IMAD R15, R9, UR5, R14 ;  /* 0x00000005090f7c24 */ /* 0x000fe2000f8e020e */
[----:B------:R-:W-:Y:S01]  /*02c0*/  MOV R13, RZ ;  /* 0x000000ff000d7202 */ /* 0x000fe20000000f00 */
[----:B------:R-:W-:Y:S01]  /*02d0*/  IMAD.MOV.U32 R19, RZ, RZ, R3 ;  /* 0x000000ffff137224 */ /* 0x000fe200078e0003 */
[----:B------:R-:W-:-:S07]  /*02e0*/  MOV R20, R14 ;  /* 0x0000000e00147202 */ /* 0x000fce0000000f00 */
.L_x_137:
[----:B------:R-:W-:Y:S01]  /*02f0*/  MOV R17, UR7 ;  /* 0x0000000700117c02 */ /* 0x000fe20008000f00 */
[----:B------:R-:W-:-:S04]  /*0300*/  IMAD.U32 R16, RZ, RZ, UR6 ;  /* 0x00000006ff107e24 */ /* 0x000fc8000f8e00ff */
[----:B------:R-:W-:-:S05]  /*0310*/  IMAD.WIDE R16, R15, 0x4, R16 ;  /* 0x000000040f107825 */ /* 0x000fca00078e0210 */
[----:B0-----:R-:W2:Y:S04]  /*0320*/  LDG.E.CONSTANT R26, desc[UR10][R16.64+-0x1000] ;  /* 0xfff0000a101a7981 */ /* 0x001ea8000c1e9900 */
[----:B------:R-:W4:Y:S04]  /*0330*/  LDG.E.CONSTANT R27, desc[UR10][R16.64+-0xe00] ;  /* 0xfff2000a101b7981 */ /* 0x000f28000c1e9900 */
[----:B------:R-:W5:Y:S04]  /*0340*/  LDG.E.CONSTANT R21, desc[UR10][R16.64+-0xc00] ;  /* 0xfff4000a10157981 */ /* 0x000f68000c1e9900 */
[----:B------:R-:W3:Y:S04]  /*0350*/  LDG.E.CONSTANT R22, desc[UR10][R16.64+-0xa00] ;  /* 0xfff6000a10167981 */ /* 0x000ee8000c1e9900 */
[----:B------:R-:W3:Y:S04]  /*0360*/  LDG.E.CONSTANT R23, desc[UR10][R16.64+-0x800] ;  /* 0xfff8000a10177981 */ /* 0x000ee8000c1e9900 */
[----:B------:R-:W3:Y:S04]  /*0370*/  LDG.E.CONSTANT R24, desc[UR10][R16.64+-0x600] ;  /* 0xfffa000a10187981 */ /* 0x000ee8000c1e9900 */
[----:B------:R-:W3:Y:S01]  /*0380*/  LDG.E.CONSTANT R25, desc[UR10][R16.64+-0x400] ;  /* 0xfffc000a10197981 */ /* 0x000ee2000c1e9900 */
[----:B--2---:R-:W-:-:S03]  /*0390*/  FADD R26, R26, R13 ;  /* 0x0000000d1a1a7221 */ /* 0x004fc60000000000 */
[----:B------:R-:W2:Y:S01]  /*03a0*/  LDG.E.CONSTANT R13, desc[UR10][R16.64+-0x200] ;  /* 0xfffe000a100d7981 */ /* 0x000ea2000c1e9900 */
[----:B----4-:R-:W-:-:S04]  /*03b0*/  FADD R26, R26, R27 ;  /* 0x0000001b1a1a7221 */ /* 0x010fc80000000000 */
[----:B-----5:R-:W-:Y:S02]  /*03c0*/  FADD R27, R26, R21 ;  /* 0x000000151a1b7221 */ /* 0x020fe40000000000 */
[----:B------:R-:W4:Y:S02]  /*03d0*/  LDG.E.CONSTANT R21, desc[UR10][R16.64] ;  /* 0x0000000a10157981 */ /* 0x000f24000c1e9900 */
[----:B---3--:R-:W-:Y:S02]  /*03e0*/  FADD R26, R27, R22 ;  /* 0x000000161b1a7221 */ /* 0x008fe40000000000 */
[----:B------:R-:W3:Y:S02]  /*03f0*/  LDG.E.CONSTANT R22, desc[UR10][R16.64+0x200] ;  /* 0x0002000a10167981 */ /* 0x000ee4000c1e9900 */
[----:B------:R-:W-:Y:S02]  /*0400*/  FADD R27, R26, R23 ;  /* 0x000000171a1b7221 */ /* 0x000fe40000000000 */
[----:B------:R-:W5:Y:S02]  /*0410*/  LDG.E.CONSTANT R23, desc[UR10][R16.64+0x400] ;  /* 0x0004000a10177981 */ /* 0x000f64000c1e9900 */
[----:B------:R-:W-:-:S02]  /*0420*/  FADD R26, R27, R24 ;  /* 0x000000181b1a7221 */ /* 0x000fc40000000000 */
[----:B------:R-:W5:Y:S02]  /*0430*/  LDG.E.CONSTANT R24, desc[UR10][R16.64+0x600] ;  /* 0x0006000a10187981 */ /* 0x000f64000c1e9900 */
[----:B------:R-:W-:Y:S02]  /*0440*/  FADD R26, R26, R25 ;  /* 0x000000191a1a7221 */ /* 0x000fe40000000000 */
[----:B------:R-:W5:Y:S02]  /*0450*/  LDG.E.CONSTANT R25, desc[UR10][R16.64+0x800] ;  /* 0x0008000a10197981 */ /* 0x000f64000c1e9900 */
[----:B--2---:R-:W-:Y:S02]  /*0460*/  FADD R26, R26, R13 ;  /* 0x0000000d1a1a7221 */ /* 0x004fe40000000000 */
[----:B------:R-:W2:Y:S02]  /*0470*/  LDG.E.CONSTANT R13, desc[UR10][R16.64+0xa00] ;  /* 0x000a000a100d7981 */ /* 0x000ea4000c1e9900 */
[----:B----4-:R-:W-:-:S02]  /*0480*/  FADD R27, R26, R21 ;  /* 0x000000151a1b7221 */ /* 0x010fc40000000000 */
[----:B------:R-:W4:Y:S04]  /*0490*/  LDG.E.CONSTANT R21, desc[UR10][R16.64+0xc00] ;  /* 0x000c000a10157981 */ /* 0x000f28000c1e9900 */
[----:B------:R-:W4:Y:S01]  /*04a0*/  LDG.E.CONSTANT R26, desc[UR10][R16.64+0xe00] ;  /* 0x000e000a101a7981 */ /* 0x000f22000c1e9900 */
[----:B---3--:R-:W-:Y:S01]  /*04b0*/  FADD R22, R27, R22 ;  /* 0x000000161b167221 */ /* 0x008fe20000000000 */
[----:B------:R-:W-:-:S03]  /*04c0*/  VIADD R19, R19, 0x10 ;  /* 0x0000001013137836 */ /* 0x000fc60000000000 */
[----:B-----5:R-:W-:Y:S02]  /*04d0*/  FADD R23, R22, R23 ;  /* 0x0000001716177221 */ /* 0x020fe40000000000 */
[----:B------:R-:W-:Y:S02]  /*04e0*/  ISETP.NE.AND P0, PT, R19, RZ, PT ;  /* 0x000000ff1300720c */ /* 0x000fe40003f05270 */
[----:B------:R-:W-:-:S04]  /*04f0*/  FADD R24, R23, R24 ;  /* 0x0000001817187221 */ /* 0x000fc80000000000 */
[----:B------:R-:W-:Y:S01]  /*0500*/  FADD R24, R24, R25 ;  /* 0x0000001918187221 */ /* 0x000fe20000000000 */
[----:B------:R-:W-:Y:S01]  /*0510*/  IADD3 R20, PT, PT, R20, 0x800, RZ ;  /* 0x0000080014147810 */ /* 0x000fe20007ffe0ff */
[----:B------:R-:W-:Y:S02]  /*0520*/  VIADD R15, R15, 0x800 ;  /* 0x000008000f0f7836 */ /* 0x000fe40000000000 */
[----:B--2---:R-:W-:-:S04]  /*0530*/  FADD R24, R24, R13 ;  /* 0x0000000d18187221 */ /* 0x004fc80000000000 */
[----:B----4-:R-:W-:-:S04]  /*0540*/  FADD R21, R24, R21 ;  /* 0x0000001518157221 */ /* 0x010fc80000000000 */
[----:B------:R-:W-:Y:S01]  /*0550*/  FADD R13, R21, R26 ;  /* 0x0000001a150d7221 */ /* 0x000fe20000000000 */
[----:B------:R-:W-:Y:S06]  /*0560*/  @P0 BRA `(.L_x_137) ;  /* 0xfffffffc00600947 */ /* 0x000fec000383ffff */
.L_x_136:
[----:B0-----:R-:W-:Y:S05]  /*0570*/  BSYNC.RECONVERGENT B1 ;  /* 0x0000000000017941 */ /* 0x001fea0003800200 */
.L_x_135:
[----:B------:R-:W-:Y:S05]  /*0580*/  @!P1 BRA `(.L_x_134) ;  /* 0x0000000000e09947 */ /* 0x000fea0003800000 */
[----:B------:R-:W-:Y:S01]  /*0590*/  ISETP.GE.U32.AND P0, PT, R2, 0x7, PT ;  /* 0x000000070200780c */ /* 0x000fe20003f06070 */
[----:B------:R-:W-:Y:S01]  /*05a0*/  BSSY.RECONVERGENT B1, `(.L_x_138) ;  /* 0x0000017000017945 */ /* 0x000fe20003800200 */
[----:B------:R-:W-:-:S11]  /*05b0*/  ISETP.NE.AND P1, PT, R5, RZ, PT ;  /* 0x000000ff0500720c */ /* 0x000fd60003f25270 */
[----:B------:R-:W-:Y:S05]  /*05c0*/  @!P0 BRA `(.L_x_139) ;  /* 0x0000000000508947 */ /* 0x000fea0003800000 */
[----:B------:R-:W0:Y:S01]  /*05d0*/  LDC.64 R16, c[0x0][0x380] ;  /* 0x0000e000ff107b82 */ /* 0x000e220000000a00 */
[----:B------:R-:W-:-:S04]  /*05e0*/  IMAD R15, R9, UR5, R20 ;  /* 0x00000005090f7c24 */ /* 0x000fc8000f8e0214 */
[----:B0-----:R-:W-:-:S05]  /*05f0*/  IMAD.WIDE R16, R15, 0x4, R16 ;  /* 0x000000040f107825 */ /* 0x001fca00078e0210 */
[----:B------:R-:W2:Y:S04]  /*0600*/  LDG.E.CONSTANT R24, desc[UR10][R16.64] ;  /* 0x0000000a10187981 */ /* 0x000ea8000c1e9900 */
[----:B------:R-:W4:Y:S04]  /*0610*/  LDG.E.CONSTANT R23, desc[UR10][R16.64+0x200] ;  /* 0x0002000a10177981 */ /* 0x000f28000c1e9900 */
[----:B------:R-:W5:Y:S04]  /*0620*/  LDG.E.CONSTANT R26, desc[UR10][R16.64+0x400] ;  /* 0x0004000a101a7981 */ /* 0x000f68000c1e9900 */
[----:B------:R-:W3:Y:S04]  /*0630*/  LDG.E.CONSTANT R28, desc[UR10][R16.64+0x600] ;  /* 0x0006000a101c7981 */ /* 0x000ee8000c1e9900 */
[----:B------:R-:W3:Y:S04]  /*0640*/  LDG.E.CONSTANT R21, desc[UR10][R16.64+0x800] ;  /* 0x0008000a10157981 */ /* 0x000ee8000c1e9900 */
[----:B------:R-:W3:Y:S04]  /*0650*/  LDG.E.CONSTANT R19, desc[UR10][R16.64+0xa00] ;  /* 0x000a000a10137981 */ /* 0x000ee8000c1e9900 */
[----:B------:R-:W3:Y:S04]  /*0660*/  LDG.E.CONSTANT R15, desc[UR10][R16.64+0xc00] ;  /* 0x000c000a100f7981 */ /* 0x000ee8000c1e9900 */
[----:B------:R-:W3:Y:S01]  /*0670*/  LDG.E.CONSTANT R22, desc[UR10][R16.64+0xe00] ;  /* 0x000e000a10167981 */ /* 0x000ee2000c1e9900 */
[----:B------:R-:W-:Y:S01]  /*0680*/  IADD3 R20, PT, PT, R20, 0x400, RZ ;  /* 0x0000040014147810 */ /* 0x000fe20007ffe0ff */
[----:B--2---:R-:W-:-:S04]  /*0690*/  FADD R24, R13, R24 ;  /* 0x000000180d187221 */ /* 0x004fc80000000000 */
[----:B----4-:R-:W-:-:S04]  /*06a0*/  FADD R23, R24, R23 ;  /* 0x0000001718177221 */ /* 0x010fc80000000000 */
[----:B-----5:R-:W-:-:S04]  /*06b0*/  FADD R23, R23, R26 ;  /* 0x0000001a17177221 */ /* 0x020fc80000000000 */
[----:B---3--:R-:W-:-:S04]  /*06c0*/  FADD R28, R23, R28 ;  /* 0x0000001c171c7221 */ /* 0x008fc80000000000 */
[----:B------:R-:W-:-:S04]  /*06d0*/  FADD R28, R28, R21 ;  /* 0x000000151c1c7221 */ /* 0x000fc80000000000 */
[----:B------:R-:W-:-:S04]  /*06e0*/  FADD R28, R28, R19 ;  /* 0x000000131c1c7221 */ /* 0x000fc80000000000 */
[----:B------:R-:W-:-:S04]  /*06f0*/  FADD R15, R28, R15 ;  /* 0x0000000f1c0f7221 */ /* 0x000fc80000000000 */
[----:B------:R-:W-:-:S07]  /*0700*/  FADD R13, R15, R22 ;  /* 0x000000160f0d7221 */ /* 0x000fce0000000000 */
.L_x_139:
[----:B------:R-:W-:Y:S05]  /*0710*/  BSYNC.RECONVERGENT B1 ;  /* 0x0000000000017941 */ /* 0x000fea0003800200 */
.L_x_138:
        /* <DEDUP_REMOVED lines=11> */
[----:B------:R-:W3:Y:S01]  /*07d0*/  LDG.E.CONSTANT R26, desc[UR10][R16.64+0x600] ;  /* 0x0006000a101a7981 */ /* 0x000ee2000c1e9900 */
[----:B------:R-:W-:-:S02]  /*07e0*/  VIADD R20, R20, 0x200 ;  /* 0x0000020014147836 */ /* 0x000fc40000000000 */
[----:B--2---:R-:W-:-:S04]  /*07f0*/  FADD R22, R13, R22 ;  /* 0x000000160d167221 */ /* 0x004fc80000000000 */
[----:B----4-:R-:W-:-:S04]  /*0800*/  FADD R15, R22, R15 ;  /* 0x0000000f160f7221 */ /* 0x010fc80000000000 */
[----:B-----5:R-:W-:-:S04]  /*0810*/  FADD R15, R15, R24 ;  /* 0x000000180f0f7221 */ /* 0x020fc80000000000 */
[----:B---3--:R-:W-:-:S07]  /*0820*/  FADD R13, R15, R26 ;  /* 0x0000001a0f0d7221 */ /* 0x008fce0000000000 */
.L_x_141:
[----:B------:R-:W-:Y:S05]  /*0830*/  BSYNC.RECONVERGENT B1 ;  /* 0x0000000000017941 */ /* 0x000fea0003800200 */
.L_x_140:
        /* <DEDUP_REMOVED lines=10> */
[----:B------:R-:W4:Y:S01]  /*08e0*/  @P0 LDG.E.CONSTANT R22, desc[UR10][R16.64+0x400] ;  /* 0x0004000a10160981 */ /* 0x000f22000c1e9900 */
[----:B--2---:R-:W-:-:S04]  /*08f0*/  FADD R13, R13, R20 ;  /* 0x000000140d0d7221 */ /* 0x004fc80000000000 */
[----:B----4-:R-:W-:-:S07]  /*0900*/  @P0 FADD R13, R13, R22 ;  /* 0x000000160d0d0221 */ /* 0x010fce0000000000 */
.L_x_134:
[----:B0-----:R-:W-:Y:S05]  /*0910*/  BSYNC.RECONVERGENT B0 ;  /* 0x0000000000007941 */ /* 0x001fea0003800200 */
.L_x_133:
[----:B------:R-:W0:Y:S01]  /*0920*/  SHFL.DOWN P0, R16, R13, 0x1, 0x1f ;  /* 0x08201f000d107f89 */ /* 0x000e220000000000 */
[----:B---3--:R-:W-:Y:S01]  /*0930*/  ISETP.NE.AND P1, PT, R11, RZ, PT ;  /* 0x000000ff0b00720c */ /* 0x008fe20003f25270 */
        /* <DEDUP_REMOVED lines=15> */
[----:B------:R-:W-:Y:S01]  /*0a30*/  UMOV UR5, 0x400 ;  /* 0x0000040000057882 */ /* 0x000fe20000000000 */
[----:B------:R-:W2:Y:S01]  /*0a40*/  MUFU.RCP R15, R8 ;  /* 0x00000008000f7308 */ /* 0x000ea20000001000 */
[----:B------:R-:W-:Y:S01]  /*0a50*/  BSSY.RECONVERGENT B1, `(.L_x_144) ;  /* 0x0000011000017945 */ /* 0x000fe20003800200 */
[----:B-1----:R-:W-:-:S09]  /*0a60*/  ULEA UR5, UR8, UR5, 0x18 ;  /* 0x0000000508057291 */ /* 0x002fd2000f8ec0ff */
[----:B------:R-:W1:Y:S04]  /*0a70*/  LDS.64 R16, [UR5+0x8] ;  /* 0x00000805ff107984 */ /* 0x000e680008000a00 */
[----:B------:R-:W3:Y:S01]  /*0a80*/  LDS R20, [UR5+0x10] ;  /* 0x00001005ff147984 */ /* 0x000ee20008000800 */
[----:B-1----:R-:W-:-:S04]  /*0a90*/  FADD R16, R22, R16 ;  /* 0x0000001016107221 */ /* 0x002fc80000000000 */
[----:B------:R-:W-:Y:S01]  /*0aa0*/  FADD R13, R16, R17 ;  /* 0x00000011100d7221 */ /* 0x000fe20000000000 */
[----:B--2---:R-:W-:-:S03]  /*0ab0*/  FFMA R16, -R8, R15, 1 ;  /* 0x3f80000008107423 */ /* 0x004fc6000000010f */
[----:B---3--:R-:W-:Y:S01]  /*0ac0*/  FADD R13, R13, R20 ;  /* 0x000000140d0d7221 */ /* 0x008fe20000000000 */
[----:B------:R-:W-:-:S03]  /*0ad0*/  FFMA R16, R15, R16, R15 ;  /* 0x000000100f107223 */ /* 0x000fc6000000000f */
[----:B------:R-:W1:Y:S01]  /*0ae0*/  FCHK P0, R13, R8 ;  /* 0x000000080d007302 */ /* 0x000e620000000000 */
[----:B------:R-:W-:-:S04]  /*0af0*/  FFMA R15, R13, R16, RZ ;  /* 0x000000100d0f7223 */ /* 0x000fc800000000ff */
[----:B------:R-:W-:-:S04]  /*0b00*/  FFMA R17, -R8, R15, R13 ;  /* 0x0000000f08117223 */ /* 0x000fc8000000010d */
[----:B------:R-:W-:Y:S01]  /*0b10*/  FFMA R15, R16, R17, R15 ;  /* 0x00000011100f7223 */ /* 0x000fe2000000000f */
[----:B-1----:R-:W-:Y:S06]  /*0b20*/  @!P0 BRA `(.L_x_145) ;  /* 0x00000000000c8947 */ /* 0x002fec0003800000 */
[----:B------:R-:W-:-:S07]  /*0b30*/  MOV R16, 0xb50 ;  /* 0x00000b5000107802 */ /* 0x000fce0000000f00 */
[----:B0-----:R-:W-:Y:S05]  /*0b40*/  CALL.REL.NOINC `($__internal_5_$__cuda_sm3x_div_rn_noftz_f32_slowpath) ;  /* 0x0000000000407944 */ /* 0x001fea0003c00000 */
[----:B------:R-:W-:-:S07]  /*0b50*/  MOV R15, R13 ;  /* 0x0000000d000f7202 */ /* 0x000fce0000000f00 */
.L_x_145:
[----:B------:R-:W-:Y:S05]  /*0b60*/  BSYNC.RECONVERGENT B1 ;  /* 0x0000000000017941 */ /* 0x000fea0003800200 */
.L_x_144:
[----:B------:R-:W1:Y:S01]  /*0b70*/  LDCU UR5, c[0x0][0x3ac] ;  /* 0x00007580ff0577ac */ /* 0x000e620008000800 */
[----:B------:R-:W2:Y:S01]  /*0b80*/  LDC.64 R16, c[0x0][0x398] ;  /* 0x0000e600ff107b82 */ /* 0x000ea20000000a00 */
[----:B-1----:R-:W-:-:S05]  /*0b90*/  FADD R15, R15, UR5 ;  /* 0x000000050f0f7e21 */ /* 0x002fca0008000000 */
[----:B------:R-:W-:Y:S01]  /*0ba0*/  FSETP.GEU.AND P0, PT, |R15|, 1.175494350822287508e-38, PT ;  /* 0x008000000f00780b */ /* 0x000fe20003f0e200 */
[----:B--2---:R-:W-:-:S12]  /*0bb0*/  IMAD.WIDE R16, R9, 0x4, R16 ;  /* 0x0000000409107825 */ /* 0x004fd800078e0210 */
[----:B------:R-:W-:-:S04]  /*0bc0*/  @!P0 FMUL R15, R15, 16777216 ;  /* 0x4b8000000f0f8820 */ /* 0x000fc80000400000 */
[----:B------:R-:W1:Y:S02]  /*0bd0*/  MUFU.RSQ R13, R15 ;  /* 0x0000000f000d7308 */ /* 0x000e640000001400 */
[----:B-1----:R-:W-:-:S05]  /*0be0*/  @!P0 FMUL R13, R13, 4096 ;  /* 0x458000000d0d8820 */ /* 0x002fca0000400000 */
[----:B------:R1:W-:Y:S02]  /*0bf0*/  STG.E desc[UR10][R16.64], R13 ;  /* 0x0000000d10007986 */ /* 0x0003e4000c10190a */
.L_x_143:
[----:B------:R-:W-:Y:S05]  /*0c00*/  BSYNC.RECONVERGENT B0 ;  /* 0x0000000000007941 */ /* 0x000fea0003800200 */
.L_x_142:
[----:B------:R-:W-:-:S05]  /*0c10*/  IMAD.IADD R9, R12, 0x1, R9 ;  /* 0x000000010c097824 */ /* 0x000fca00078e0209 */
[----:B------:R-:W-:-:S13]  /*0c20*/  ISETP.GE.AND P0, PT, R9, R18, PT ;  /* 0x000000120900720c */ /* 0x000fda0003f06270 */
[----:B------:R-:W-:Y:S05]  /*0c30*/  @!P0 BRA `(.L_x_146) ;  /* 0xfffffff400708947 */ /* 0x000fea000383ffff */
[----:B------:R-:W-:Y:S05]  /*0c40*/  EXIT ;  /* 0x000000000000794d */ /* 0x000fea0003800000 */
        .weak           $__internal_5_$__cuda_sm3x_div_rn_noftz_f32_slowpath
        .type           $__internal_5_$__cuda_sm3x_div_rn_noftz_f32_slowpath,@function
        .size           $__internal_5_$__cuda_sm3x_div_rn_noftz_f32_slowpath,(.L_x_286 - $__internal_5_$__cuda_sm3x_div_rn_noftz_f32_slowpath)
$__internal_5_$__cuda_sm3x_div_rn_noftz_f32_slowpath:
[--C-:B------:R-:W-:Y:S01]  /*0c50*/  SHF.R.U32.HI R15, RZ, 0x17, R8.reuse ;  /* 0x00000017ff0f7819 */ /* 0x100fe20000011608 */
[----:B------:R-:W-:Y:S01]  /*0c60*/  BSSY.RECONVERGENT B2, `(.L_x_147) ;  /* 0x0000064000027945 */ /* 0x000fe20003800200 */
[----:B------:R-:W-:Y:S01]  /*0c70*/  SHF.R.U32.HI R17, RZ, 0x17, R13 ;  /* 0x00000017ff117819 */ /* 0x000fe2000001160d */
[----:B------:R-:W-:Y:S01]  /*0c80*/  IMAD.MOV.U32 R20, RZ, RZ, R8 ;  /* 0x000000ffff147224 */ /* 0x000fe200078e0008 */
[----:B------:R-:W-:Y:S02]  /*0c90*/  LOP3.LUT R15, R15, 0xff, RZ, 0xc0, !PT ;  /* 0x000000ff0f0f7812 */ /* 0x000fe400078ec0ff */
[----:B------:R-:W-:Y:S02]  /*0ca0*/  LOP3.LUT R24, R17, 0xff, RZ, 0xc0, !PT ;  /* 0x000000ff11187812 */ /* 0x000fe400078ec0ff */
[----:B------:R-:W-:Y:S02]  /*0cb0*/  IADD3 R21, PT, PT, R15, -0x1, RZ ;  /* 0xffffffff0f157810 */ /* 0x000fe40007ffe0ff */
[----:B------:R-:W-:Y:S01]  /*0cc0*/  MOV R19, R13 ;  /* 0x0000000d00137202 */ /* 0x000fe20000000f00 */
[----:B------:R-:W-:Y:S01]  /*0cd0*/  VIADD R22, R24, 0xffffffff ;  /* 0xffffffff18167836 */ /* 0x000fe20000000000 */
[----:B------:R-:W-:-:S04]  /*0ce0*/  ISETP.GT.U32.AND P0, PT, R21, 0xfd, PT ;  /* 0x000000fd1500780c */ /* 0x000fc80003f04070 */
[----:B------:R-:W-:-:S13]  /*0cf0*/  ISETP.GT.U32.OR P0, PT, R22, 0xfd, P0 ;  /* 0x000000fd1600780c */ /* 0x000fda0000704470 */
[----:B------:R-:W-:Y:S01]  /*0d00*/  @!P0 MOV R17, RZ ;  /* 0x000000ff00118202 */ /* 0x000fe20000000f00 */
[----:B------:R-:W-:Y:S06]  /*0d10*/  @!P0 BRA `(.L_x_148) ;  /* 0x00000000005c8947 */ /* 0x000fec0003800000 */
[----:B------:R-:W-:Y:S02]  /*0d20*/  FSETP.GTU.FTZ.AND P1, PT, |R8|, +INF , PT ;  /* 0x7f8000000800780b */ /* 0x000fe40003f3c200 */
[----:B------:R-:W-:-:S04]  /*0d30*/  FSETP.GTU.FTZ.AND P0, PT, |R13|, +INF , PT ;  /* 0x7f8000000d00780b */ /* 0x000fc80003f1c200 */
[----:B------:R-:W-:-:S13]  /*0d40*/  PLOP3.LUT P0, PT, P0, P1, PT, 0xf8, 0x8f ;  /* 0x00000000008f781c */ /* 0x000fda0000703f70 */
[----:B------:R-:W-:Y:S05]  /*0d50*/  @P0 BRA `(.L_x_149) ;  /* 0x00000004004c0947 */ /* 0x000fea0003800000 */
[----:B------:R-:W-:-:S13]  /*0d60*/  LOP3.LUT P0, RZ, R20, 0x7fffffff, R19, 0xc8, !PT ;  /* 0x7fffffff14ff7812 */ /* 0x000fda000780c813 */
[----:B------:R-:W-:Y:S05]  /*0d70*/  @!P0 BRA `(.L_x_150) ;  /* 0x00000004003c8947 */ /* 0x000fea0003800000 */
[C---:B------:R-:W-:Y:S02]  /*0d80*/  FSETP.NEU.FTZ.AND P2, PT, |R13|.reuse, +INF , PT ;  /* 0x7f8000000d00780b */ /* 0x040fe40003f5d200 */
[----:B------:R-:W-:Y:S02]  /*0d90*/  FSETP.NEU.FTZ.AND P1, PT, |R8|, +INF , PT ;  /* 0x7f8000000800780b */ /* 0x000fe40003f3d200 */
[----:B------:R-:W-:-:S11]  /*0da0*/  FSETP.NEU.FTZ.AND P0, PT, |R13|, +INF , PT ;  /* 0x7f8000000d00780b */ /* 0x000fd60003f1d200 */
[----:B------:R-:W-:Y:S05]  /*0db0*/  @!P1 BRA !P2, `(.L_x_150) ;  /* 0x00000004002c9947 */ /* 0x000fea0005000000 */
[----:B------:R-:W-:-:S04]  /*0dc0*/  LOP3.LUT P2, RZ, R19, 0x7fffffff, RZ, 0xc0, !PT ;  /* 0x7fffffff13ff7812 */ /* 0x000fc8000784c0ff */
[----:B------:R-:W-:-:S13]  /*0dd0*/  PLOP3.LUT P1, PT, P1, P2, PT, 0x2f, 0xf2 ;  /* 0x0000000000f2781c */ /* 0x000fda0000f24577 */
[----:B------:R-:W-:Y:S05]  /*0de0*/  @P1 BRA `(.L_x_151) ;  /* 0x0000000400181947 */ /* 0x000fea0003800000 */
[----:B------:R-:W-:-:S04]  /*0df0*/  LOP3.LUT P1, RZ, R20, 0x7fffffff, RZ, 0xc0, !PT ;  /* 0x7fffffff14ff7812 */ /* 0x000fc8000782c0ff */
[----:B------:R-:W-:-:S13]  /*0e00*/  PLOP3.LUT P0, PT, P0, P1, PT, 0x2f, 0xf2 ;  /* 0x0000000000f2781c */ /* 0x000fda0000702577 */
[----:B------:R-:W-:Y:S05]  /*0e10*/  @P0 BRA `(.L_x_152) ;  /* 0x0000000400000947 */ /* 0x000fea0003800000 */
[----:B------:R-:W-:Y:S02]  /*0e20*/  ISETP.GE.AND P0, PT, R22, RZ, PT ;  /* 0x000000ff1600720c */ /* 0x000fe40003f06270 */
[----:B------:R-:W-:-:S11]  /*0e30*/  ISETP.GE.AND P1, PT, R21, RZ, PT ;  /* 0x000000ff1500720c */ /* 0x000fd60003f26270 */
[----:B------:R-:W-:Y:S01]  /*0e40*/  @P0 IMAD.MOV.U32 R17, RZ, RZ, RZ ;  /* 0x000000ffff110224 */ /* 0x000fe200078e00ff */
[----:B------:R-:W-:Y:S01]  /*0e50*/  @!P0 MOV R17, 0xffffffc0 ;  /* 0xffffffc000118802 */ /* 0x000fe20000000f00 */
[----:B------:R-:W-:Y:S01]  /*0e60*/  @!P0 FFMA R19, R13, 1.84467440737095516160e+19, RZ ;  /* 0x5f8000000d138823 */ /* 0x000fe200000000ff */
[----:B------:R-:W-:-:S03]  /*0e70*/  @!P1 FFMA R20, R8, 1.84467440737095516160e+19, RZ ;  /* 0x5f80000008149823 */ /* 0x000fc600000000ff */
[----:B------:R-:W-:-:S07]  /*0e80*/  @!P1 VIADD R17, R17, 0x40 ;  /* 0x0000004011119836 */ /* 0x000fce0000000000 */
.L_x_148:
[----:B------:R-:W-:Y:S01]  /*0e90*/  LEA R13, R15, 0xc0800000, 0x17 ;  /* 0xc08000000f0d7811 */ /* 0x000fe200078eb8ff */
[----:B------:R-:W-:Y:S01]  /*0ea0*/  VIADD R24, R24, 0xffffff81 ;  /* 0xffffff8118187836 */ /* 0x000fe20000000000 */
[----:B------:R-:W-:Y:S02]  /*0eb0*/  BSSY.RECONVERGENT B3, `(.L_x_153) ;  /* 0x0000035000037945 */ /* 0x000fe40003800200 */
[----:B------:R-:W-:Y:S01]  /*0ec0*/  IADD3 R21, PT, PT, -R13, R20, RZ ;  /* 0x000000140d157210 */ /* 0x000fe20007ffe1ff */
[C---:B------:R-:W-:Y:S01]  /*0ed0*/  IMAD R13, R24.reuse, -0x800000, R19 ;  /* 0xff800000180d7824 */ /* 0x040fe200078e0213 */
[----:B------:R-:W-:Y:S02]  /*0ee0*/  IADD3 R24, PT, PT, R24, 0x7f, -R15 ;  /* 0x0000007f18187810 */ /* 0x000fe40007ffe80f */
[----:B------:R-:W0:Y:S01]  /*0ef0*/  MUFU.RCP R20, R21 ;  /* 0x0000001500147308 */ /* 0x000e220000001000 */
[----:B------:R-:W-:Y:S01]  /*0f00*/  FADD.FTZ R22, -R21, -RZ ;  /* 0x800000ff15167221 */ /* 0x000fe20000010100 */
[----:B------:R-:W-:-:S03]  /*0f10*/  IADD3 R24, PT, PT, R24, R17, RZ ;  /* 0x0000001118187210 */ /* 0x000fc60007ffe0ff */
[----:B0-----:R-:W-:-:S04]  /*0f20*/  FFMA R23, R20, R22, 1 ;  /* 0x3f80000014177423 */ /* 0x001fc80000000016 */
[----:B------:R-:W-:-:S04]  /*0f30*/  FFMA R20, R20, R23, R20 ;  /* 0x0000001714147223 */ /* 0x000fc80000000014 */
[----:B------:R-:W-:-:S04]  /*0f40*/  FFMA R19, R13, R20, RZ ;  /* 0x000000140d137223 */ /* 0x000fc800000000ff */
[----:B------:R-:W-:-:S04]  /*0f50*/  FFMA R23, R22, R19, R13 ;  /* 0x0000001316177223 */ /* 0x000fc8000000000d */
[----:B------:R-:W-:-:S04]  /*0f60*/  FFMA R19, R20, R23, R19 ;  /* 0x0000001714137223 */ /* 0x000fc80000000013 */
[----:B------:R-:W-:-:S04]  /*0f70*/  FFMA R22, R22, R19, R13 ;  /* 0x0000001316167223 */ /* 0x000fc8000000000d */
[----:B------:R-:W-:-:S05]  /*0f80*/  FFMA R13, R20, R22, R19 ;  /* 0x00000016140d7223 */ /* 0x000fca0000000013 */
[----:B------:R-:W-:-:S04]  /*0f90*/  SHF.R.U32.HI R15, RZ, 0x17, R13 ;  /* 0x00000017ff0f7819 */ /* 0x000fc8000001160d */
[----:B------:R-:W-:-:S05]  /*0fa0*/  LOP3.LUT R15, R15, 0xff, RZ, 0xc0, !PT ;  /* 0x000000ff0f0f7812 */ /* 0x000fca00078ec0ff */
[----:B------:R-:W-:-:S05]  /*0fb0*/  IMAD.IADD R21, R15, 0x1, R24 ;  /* 0x000000010f157824 */ /* 0x000fca00078e0218 */
[----:B------:R-:W-:-:S04]  /*0fc0*/  IADD3 R15, PT, PT, R21, -0x1, RZ ;  /* 0xffffffff150f7810 */ /* 0x000fc80007ffe0ff */
[----:B------:R-:W-:-:S13]  /*0fd0*/  ISETP.GE.U32.AND P0, PT, R15, 0xfe, PT ;  /* 0x000000fe0f00780c */ /* 0x000fda0003f06070 */
[----:B------:R-:W-:Y:S05]  /*0fe0*/  @!P0 BRA `(.L_x_154) ;  /* 0x0000000000808947 */ /* 0x000fea0003800000 */
[----:B------:R-:W-:-:S13]  /*0ff0*/  ISETP.GT.AND P0, PT, R21, 0xfe, PT ;  /* 0x000000fe1500780c */ /* 0x000fda0003f04270 */
[----:B------:R-:W-:Y:S05]  /*1000*/  @P0 BRA `(.L_x_155) ;  /* 0x00000000006c0947 */ /* 0x000fea0003800000 */
[----:B------:R-:W-:-:S13]  /*1010*/  ISETP.GE.AND P0, PT, R21, 0x1, PT ;  /* 0x000000011500780c */ /* 0x000fda0003f06270 */
[----:B------:R-:W-:Y:S05]  /*1020*/  @P0 BRA `(.L_x_156) ;  /* 0x0000000000740947 */ /* 0x000fea0003800000 */
[----:B------:R-:W-:Y:S02]  /*1030*/  ISETP.GE.AND P0, PT, R21, -0x18, PT ;  /* 0xffffffe81500780c */ /* 0x000fe40003f06270 */
[----:B------:R-:W-:-:S11]  /*1040*/  LOP3.LUT R13, R13, 0x80000000, RZ, 0xc0, !PT ;  /* 0x800000000d0d7812 */ /* 0x000fd600078ec0ff */
[----:B------:R-:W-:Y:S05]  /*1050*/  @!P0 BRA `(.L_x_156) ;  /* 0x0000000000688947 */ /* 0x000fea0003800000 */
[CCC-:B------:R-:W-:Y:S01]  /*1060*/  FFMA.RZ R15, R20.reuse, R22.reuse, R19.reuse ;  /* 0x00000016140f7223 */ /* 0x1c0fe2000000c013 */
[C---:B------:R-:W-:Y:S02]  /*1070*/  ISETP.NE.AND P2, PT, R21.reuse, RZ, PT ;  /* 0x000000ff1500720c */ /* 0x040fe40003f45270 */
[----:B------:R-:W-:Y:S02]  /*1080*/  ISETP.NE.AND P1, PT, R21, RZ, PT ;  /* 0x000000ff1500720c */ /* 0x000fe40003f25270 */
[----:B------:R-:W-:Y:S01]  /*1090*/  LOP3.LUT R17, R15, 0x7fffff, RZ, 0xc0, !PT ;  /* 0x007fffff0f117812 */ /* 0x000fe200078ec0ff */
[CCC-:B------:R-:W-:Y:S01]  /*10a0*/  FFMA.RP R15, R20.reuse, R22.reuse, R19.reuse ;  /* 0x00000016140f7223 */ /* 0x1c0fe20000008013 */
[----:B------:R-:W-:Y:S01]  /*10b0*/  FFMA.RM R20, R20, R22, R19 ;  /* 0x0000001614147223 */ /* 0x000fe20000004013 */
[----:B------:R-:W-:Y:S01]  /*10c0*/  VIADD R22, R21, 0x20 ;  /* 0x0000002015167836 */ /* 0x000fe20000000000 */
[----:B------:R-:W-:Y:S02]  /*10d0*/  LOP3.LUT R17, R17, 0x800000, RZ, 0xfc, !PT ;  /* 0x0080000011117812 */ /* 0x000fe400078efcff */
[----:B------:R-:W-:-:S02]  /*10e0*/  IADD3 R19, PT, PT, -R21, RZ, RZ ;  /* 0x000000ff15137210 */ /* 0x000fc40007ffe1ff */
[----:B------:R-:W-:Y:S02]  /*10f0*/  SHF.L.U32 R22, R17, R22, RZ ;  /* 0x0000001611167219 */ /* 0x000fe400000006ff */
[----:B------:R-:W-:Y:S02]  /*1100*/  FSETP.NEU.FTZ.AND P0, PT, R15, R20, PT ;  /* 0x000000140f00720b */ /* 0x000fe40003f1d000 */
[----:B------:R-:W-:Y:S02]  /*1110*/  SEL R20, R19, RZ, P2 ;  /* 0x000000ff13147207 */ /* 0x000fe40001000000 */
[----:B------:R-:W-:Y:S02]  /*1120*/  ISETP.NE.AND P1, PT, R22, RZ, P1 ;  /* 0x000000ff1600720c */ /* 0x000fe40000f25270 */
[----:B------:R-:W-:Y:S02]  /*1130*/  SHF.R.U32.HI R20, RZ, R20, R17 ;  /* 0x00000014ff147219 */ /* 0x000fe40000011611 */
[----:B------:R-:W-:-:S02]  /*1140*/  PLOP3.LUT P0, PT, P0, P1, PT, 0xf8, 0x8f ;  /* 0x00000000008f781c */ /* 0x000fc40000703f70 */
[----:B------:R-:W-:Y:S02]  /*1150*/  SHF.R.U32.HI R22, RZ, 0x1, R20 ;  /* 0x00000001ff167819 */ /* 0x000fe40000011614 */
[----:B------:R-:W-:-:S04]  /*1160*/  SEL R15, RZ, 0x1, !P0 ;  /* 0x00000001ff0f7807 */ /* 0x000fc80004000000 */
[----:B------:R-:W-:-:S04]  /*1170*/  LOP3.LUT R15, R15, 0x1, R22, 0xf8, !PT ;  /* 0x000000010f0f7812 */ /* 0x000fc800078ef816 */
[----:B------:R-:W-:-:S05]  /*1180*/  LOP3.LUT R15, R15, R20, RZ, 0xc0, !PT ;  /* 0x000000140f0f7212 */ /* 0x000fca00078ec0ff */
[----:B------:R-:W-:-:S05]  /*1190*/  IMAD.IADD R22, R22, 0x1, R15 ;  /* 0x0000000116167824 */ /* 0x000fca00078e020f */
[----:B------:R-:W-:Y:S01]  /*11a0*/  LOP3.LUT R13, R22, R13, RZ, 0xfc, !PT ;  /* 0x0000000d160d7212 */ /* 0x000fe200078efcff */
[----:B------:R-:W-:Y:S06]  /*11b0*/  BRA `(.L_x_156) ;  /* 0x0000000000107947 */ /* 0x000fec0003800000 */
.L_x_155:
[----:B------:R-:W-:-:S04]  /*11c0*/  LOP3.LUT R13, R13, 0x80000000, RZ, 0xc0, !PT ;  /* 0x800000000d0d7812 */ /* 0x000fc800078ec0ff */
[----:B------:R-:W-:Y:S01]  /*11d0*/  LOP3.LUT R13, R13, 0x7f800000, RZ, 0xfc, !PT ;  /* 0x7f8000000d0d7812 */ /* 0x000fe200078efcff */
[----:B------:R-:W-:Y:S06]  /*11e0*/  BRA `(.L_x_156) ;  /* 0x0000000000047947 */ /* 0x000fec0003800000 */
.L_x_154:
[----:B------:R-:W-:-:S07]  /*11f0*/  LEA R13, R24, R13, 0x17 ;  /* 0x0000000d180d7211 */ /* 0x000fce00078eb8ff */
.L_x_156:
[----:B------:R-:W-:Y:S05]  /*1200*/  BSYNC.RECONVERGENT B3 ;  /* 0x0000000000037941 */ /* 0x000fea0003800200 */
.L_x_153:
[----:B------:R-:W-:Y:S05]  /*1210*/  BRA `(.L_x_157) ;  /* 0x0000000000207947 */ /* 0x000fea0003800000 */
.L_x_152:
[----:B------:R-:W-:-:S04]  /*1220*/  LOP3.LUT R13, R20, 0x80000000, R19, 0x48, !PT ;  /* 0x80000000140d7812 */ /* 0x000fc800078e4813 */
[----:B------:R-:W-:Y:S01]  /*1230*/  LOP3.LUT R13, R13, 0x7f800000, RZ, 0xfc, !PT ;  /* 0x7f8000000d0d7812 */ /* 0x000fe200078efcff */
[----:B------:R-:W-:Y:S06]  /*1240*/  BRA `(.L_x_157) ;  /* 0x0000000000147947 */ /* 0x000fec0003800000 */
.L_x_151:
[----:B------:R-:W-:Y:S01]  /*1250*/  LOP3.LUT R13, R20, 0x80000000, R19, 0x48, !PT ;  /* 0x80000000140d7812 */ /* 0x000fe200078e4813 */
[----:B------:R-:W-:Y:S06]  /*1260*/  BRA `(.L_x_157) ;  /* 0x00000000000c7947 */ /* 0x000fec0003800000 */
.L_x_150:
[----:B------:R-:W0:Y:S01]  /*1270*/  MUFU.RSQ R13, -QNAN ;  /* 0xffc00000000d7908 */ /* 0x000e220000001400 */
[----:B------:R-:W-:Y:S05]  /*1280*/  BRA `(.L_x_157) ;  /* 0x0000000000047947 */ /* 0x000fea0003800000 */
.L_x_149:
[----:B------:R-:W-:-:S07]  /*1290*/  FADD.FTZ R13, R13, R8 ;  /* 0x000000080d0d7221 */ /* 0x000fce0000010000 */
.L_x_157:
[----:B------:R-:W-:Y:S05]  /*12a0*/  BSYNC.RECONVERGENT B2 ;  /* 0x0000000000027941 */ /* 0x000fea0003800200 */
.L_x_147:
[----:B------:R-:W-:-:S04]  /*12b0*/  HFMA2 R17, -RZ, RZ, 0, 0 ;  /* 0x00000000ff117431 */ /* 0x000fc800000001ff */
[----:B0-----:R-:W-:Y:S05]  /*12c0*/  RET.REL.NODEC R16 `(_Z30InstanceNormRowReduceTempToOutIf6IvarOpIffEEvPKT_iiiPS2_T0_) ;  /* 0xffffffec104c7950 */ /* 0x001fea0003c3ffff */
.L_x_158:
        /* <DEDUP_REMOVED lines=11> */
.L_x_286:


//--------------------- .text._Z29InstanceNormRowReduceInToTempIff6IvarOpIffEEvPKT_iiiPT0_T1_ --------------------------
	.section	.text._Z29InstanceNormRowReduceInToTempIff6IvarOpIffEEvPKT_iiiPT0_T1_,"ax",@progbits
	.align	128
        .global         _Z29InstanceNormRowReduceInToTempIff6IvarOpIffEEvPKT_iiiPT0_T1_
        .type           _Z29InstanceNormRowReduceInToTempIff6IvarOpIffEEvPKT_iiiPT0_T1_,@function
        .size           _Z29InstanceNormRowReduceInToTempIff6IvarOpIffEEvPKT_iiiPT0_T1_,(.L_x_302 - _Z29InstanceNormRowReduceInToTempIff6IvarOpIffEEvPKT_iiiPT0_T1_)
        .other          _Z29InstanceNormRowReduceInToTempIff6IvarOpIffEEvPKT_iiiPT0_T1_,@"STO_CUDA_ENTRY STV_DEFAULT"
_Z29InstanceNormRowReduceInToTempIff6IvarOpIffEEvPKT_iiiPT0_T1_:
.text._Z29InstanceNormRowReduceInToTempIff6IvarOpIffEEvPKT_iiiPT0_T1_:
        /* <DEDUP_REMOVED lines=21> */
.L_x_164:
[----:B0-----:R-:W0:Y:S01]  /*0150*/  LDCU UR5, c[0x0][0x390] ;  /* 0x00007200ff0577ac */ /* 0x001e220008000800 */
[----:B------:R-:W-:Y:S01]  /*0160*/  BSSY.RECONVERGENT B0, `(.L_x_159) ;  /* 0x0000013000007945 */ /* 0x000fe20003800200 */
[----:B------:R-:W-:Y:S01]  /*0170*/  HFMA2 R12, -RZ, RZ, 0, 0 ;  /* 0x00000000ff0c7431 */ /* 0x000fe200000001ff */
[----:B-1----:R-:W1:Y:S01]  /*0180*/  LDCU UR6, c[0x0][0x3a8] ;  /* 0x00007500ff0677ac */ /* 0x002e620008000800 */
[----:B0-----:R-:W-:-:S13]  /*0190*/  ISETP.GE.AND P0, PT, R8, UR5, PT ;  /* 0x0000000508007c0c */ /* 0x001fda000bf06270 */
[----:B-1----:R-:W-:Y:S05]  /*01a0*/  @P0 BRA `(.L_x_160) ;  /* 0x0000000000380947 */ /* 0x002fea0003800000 */
[----:B------:R-:W0:Y:S08]  /*01b0*/  LDC.64 R10, c[0x0][0x3a0] ;  /* 0x0000e800ff0a7b82 */ /* 0x000e300000000a00 */
[----:B------:R-:W1:Y:S01]  /*01c0*/  LDC.64 R2, c[0x0][0x380] ;  /* 0x0000e000ff027b82 */ /* 0x000e620000000a00 */
[----:B0-----:R-:W-:-:S05]  /*01d0*/  IMAD.WIDE R10, R7, 0x4, R10 ;  /* 0x00000004070a7825 */ /* 0x001fca00078e020a */
[----:B------:R0:W5:Y:S01]  /*01e0*/  LDG.E R17, desc[UR10][R10.64] ;  /* 0x0000000a0a117981 */ /* 0x000162000c1e1900 */
[----:B------:R-:W-:Y:S02]  /*01f0*/  MOV R12, RZ ;  /* 0x000000ff000c7202 */ /* 0x000fe40000000f00 */
[----:B-1----:R-:W-:-:S07]  /*0200*/  MOV R14, R8 ;  /* 0x00000008000e7202 */ /* 0x002fce0000000f00 */
.L_x_161:
[----:B0-----:R-:W-:-:S04]  /*0210*/  IMAD R11, R7, UR6, R14 ;  /* 0x00000006070b7c24 */ /* 0x001fc8000f8e020e */
[----:B------:R-:W-:-:S06]  /*0220*/  IMAD.WIDE R10, R11, 0x4, R2 ;  /* 0x000000040b0a7825 */ /* 0x000fcc00078e0202 */
[----:B------:R-:W2:Y:S01]  /*0230*/  LDG.E.CONSTANT R10, desc[UR10][R10.64] ;  /* 0x0000000a0a0a7981 */ /* 0x000ea2000c1e9900 */
[----:B------:R-:W-:-:S04]  /*0240*/  IADD3 R14, PT, PT, R14, UR7, RZ ;  /* 0x000000070e0e7c10 */ /* 0x000fc8000fffe0ff */
[----:B------:R-:W-:Y:S01]  /*0250*/  ISETP.GE.AND P0, PT, R14, UR5, PT ;  /* 0x000000050e007c0c */ /* 0x000fe2000bf06270 */
[----:B--2--5:R-:W-:-:S04]  /*0260*/  FADD R13, -R17, R10 ;  /* 0x0000000a110d7221 */ /* 0x024fc80000000100 */
[----:B------:R-:W-:-:S08]  /*0270*/  FFMA R12, R13, R13, R12 ;  /* 0x0000000d0d0c7223 */ /* 0x000fd0000000000c */
[----:B------:R-:W-:Y:S05]  /*0280*/  @!P0 BRA `(.L_x_161) ;  /* 0xfffffffc00e08947 */ /* 0x000fea000383ffff */
.L_x_160:
[----:B------:R-:W-:Y:S05]  /*0290*/  BSYNC.RECONVERGENT B0 ;  /* 0x0000000000007941 */ /* 0x000fea0003800200 */
.L_x_159:
        /* <DEDUP_REMOVED lines=28> */
.L_x_163:
[----:B------:R-:W-:Y:S05]  /*0460*/  BSYNC.RECONVERGENT B0 ;  /* 0x0000000000007941 */ /* 0x000fea0003800200 */
.L_x_162:
[----:B------:R-:W-:-:S04]  /*0470*/  IADD3 R7, PT, PT, R6, R7, RZ ;  /* 0x0000000706077210 */ /* 0x000fc80007ffe0ff */
[----:B------:R-:W-:-:S13]  /*0480*/  ISETP.GE.AND P0, PT, R7, R0, PT ;  /* 0x000000000700720c */ /* 0x000fda0003f06270 */
[----:B------:R-:W-:Y:S05]  /*0490*/  @!P0 BRA `(.L_x_164) ;  /* 0xfffffffc002c8947 */ /* 0x000fea000383ffff */
[----:B------:R-:W-:Y:S05]  /*04a0*/  EXIT ;  /* 0x000000000000794d */ /* 0x000fea0003800000 */
.L_x_165:
        /* <DEDUP_REMOVED lines=13> */
.L_x_302:


//--------------------- .text._Z30InstanceNormRowReduceTempToOutIf6MeanOpIffEEvPKT_iiiPS2_T0_ --------------------------
	.section	.text._Z30InstanceNormRowReduceTempToOutIf6MeanOpIffEEvPKT_iiiPS2_T0_,"ax",@progbits
	.align	128
        .global         _Z30InstanceNormRowReduceTempToOutIf6MeanOpIffEEvPKT_iiiPS2_T0_
        .type           _Z30InstanceNormRowReduceTempToOutIf6MeanOpIffEEvPKT_iiiPS2_T0_,@function
        .size           _Z30InstanceNormRowReduceTempToOutIf6MeanOpIffEEvPKT_iiiPS2_T0_,(.L_x_287 - _Z30InstanceNormRowReduceTempToOutIf6MeanOpIffEEvPKT_iiiPS2_T0_)
        .other          _Z30InstanceNormRowReduceTempToOutIf6MeanOpIffEEvPKT_iiiPS2_T0_,@"STO_CUDA_ENTRY STV_DEFAULT"
_Z30InstanceNormRowReduceTempToOutIf6MeanOpIffEEvPKT_iiiPS2_T0_:
.text._Z30InstanceNormRowReduceTempToOutIf6MeanOpIffEEvPKT_iiiPS2_T0_:
        /* <DEDUP_REMOVED lines=32> */
.L_x_179:
        /* <DEDUP_REMOVED lines=15> */
.L_x_170:
        /* <DEDUP_REMOVED lines=40> */
.L_x_169:
[----:B0-----:R-:W-:Y:S05]  /*0570*/  BSYNC.RECONVERGENT B1 ;  /* 0x0000000000017941 */ /* 0x001fea0003800200 */
.L_x_168:
        /* <DEDUP_REMOVED lines=25> */
.L_x_172:
[----:B------:R-:W-:Y:S05]  /*0710*/  BSYNC.RECONVERGENT B1 ;  /* 0x0000000000017941 */ /* 0x000fea0003800200 */
.L_x_171:
        /* <DEDUP_REMOVED lines=17> */
.L_x_174:
[----:B------:R-:W-:Y:S05]  /*0830*/  BSYNC.RECONVERGENT B1 ;  /* 0x0000000000017941 */ /* 0x000fea0003800200 */
.L_x_173:
        /* <DEDUP_REMOVED lines=13> */
.L_x_167:
[----:B0-----:R-:W-:Y:S05]  /*0910*/  BSYNC.RECONVERGENT B0 ;  /* 0x0000000000007941 */ /* 0x001fea0003800200 */
.L_x_166:
        /* <DEDUP_REMOVED lines=34> */
[----:B0-----:R-:W-:Y:S05]  /*0b40*/  CALL.REL.NOINC `($__internal_6_$__cuda_sm3x_div_rn_noftz_f32_slowpath) ;  /* 0x0000000000287944 */ /* 0x001fea0003c00000 */
[----:B------:R-:W-:-:S07]  /*0b50*/  MOV R15, R13 ;  /* 0x0000000d000f7202 */ /* 0x000fce0000000f00 */
.L_x_178:
[----:B------:R-:W-:Y:S05]  /*0b60*/  BSYNC.RECONVERGENT B1 ;  /* 0x0000000000017941 */ /* 0x000fea0003800200 */
.L_x_177:
[----:B------:R-:W1:Y:S02]  /*0b70*/  LDC.64 R16, c[0x0][0x398] ;  /* 0x0000e600ff107b82 */ /* 0x000e640000000a00 */
[----:B-1----:R-:W-:-:S05]  /*0b80*/  IMAD.WIDE R16, R9, 0x4, R16 ;  /* 0x0000000409107825 */ /* 0x002fca00078e0210 */
[----:B------:R1:W-:Y:S02]  /*0b90*/  STG.E desc[UR10][R16.64], R15 ;  /* 0x0000000f10007986 */ /* 0x0003e4000c10190a */
.L_x_176:
[----:B------:R-:W-:Y:S05]  /*0ba0*/  BSYNC.RECONVERGENT B0 ;  /* 0x0000000000007941 */ /* 0x000fea0003800200 */
.L_x_175:
[----:B------:R-:W-:-:S05]  /*0bb0*/  IMAD.IADD R9, R12, 0x1, R9 ;  /* 0x000000010c097824 */ /* 0x000fca00078e0209 */
[----:B------:R-:W-:-:S13]  /*0bc0*/  ISETP.GE.AND P0, PT, R9, R18, PT ;  /* 0x000000120900720c */ /* 0x000fda0003f06270 */
[----:B------:R-:W-:Y:S05]  /*0bd0*/  @!P0 BRA `(.L_x_179) ;  /* 0xfffffff400888947 */ /* 0x000fea000383ffff */
[----:B------:R-:W-:Y:S05]  /*0be0*/  EXIT ;  /* 0x000000000000794d */ /* 0x000fea0003800000 */
        .weak           $__internal_6_$__cuda_sm3x_div_rn_noftz_f32_slowpath
        .type           $__internal_6_$__cuda_sm3x_div_rn_noftz_f32_slowpath,@function
        .size           $__internal_6_$__cuda_sm3x_div_rn_noftz_f32_slowpath,(.L_x_287 - $__internal_6_$__cuda_sm3x_div_rn_noftz_f32_slowpath)
$__internal_6_$__cuda_sm3x_div_rn_noftz_f32_slowpath:
        /* <DEDUP_REMOVED lines=36> */
.L_x_181:
        /* <DEDUP_REMOVED lines=51> */
.L_x_188:
[----:B------:R-:W-:-:S04]  /*1160*/  LOP3.LUT R13, R13, 0x80000000, RZ, 0xc0, !PT ;  /* 0x800000000d0d7812 */ /* 0x000fc800078ec0ff */
[----:B------:R-:W-:Y:S01]  /*1170*/  LOP3.LUT R13, R13, 0x7f800000, RZ, 0xfc, !PT ;  /* 0x7f8000000d0d7812 */ /* 0x000fe200078efcff */
[----:B------:R-:W-:Y:S06]  /*1180*/  BRA `(.L_x_189) ;  /* 0x0000000000047947 */ /* 0x000fec0003800000 */
.L_x_187:
[----:B------:R-:W-:-:S07]  /*1190*/  LEA R13, R24, R13, 0x17 ;  /* 0x0000000d180d7211 */ /* 0x000fce00078eb8ff */
.L_x_189:
[----:B------:R-:W-:Y:S05]  /*11a0*/  BSYNC.RECONVERGENT B3 ;  /* 0x0000000000037941 */ /* 0x000fea0003800200 */
.L_x_186:
[----:B------:R-:W-:Y:S05]  /*11b0*/  BRA `(.L_x_190) ;  /* 0x0000000000207947 */ /* 0x000fea0003800000 */
.L_x_185:
[----:B------:R-:W-:-:S04]  /*11c0*/  LOP3.LUT R13, R20, 0x80000000, R19, 0x48, !PT ;  /* 0x80000000140d7812 */ /* 0x000fc800078e4813 */
[----:B------:R-:W-:Y:S01]  /*11d0*/  LOP3.LUT R13, R13, 0x7f800000, RZ, 0xfc, !PT ;  /* 0x7f8000000d0d7812 */ /* 0x000fe200078efcff */
[----:B------:R-:W-:Y:S06]  /*11e0*/  BRA `(.L_x_190) ;  /* 0x0000000000147947 */ /* 0x000fec0003800000 */
.L_x_184:
[----:B------:R-:W-:Y:S01]  /*11f0*/  LOP3.LUT R13, R20, 0x80000000, R19, 0x48, !PT ;  /* 0x80000000140d7812 */ /* 0x000fe200078e4813 */
[----:B------:R-:W-:Y:S06]  /*1200*/  BRA `(.L_x_190) ;  /* 0x00000000000c7947 */ /* 0x000fec0003800000 */
.L_x_183:
[----:B------:R-:W0:Y:S01]  /*1210*/  MUFU.RSQ R13, -QNAN ;  /* 0xffc00000000d7908 */ /* 0x000e220000001400 */
[----:B------:R-:W-:Y:S05]  /*1220*/  BRA `(.L_x_190) ;  /* 0x0000000000047947 */ /* 0x000fea0003800000 */
.L_x_182:
[----:B------:R-:W-:-:S07]  /*1230*/  FADD.FTZ R13, R13, R8 ;  /* 0x000000080d0d7221 */ /* 0x000fce0000010000 */
.L_x_190:
[----:B------:R-:W-:Y:S05]  /*1240*/  BSYNC.RECONVERGENT B2 ;  /* 0x0000000000027941 */ /* 0x000fea0003800200 */
.L_x_180:
[----:B------:R-:W-:-:S04]  /*1250*/  IMAD.MOV.U32 R17, RZ, RZ, 0x0 ;  /* 0x00000000ff117424 */ /* 0x000fc800078e00ff */
[----:B0-----:R-:W-:Y:S05]  /*1260*/  RET.REL.NODEC R16 `(_Z30InstanceNormRowReduceTempToOutIf6MeanOpIffEEvPKT_iiiPS2_T0_) ;  /* 0xffffffec10647950 */ /* 0x001fea0003c3ffff */
.L_x_191:
        /* <DEDUP_REMOVED lines=9> */
.L_x_287:


//--------------------- .text._Z29InstanceNormRowReduceInToTempIff6MeanOpIffEEvPKT_iiiPT0_T1_ --------------------------
	.section	.text._Z29InstanceNormRowReduceInToTempIff6MeanOpIffEEvPKT_iiiPT0_T1_,"ax",@progbits
	.align	128
        .global         _Z29InstanceNormRowReduceInToTempIff6MeanOpIffEEvPKT_iiiPT0_T1_
        .type           _Z29InstanceNormRowReduceInToTempIff6MeanOpIffEEvPKT_iiiPT0_T1_,@function
        .size           _Z29InstanceNormRowReduceInToTempIff6MeanOpIffEEvPKT_iiiPT0_T1_,(.L_x_304 - _Z29InstanceNormRowReduceInToTempIff6MeanOpIffEEvPKT_iiiPT0_T1_)
        .other          _Z29InstanceNormRowReduceInToTempIff6MeanOpIffEEvPKT_iiiPT0_T1_,@"STO_CUDA_ENTRY STV_DEFAULT"
_Z29InstanceNormRowReduceInToTempIff6MeanOpIffEEvPKT_iiiPT0_T1_:
.text._Z29InstanceNormRowReduceInToTempIff6MeanOpIffEEvPKT_iiiPT0_T1_:
        /* <DEDUP_REMOVED lines=8> */
[----:B------:R-:W1:Y:S01]  /*0080*/  LDC R4, c[0x0][0x370] ;  /* 0x0000dc00ff047b82 */ /* 0x000e620000000800 */
[----:B------:R-:W2:Y:S01]  /*0090*/  S2R R3, SR_CTAID.X ;  /* 0x0000000000037919 */ /* 0x000ea20000002500 */
[----:B------:R-:W-:Y:S01]  /*00a0*/  UMOV UR4, 0x400 ;  /* 0x0000040000047882 */ /* 0x000fe20000000000 */
[----:B------:R-:W3:Y:S01]  /*00b0*/  LDCU.64 UR10, c[0x0][0x358] ;  /* 0x00006b00ff0a77ac */ /* 0x000ee20008000a00 */
[----:B------:R-:W4:Y:S04]  /*00c0*/  S2R R14, SR_LANEID ;  /* 0x00000000000e7919 */ /* 0x000f280000000000 */
[----:B------:R-:W5:Y:S01]  /*00d0*/  S2UR UR5, SR_CgaCtaId ;  /* 0x00000000000579c3 */ /* 0x000f620000008800 */
[----:B------:R-:W0:Y:S01]  /*00e0*/  LDCU UR8, c[0x0][0x374] ;  /* 0x00006e80ff0877ac */ /* 0x000e220008000800 */
[----:B-1----:R-:W-:Y:S01]  /*00f0*/  IMAD R6, R4, UR7, RZ ;  /* 0x0000000704067c24 */ /* 0x002fe2000f8e02ff */
[--C-:B0-----:R-:W-:Y:S01]  /*0100*/  SHF.R.U32.HI R7, RZ, 0x3, R2.reuse ;  /* 0x00000003ff077819 */ /* 0x101fe20000011602 */
[----:B-----5:R-:W-:Y:S01]  /*0110*/  ULEA UR5, UR5, UR4, 0x18 ;  /* 0x0000000405057291 */ /* 0x020fe2000f8ec0ff */
[----:B--2---:R-:W-:-:S02]  /*0120*/  IMAD R5, R3, UR7, R2 ;  /* 0x0000000703057c24 */ /* 0x004fc4000f8e0202 */
[----:B------:R-:W-:Y:S01]  /*0130*/  LOP3.LUT R7, R7, 0x7c, RZ, 0xc0, !PT ;  /* 0x0000007c07077812 */ /* 0x000fe200078ec0ff */
[----:B---34-:R-:W-:-:S08]  /*0140*/  UMOV UR4, UR6 ;  /* 0x0000000600047c82 */ /* 0x018fd00008000000 */
.L_x_197:
[----:B0-----:R-:W0:Y:S01]  /*0150*/  LDCU UR6, c[0x0][0x390] ;  /* 0x00007200ff0677ac */ /* 0x001e220008000800 */
[----:B------:R-:W-:Y:S01]  /*0160*/  BSSY.RECONVERGENT B0, `(.L_x_192) ;  /* 0x000000f000007945 */ /* 0x000fe20003800200 */
[----:B------:R-:W-:Y:S01]  /*0170*/  HFMA2 R12, -RZ, RZ, 0, 0 ;  /* 0x00000000ff0c7431 */ /* 0x000fe200000001ff */
[----:B0-----:R-:W-:-:S13]  /*0180*/  ISETP.GE.AND P0, PT, R5, UR6, PT ;  /* 0x0000000605007c0c */ /* 0x001fda000bf06270 */
[----:B-1----:R-:W-:Y:S05]  /*0190*/  @P0 BRA `(.L_x_193) ;  /* 0x00000000002c0947 */ /* 0x002fea0003800000 */
[----:B------:R-:W0:Y:S01]  /*01a0*/  LDC R16, c[0x0][0x3a0] ;  /* 0x0000e800ff107b82 */ /* 0x000e220000000800 */
[----:B------:R-:W-:Y:S02]  /*01b0*/  MOV R12, RZ ;  /* 0x000000ff000c7202 */ /* 0x000fe40000000f00 */
[----:B------:R-:W-:-:S05]  /*01c0*/  MOV R13, R5 ;  /* 0x00000005000d7202 */ /* 0x000fca0000000f00 */
[----:B------:R-:W1:Y:S02]  /*01d0*/  LDC.64 R8, c[0x0][0x380] ;  /* 0x0000e000ff087b82 */ /* 0x000e640000000a00 */
.L_x_194:
[----:B0-----:R-:W-:-:S04]  /*01e0*/  IMAD R11, R16, UR4, R13 ;  /* 0x00000004100b7c24 */ /* 0x001fc8000f8e020d */
[----:B-1----:R-:W-:-:S06]  /*01f0*/  IMAD.WIDE R10, R11, 0x4, R8 ;  /* 0x000000040b0a7825 */ /* 0x002fcc00078e0208 */
[----:B------:R-:W2:Y:S01]  /*0200*/  LDG.E.CONSTANT R11, desc[UR10][R10.64] ;  /* 0x0000000a0a0b7981 */ /* 0x000ea2000c1e9900 */
[----:B------:R-:W-:-:S04]  /*0210*/  IADD3 R13, PT, PT, R6, R13, RZ ;  /* 0x0000000d060d7210 */ /* 0x000fc80007ffe0ff */
[----:B------:R-:W-:Y:S01]  /*0220*/  ISETP.GE.AND P0, PT, R13, UR6, PT ;  /* 0x000000060d007c0c */ /* 0x000fe2000bf06270 */
[----:B--2---:R-:W-:-:S12]  /*0230*/  FADD R12, R11, R12 ;  /* 0x0000000c0b0c7221 */ /* 0x004fd80000000000 */
[----:B------:R-:W-:Y:S05]  /*0240*/  @!P0 BRA `(.L_x_194) ;  /* 0xfffffffc00e48947 */ /* 0x000fea000383ffff */
.L_x_193:
[----:B------:R-:W-:Y:S05]  /*0250*/  BSYNC.RECONVERGENT B0 ;  /* 0x0000000000007941 */ /* 0x000fea0003800200 */
.L_x_192:
        /* <DEDUP_REMOVED lines=28> */
.L_x_196:
[----:B------:R-:W-:Y:S05]  /*0420*/  BSYNC.RECONVERGENT B0 ;  /* 0x0000000000007941 */ /* 0x000fea0003800200 */
.L_x_195:
[----:B------:R-:W-:-:S06]  /*0430*/  UIADD3 UR4, UPT, UPT, UR8, UR4, URZ ;  /* 0x0000000408047290 */ /* 0x000fcc000fffe0ff */
[----:B------:R-:W-:-:S13]  /*0440*/  ISETP.LE.AND P0, PT, R0, UR4, PT ;  /* 0x0000000400007c0c */ /* 0x000fda000bf03270 */
[----:B------:R-:W-:Y:S05]  /*0450*/  @!P0 BRA `(.L_x_197) ;  /* 0xfffffffc003c8947 */ /* 0x000fea000383ffff */
[----:B------:R-:W-:Y:S05]  /*0460*/  EXIT ;  /* 0x000000000000794d */ /* 0x000fea0003800000 */
.L_x_198:
        /* <DEDUP_REMOVED lines=9> */
.L_x_304:


//--------------------- .text._Z28InstanceNormRowReduceInToOutIff6MeanOpIffE6IvarOpIffEEvPKT_iiiPT0_S8_T1_T2_ --------------------------
	.section	.text._Z28InstanceNormRowReduceInToOutIff6MeanOpIffE6IvarOpIffEEvPKT_iiiPT0_S8_T1_T2_,"ax",@progbits
	.align	128
        .global         _Z28InstanceNormRowReduceInToOutIff6MeanOpIffE6IvarOpIffEEvPKT_iiiPT0_S8_T1_T2_
        .type           _Z28InstanceNormRowReduceInToOutIff6MeanOpIffE6IvarOpIffEEvPKT_iiiPT0_S8_T1_T2_,@function
        .size           _Z28InstanceNormRowReduceInToOutIff6MeanOpIffE6IvarOpIffEEvPKT_iiiPT0_S8_T1_T2_,(.L_x_288 - _Z28InstanceNormRowReduceInToOutIff6MeanOpIffE6IvarOpIffEEvPKT_iiiPT0_S8_T1_T2_)
        .other          _Z28InstanceNormRowReduceInToOutIff6MeanOpIffE6IvarOpIffEEvPKT_iiiPT0_S8_T1_T2_,@"STO_CUDA_ENTRY STV_DEFAULT"
_Z28InstanceNormRowReduceInToOutIff6MeanOpIffE6IvarOpIffEEvPKT_iiiPT0_S8_T1_T2_:
.text._Z28InstanceNormRowReduceInToOutIff6MeanOpIffE6IvarOpIffEEvPKT_iiiPT0_S8_T1_T2_:
        /* <DEDUP_REMOVED lines=11> */
[----:B------:R-:W4:Y:S01]  /*00b0*/  LDCU UR7, c[0x0][0x3a8] ;  /* 0x00007500ff0777ac */ /* 0x000f220008000800 */
[----:B------:R-:W-:-:S04]  /*00c0*/  UMOV UR4, 0x400 ;  /* 0x0000040000047882 */ /* 0x000fc80000000000 */
[----:B------:R-:W3:Y:S01]  /*00d0*/  LDC R4, c[0x0][0x370] ;  /* 0x0000dc00ff047b82 */ /* 0x000ee20000000800 */
[----:B----4-:R-:W-:Y:S01]  /*00e0*/  I2FP.F32.S32 R6, UR7 ;  /* 0x0000000700067c45 */ /* 0x010fe20008201400 */
[----:B--2---:R-:W-:Y:S01]  /*00f0*/  ULEA UR4, UR5, UR4, 0x18 ;  /* 0x0000000405047291 */ /* 0x004fe2000f8ec0ff */
[----:B0-----:R-:W-:Y:S02]  /*0100*/  LOP3.LUT R5, RZ, R2, RZ, 0x33, !PT ;  /* 0x00000002ff057212 */ /* 0x001fe400078e33ff */
[----:B------:R-:W-:Y:S02]  /*0110*/  SHF.R.U32.HI R8, RZ, 0x3, R2 ;  /* 0x00000003ff087819 */ /* 0x000fe40000011602 */
[----:B-1----:R-:W-:Y:S01]  /*0120*/  IADD3 R5, PT, PT, R5, UR8, RZ ;  /* 0x0000000805057c10 */ /* 0x002fe2000fffe0ff */
[----:B------:R-:W0:Y:S01]  /*0130*/  LDCU.64 UR8, c[0x0][0x358] ;  /* 0x00006b00ff0877ac */ /* 0x000e220008000a00 */
[----:B------:R-:W-:Y:S02]  /*0140*/  LOP3.LUT R8, R8, 0x7c, RZ, 0xc0, !PT ;  /* 0x0000007c08087812 */ /* 0x000fe400078ec0ff */
[----:B------:R-:W-:-:S04]  /*0150*/  LEA.HI R12, R5, 0x1, RZ, 0x19 ;  /* 0x00000001050c7811 */ /* 0x000fc800078fc8ff */
[C---:B------:R-:W-:Y:S02]  /*0160*/  LOP3.LUT R9, R12.reuse, 0xf, RZ, 0xc0, !PT ;  /* 0x0000000f0c097812 */ /* 0x040fe400078ec0ff */
[C---:B------:R-:W-:Y:S02]  /*0170*/  LOP3.LUT R10, R12.reuse, 0x7, RZ, 0xc0, !PT ;  /* 0x000000070c0a7812 */ /* 0x040fe400078ec0ff */
[C---:B------:R-:W-:Y:S02]  /*0180*/  LOP3.LUT R11, R12.reuse, 0x3fffff0, RZ, 0xc0, !PT ;  /* 0x03fffff00c0b7812 */ /* 0x040fe400078ec0ff */
[----:B------:R-:W-:Y:S02]  /*0190*/  LOP3.LUT R12, R12, 0x3, RZ, 0xc0, !PT ;  /* 0x000000030c0c7812 */ /* 0x000fe400078ec0ff */
[----:B------:R-:W-:Y:S02]  /*01a0*/  IADD3 R13, PT, PT, R9, -0x1, RZ ;  /* 0xffffffff090d7810 */ /* 0x000fe40007ffe0ff */
[----:B------:R-:W-:-:S07]  /*01b0*/  IADD3 R16, PT, PT, R10, -0x1, RZ ;  /* 0xffffffff0a107810 */ /* 0x000fce0007ffe0ff */
.L_x_225:
[----:B-1----:R-:W1:Y:S01]  /*01c0*/  LDCU UR5, c[0x0][0x390] ;  /* 0x00007200ff0577ac */ /* 0x002e620008000800 */
[----:B------:R-:W-:Y:S01]  /*01d0*/  BSSY.RECONVERGENT B0, `(.L_x_199) ;  /* 0x0000075000007945 */ /* 0x000fe20003800200 */
[----:B------:R-:W-:Y:S01]  /*01e0*/  HFMA2 R17, -RZ, RZ, 0, 0 ;  /* 0x00000000ff117431 */ /* 0x000fe200000001ff */
[----:B-1----:R-:W-:-:S13]  /*01f0*/  ISETP.GE.AND P0, PT, R2, UR5, PT ;  /* 0x0000000502007c0c */ /* 0x002fda000bf06270 */
[----:B0-----:R-:W-:Y:S05]  /*0200*/  @P0 BRA `(.L_x_200) ;  /* 0x0000000400c40947 */ /* 0x001fea0003800000 */
[----:B------:R-:W-:Y:S01]  /*0210*/  ISETP.GE.U32.AND P0, PT, R5, 0x780, PT ;  /* 0x000007800500780c */ /* 0x000fe20003f06070 */
[----:B------:R-:W-:Y:S01]  /*0220*/  BSSY.RECONVERGENT B1, `(.L_x_201) ;  /* 0x0000033000017945 */ /* 0x000fe20003800200 */
[----:B------:R-:W-:Y:S02]  /*0230*/  ISETP.NE.AND P1, PT, R9, RZ, PT ;  /* 0x000000ff0900720c */ /* 0x000fe40003f25270 */
[----:B------:R-:W-:Y:S02]  /*0240*/  MOV R17, RZ ;  /* 0x000000ff00117202 */ /* 0x000fe40000000f00 */
[----:B------:R-:W-:-:S07]  /*0250*/  MOV R18, R2 ;  /* 0x0000000200127202 */ /* 0x000fce0000000f00 */
[----:B------:R-:W-:Y:S05]  /*0260*/  @!P0 BRA `(.L_x_202) ;  /* 0x0000000000b88947 */ /* 0x000fea0003800000 */
[----:B------:R-:W1:Y:S01]  /*0270*/  LDCU UR5, c[0x0][0x3a8] ;  /* 0x00007500ff0577ac */ /* 0x000e620008000800 */
[----:B------:R-:W-:Y:S02]  /*0280*/  LEA.HI R11, R5, 0x1, RZ, 0x19 ;  /* 0x00000001050b7811 */ /* 0x000fe400078fc8ff */
[----:B------:R-:W-:Y:S02]  /*0290*/  MOV R17, RZ ;  /* 0x000000ff00117202 */ /* 0x000fe40000000f00 */
[----:B------:R-:W-:Y:S02]  /*02a0*/  LOP3.LUT R11, R11, 0x3fffff0, RZ, 0xc0, !PT ;  /* 0x03fffff00b0b7812 */ /* 0x000fe400078ec0ff */
[----:B------:R-:W-:Y:S02]  /*02b0*/  MOV R18, R2 ;  /* 0x0000000200127202 */ /* 0x000fe40000000f00 */
[----:B------:R-:W-:Y:S01]  /*02c0*/  IADD3 R20, PT, PT, -R11, RZ, RZ ;  /* 0x000000ff0b147210 */ /* 0x000fe20007ffe1ff */
[----:B-1----:R-:W-:-:S07]  /*02d0*/  IMAD R19, R7, UR5, R2 ;  /* 0x0000000507137c24 */ /* 0x002fce000f8e0202 */
.L_x_203:
[----:B------:R-:W1:Y:S02]  /*02e0*/  LDC.64 R14, c[0x0][0x380] ;  /* 0x0000e000ff0e7b82 */ /* 0x000e640000000a00 */
[----:B-1----:R-:W-:-:S05]  /*02f0*/  IMAD.WIDE R14, R19, 0x4, R14 ;  /* 0x00000004130e7825 */ /* 0x002fca00078e020e */
        /* <DEDUP_REMOVED lines=26> */
[----:B------:R-:W-:-:S03]  /*04a0*/  IADD3 R20, PT, PT, R20, 0x10, RZ ;  /* 0x0000001014147810 */ /* 0x000fc60007ffe0ff */
[----:B-----5:R-:W-:Y:S01]  /*04b0*/  FADD R23, R22, R23 ;  /* 0x0000001716177221 */ /* 0x020fe20000000000 */
[----:B------:R-:W-:-:S03]  /*04c0*/  ISETP.NE.AND P0, PT, R20, RZ, PT ;  /* 0x000000ff1400720c */ /* 0x000fc60003f05270 */
[----:B------:R-:W-:-:S04]  /*04d0*/  FADD R24, R23, R24 ;  /* 0x0000001817187221 */ /* 0x000fc80000000000 */
[----:B------:R-:W-:Y:S01]  /*04e0*/  FADD R24, R24, R25 ;  /* 0x0000001918187221 */ /* 0x000fe20000000000 */
[----:B------:R-:W-:Y:S02]  /*04f0*/  IADD3 R18, PT, PT, R18, 0x800, RZ ;  /* 0x0000080012127810 */ /* 0x000fe40007ffe0ff */
[----:B------:R-:W-:Y:S01]  /*0500*/  IADD3 R19, PT, PT, R19, 0x800, RZ ;  /* 0x0000080013137810 */ /* 0x000fe20007ffe0ff */
[----:B--2---:R-:W-:-:S04]  /*0510*/  FADD R24, R24, R17 ;  /* 0x0000001118187221 */ /* 0x004fc80000000000 */
[----:B----4-:R-:W-:-:S04]  /*0520*/  FADD R21, R24, R21 ;  /* 0x0000001518157221 */ /* 0x010fc80000000000 */
[----:B------:R-:W-:Y:S01]  /*0530*/  FADD R17, R21, R26 ;  /* 0x0000001a15117221 */ /* 0x000fe20000000000 */
[----:B------:R-:W-:Y:S06]  /*0540*/  @P0 BRA `(.L_x_203) ;  /* 0xfffffffc00640947 */ /* 0x000fec000383ffff */
.L_x_202:
[----:B0-----:R-:W-:Y:S05]  /*0550*/  BSYNC.RECONVERGENT B1 ;  /* 0x0000000000017941 */ /* 0x001fea0003800200 */
.L_x_201:
[----:B------:R-:W-:Y:S05]  /*0560*/  @!P1 BRA `(.L_x_200) ;  /* 0x0000000000ec9947 */ /* 0x000fea0003800000 */
[----:B------:R-:W-:Y:S01]  /*0570*/  ISETP.GE.U32.AND P0, PT, R13, 0x7, PT ;  /* 0x000000070d00780c */ /* 0x000fe20003f06070 */
[----:B------:R-:W-:Y:S01]  /*0580*/  BSSY.RECONVERGENT B1, `(.L_x_204) ;  /* 0x0000018000017945 */ /* 0x000fe20003800200 */
[----:B------:R-:W-:-:S11]  /*0590*/  ISETP.NE.AND P1, PT, R10, RZ, PT ;  /* 0x000000ff0a00720c */ /* 0x000fd60003f25270 */
[----:B------:R-:W-:Y:S05]  /*05a0*/  @!P0 BRA `(.L_x_205) ;  /* 0x0000000000548947 */ /* 0x000fea0003800000 */
[----:B------:R-:W0:Y:S01]  /*05b0*/  LDC.64 R14, c[0x0][0x380] ;  /* 0x0000e000ff0e7b82 */ /* 0x000e220000000a00 */
[----:B------:R-:W1:Y:S02]  /*05c0*/  LDCU UR5, c[0x0][0x3a8] ;  /* 0x00007500ff0577ac */ /* 0x000e640008000800 */
[----:B-1----:R-:W-:-:S04]  /*05d0*/  IMAD R19, R7, UR5, R18 ;  /* 0x0000000507137c24 */ /* 0x002fc8000f8e0212 */
        /* <DEDUP_REMOVED lines=18> */
.L_x_205:
[----:B------:R-:W-:Y:S05]  /*0700*/  BSYNC.RECONVERGENT B1 ;  /* 0x0000000000017941 */ /* 0x000fea0003800200 */
.L_x_204:
        /* <DEDUP_REMOVED lines=12> */
[----:B------:R-:W3:Y:S01]  /*07d0*/  LDG.E.CONSTANT R24, desc[UR8][R14.64+0x600] ;  /* 0x000600080e187981 */ /* 0x000ee2000c1e9900 */
[----:B------:R-:W-:Y:S01]  /*07e0*/  IADD3 R18, PT, PT, R18, 0x200, RZ ;  /* 0x0000020012127810 */ /* 0x000fe20007ffe0ff */
[----:B--2---:R-:W-:-:S04]  /*07f0*/  FADD R20, R17, R20 ;  /* 0x0000001411147221 */ /* 0x004fc80000000000 */
[----:B----4-:R-:W-:-:S04]  /*0800*/  FADD R19, R20, R19 ;  /* 0x0000001314137221 */ /* 0x010fc80000000000 */
[----:B-----5:R-:W-:-:S04]  /*0810*/  FADD R19, R19, R22 ;  /* 0x0000001613137221 */ /* 0x020fc80000000000 */
[----:B---3--:R-:W-:-:S07]  /*0820*/  FADD R17, R19, R24 ;  /* 0x0000001813117221 */ /* 0x008fce0000000000 */
.L_x_207:
[----:B------:R-:W-:Y:S05]  /*0830*/  BSYNC.RECONVERGENT B1 ;  /* 0x0000000000017941 */ /* 0x000fea0003800200 */
.L_x_206:
[----:B------:R-:W-:Y:S05]  /*0840*/  @!P1 BRA `(.L_x_200) ;  /* 0x0000000000349947 */ /* 0x000fea0003800000 */
[----:B------:R-:W0:Y:S01]  /*0850*/  LDC.64 R14, c[0x0][0x380] ;  /* 0x0000e000ff0e7b82 */ /* 0x000e220000000a00 */
[----:B------:R-:W1:Y:S02]  /*0860*/  LDCU UR5, c[0x0][0x3a8] ;  /* 0x00007500ff0577ac */ /* 0x000e640008000800 */
[----:B-1----:R-:W-:-:S04]  /*0870*/  IMAD R19, R7, UR5, R18 ;  /* 0x0000000507137c24 */ /* 0x002fc8000f8e0212 */
        /* <DEDUP_REMOVED lines=10> */
.L_x_200:
[----:B0-----:R-:W-:Y:S05]  /*0920*/  BSYNC.RECONVERGENT B0 ;  /* 0x0000000000007941 */ /* 0x001fea0003800200 */
.L_x_199:
        /* <DEDUP_REMOVED lines=20> */
[----:B--2---:R-:W-:-:S04]  /*0a70*/  FFMA R18, -R6, R19, 1 ;  /* 0x3f80000006127423 */ /* 0x004fc80000000113 */
[----:B------:R-:W-:Y:S01]  /*0a80*/  FFMA R19, R19, R18, R19 ;  /* 0x0000001213137223 */ /* 0x000fe20000000013 */
[----:B-1----:R-:W-:-:S09]  /*0a90*/  ULEA UR5, UR6, UR5, 0x18 ;  /* 0x0000000506057291 */ /* 0x002fd2000f8ec0ff */
[----:B------:R-:W1:Y:S04]  /*0aa0*/  LDS.64 R14, [UR5+0x8] ;  /* 0x00000805ff0e7984 */ /* 0x000e680008000a00 */
[----:B------:R-:W2:Y:S01]  /*0ab0*/  LDS R17, [UR5+0x10] ;  /* 0x00001005ff117984 */ /* 0x000ea20008000800 */
[----:B-1----:R-:W-:-:S04]  /*0ac0*/  FADD R14, R21, R14 ;  /* 0x0000000e150e7221 */ /* 0x002fc80000000000 */
[----:B------:R-:W-:-:S04]  /*0ad0*/  FADD R14, R14, R15 ;  /* 0x0000000f0e0e7221 */ /* 0x000fc80000000000 */
[----:B--2---:R-:W-:-:S04]  /*0ae0*/  FADD R14, R14, R17 ;  /* 0x000000110e0e7221 */ /* 0x004fc80000000000 */
[----:B------:R-:W1:Y:S01]  /*0af0*/  FCHK P0, R14, R6 ;  /* 0x000000060e007302 */ /* 0x000e620000000000 */
[----:B------:R-:W-:-:S04]  /*0b00*/  FFMA R18, R14, R19, RZ ;  /* 0x000000130e127223 */ /* 0x000fc800000000ff */
[----:B------:R-:W-:-:S04]  /*0b10*/  FFMA R15, -R6, R18, R14 ;  /* 0x00000012060f7223 */ /* 0x000fc8000000010e */
[----:B------:R-:W-:Y:S01]  /*0b20*/  FFMA R19, R19, R15, R18 ;  /* 0x0000000f13137223 */ /* 0x000fe20000000012 */
[----:B-1----:R-:W-:Y:S06]  /*0b30*/  @!P0 BRA `(.L_x_211) ;  /* 0x00000000000c8947 */ /* 0x002fec0003800000 */
[----:B------:R-:W-:Y:S02]  /*0b40*/  MOV R15, R6 ;  /* 0x00000006000f7202 */ /* 0x000fe40000000f00 */
[----:B------:R-:W-:-:S07]  /*0b50*/  MOV R17, 0xb70 ;  /* 0x00000b7000117802 */ /* 0x000fce0000000f00 */
[----:B0-----:R-:W-:Y:S05]  /*0b60*/  CALL.REL.NOINC `($__internal_7_$__cuda_sm3x_div_rn_noftz_f32_slowpath) ;  /* 0x0000000c00507944 */ /* 0x001fea0003c00000 */
.L_x_211:
[----:B------:R-:W-:Y:S05]  /*0b70*/  BSYNC.RECONVERGENT B1 ;  /* 0x0000000000017941 */ /* 0x000fea0003800200 */
.L_x_210:
[----:B------:R-:W1:Y:S01]  /*0b80*/  S2UR UR6, SR_CgaCtaId ;  /* 0x00000000000679c3 */ /* 0x000e620000008800 */
[----:B------:R-:W-:-:S07]  /*0b90*/  UMOV UR5, 0x400 ;  /* 0x0000040000057882 */ /* 0x000fce0000000000 */
[----:B------:R-:W2:Y:S01]  /*0ba0*/  LDC.64 R14, c[0x0][0x398] ;  /* 0x0000e600ff0e7b82 */ /* 0x000ea20000000a00 */
[----:B-1----:R-:W-:Y:S01]  /*0bb0*/  ULEA UR5, UR6, UR5, 0x18 ;  /* 0x0000000506057291 */ /* 0x002fe2000f8ec0ff */
[----:B--2---:R-:W-:-:S08]  /*0bc0*/  IMAD.WIDE R14, R7, 0x4, R14 ;  /* 0x00000004070e7825 */ /* 0x004fd000078e020e */
[----:B------:R1:W-:Y:S04]  /*0bd0*/  STS [UR5], R19 ;  /* 0x00000013ff007988 */ /* 0x0003e80008000805 */
[----:B------:R1:W-:Y:S02]  /*0be0*/  STG.E desc[UR8][R14.64], R19 ;  /* 0x000000130e007986 */ /* 0x0003e4000c101908 */
.L_x_209:
[----:B------:R-:W-:Y:S05]  /*0bf0*/  BSYNC.RECONVERGENT B0 ;  /* 0x0000000000007941 */ /* 0x000fea0003800200 */
.L_x_208:
[----:B------:R-:W2:Y:S01]  /*0c00*/  LDCU UR10, c[0x0][0x390] ;  /* 0x00007200ff0a77ac */ /* 0x000ea20008000800 */
[----:B------:R-:W3:Y:S01]  /*0c10*/  S2UR UR6, SR_CgaCtaId ;  /* 0x00000000000679c3 */ /* 0x000ee20000008800 */
[----:B------:R-:W-:Y:S01]  /*0c20*/  BSSY.RECONVERGENT B0, `(.L_x_212) ;  /* 0x0000095000007945 */ /* 0x000fe20003800200 */
[----:B------:R-:W-:Y:S01]  /*0c30*/  HFMA2 R17, -RZ, RZ, 0, 0 ;  /* 0x00000000ff117431 */ /* 0x000fe200000001ff */
[----:B------:R-:W-:Y:S01]  /*0c40*/  UMOV UR5, 0x400 ;  /* 0x0000040000057882 */ /* 0x000fe20000000000 */
[----:B------:R-:W4:Y:S04]  /*0c50*/  LDCU UR7, c[0x0][0x3b8] ;  /* 0x00007700ff0777ac */ /* 0x000f280008000800 */
[----:B------:R-:W-:Y:S01]  /*0c60*/  BAR.SYNC.DEFER_BLOCKING 0x0 ;  /* 0x0000000000007b1d */ /* 0x000fe20000010000 */
[----:B--2---:R-:W-:Y:S01]  /*0c70*/  ISETP.GE.AND P0, PT, R2, UR10, PT ;  /* 0x0000000a02007c0c */ /* 0x004fe2000bf06270 */
[----:B---3--:R-:W-:-:S12]  /*0c80*/  ULEA UR5, UR6, UR5, 0x18 ;  /* 0x0000000506057291 */ /* 0x008fd8000f8ec0ff */
[----:B----4-:R-:W-:Y:S05]  /*0c90*/  @P0 BRA `(.L_x_213) ;  /* 0x0000000800340947 */ /* 0x010fea0003800000 */
[----:B------:R-:W2:Y:S01]  /*0ca0*/  LDS R18, [UR5] ;  /* 0x00000005ff127984 */ /* 0x000ea20008000800 */
[----:B------:R-:W-:Y:S01]  /*0cb0*/  ISETP.GE.U32.AND P0, PT, R5, 0x780, PT ;  /* 0x000007800500780c */ /* 0x000fe20003f06070 */
[----:B------:R-:W-:Y:S01]  /*0cc0*/  BSSY.RECONVERGENT B1, `(.L_x_214) ;  /* 0x000003f000017945 */ /* 0x000fe20003800200 */
[----:B------:R-:W-:Y:S02]  /*0cd0*/  ISETP.NE.AND P1, PT, R9, RZ, PT ;  /* 0x000000ff0900720c */ /* 0x000fe40003f25270 */
[----:B------:R-:W-:Y:S02]  /*0ce0*/  MOV R17, RZ ;  /* 0x000000ff00117202 */ /* 0x000fe40000000f00 */
[----:B------:R-:W-:-:S07]  /*0cf0*/  MOV R20, R2 ;  /* 0x0000000200147202 */ /* 0x000fce0000000f00 */
[----:B------:R-:W-:Y:S05]  /*0d00*/  @!P0 BRA `(.L_x_215) ;  /* 0x0000000000e88947 */ /* 0x000fea0003800000 */
[----:B------:R-:W-:Y:S01]  /*0d10*/  HFMA2 R17, -RZ, RZ, 0, 0 ;  /* 0x00000000ff117431 */ /* 0x000fe200000001ff */
[----:B------:R-:W-:Y:S02]  /*0d20*/  MOV R22, RZ ;  /* 0x000000ff00167202 */ /* 0x000fe40000000f00 */
[----:B------:R-:W-:-:S07]  /*0d30*/  MOV R20, R2 ;  /* 0x0000000200147202 */ /* 0x000fce0000000f00 */
.L_x_216:
[----:B-1----:R-:W1:Y:S01]  /*0d40*/  LDC.64 R14, c[0x0][0x380] ;  /* 0x0000e000ff0e7b82 */ /* 0x002e620000000a00 */
[----:B------:R-:W-:-:S04]  /*0d50*/  IMAD R19, R7, UR7, R20 ;  /* 0x0000000707137c24 */ /* 0x000fc8000f8e0214 */
[----:B-1----:R-:W-:-:S05]  /*0d60*/  IMAD.WIDE R14, R19, 0x4, R14 ;  /* 0x00000004130e7825 */ /* 0x002fca00078e020e */
[----:B------:R-:W2:Y:S04]  /*0d70*/  LDG.E.CONSTANT R23, desc[UR8][R14.64] ;  /* 0x000000080e177981 */ /* 0x000ea8000c1e9900 */
[----:B------:R-:W3:Y:S04]  /*0d80*/  LDG.E.CONSTANT R27, desc[UR8][R14.64+0x200] ;  /* 0x000200080e1b7981 */ /* 0x000ee8000c1e9900 */
[----:B0-----:R-:W4:Y:S04]  /*0d90*/  LDG.E.CONSTANT R21, desc[UR8][R14.64+0x400] ;  /* 0x000400080e157981 */ /* 0x001f28000c1e9900 */
[----:B------:R-:W5:Y:S04]  /*0da0*/  LDG.E.CONSTANT R19, desc[UR8][R14.64+0x600] ;  /* 0x000600080e137981 */ /* 0x000f68000c1e9900 */
[----:B------:R-:W5:Y:S04]  /*0db0*/  LDG.E.CONSTANT R25, desc[UR8][R14.64+0xa00] ;  /* 0x000a00080e197981 */ /* 0x000f68000c1e9900 */
[----:B------:R-:W5:Y:S01]  /*0dc0*/  LDG.E.CONSTANT R29, desc[UR8][R14.64+0x1e00] ;  /* 0x001e00080e1d7981 */ /* 0x000f62000c1e9900 */
[----:B--2---:R-:W-:-:S03]  /*0dd0*/  FADD R24, -R18, R23 ;  /* 0x0000001712187221 */ /* 0x004fc60000000100 */
[----:B------:R-:W2:Y:S01]  /*0de0*/  LDG.E.CONSTANT R23, desc[UR8][R14.64+0x800] ;  /* 0x000800080e177981 */ /* 0x000ea2000c1e9900 */
[----:B------:R-:W-:Y:S01]  /*0df0*/  FFMA R24, R24, R24, R17 ;  /* 0x0000001818187223 */ /* 0x000fe20000000011 */
[C---:B---3--:R-:W-:Y:S02]  /*0e00*/  FADD R27, -R18.reuse, R27 ;  /* 0x0000001b121b7221 */ /* 0x048fe40000000100 */
[----:B------:R-:W3:Y:S01]  /*0e10*/  LDG.E.CONSTANT R17, desc[UR8][R14.64+0xc00] ;  /* 0x000c00080e117981 */ /* 0x000ee2000c1e9900 */
[----:B----4-:R-:W-:Y:S01]  /*0e20*/  FADD R21, -R18, R21 ;  /* 0x0000001512157221 */ /* 0x010fe20000000100 */
[----:B------:R-:W-:Y:S02]  /*0e30*/  FFMA R24, R27, R27, R24 ;  /* 0x0000001b1b187223 */ /* 0x000fe40000000018 */
[----:B------:R-:W4:Y:S02]  /*0e40*/  LDG.E.CONSTANT R27, desc[UR8][R14.64+0xe00] ;  /* 0x000e00080e1b7981 */ /* 0x000f24000c1e9900 */
[----:B------:R-:W-:-:S02]  /*0e50*/  FFMA R24, R21, R21, R24 ;  /* 0x0000001515187223 */ /* 0x000fc40000000018 */
[----:B------:R-:W4:Y:S01]  /*0e60*/  LDG.E.CONSTANT R21, desc[UR8][R14.64+0x1000] ;  /* 0x001000080e157981 */ /* 0x000f22000c1e9900 */
[----:B-----5:R-:W-:-:S04]  /*0e70*/  FADD R19, -R18, R19 ;  /* 0x0000001312137221 */ /* 0x020fc80000000100 */
[----:B------:R-:W-:Y:S01]  /*0e80*/  FFMA R24, R19, R19, R24 ;  /* 0x0000001313187223 */ /* 0x000fe20000000018 */
[C---:B------:R-:W-:Y:S01]  /*0e90*/  FADD R25, -R18.reuse, R25 ;  /* 0x0000001912197221 */ /* 0x040fe20000000100 */
[----:B------:R-:W5:Y:S01]  /*0ea0*/  LDG.E.CONSTANT R19, desc[UR8][R14.64+0x1200] ;  /* 0x001200080e137981 */ /* 0x000f62000c1e9900 */
[----:B--2---:R-:W-:-:S04]  /*0eb0*/  FADD R23, -R18, R23 ;  /* 0x0000001712177221 */ /* 0x004fc80000000100 */
[----:B------:R-:W-:Y:S01]  /*0ec0*/  FFMA R24, R23, R23, R24 ;  /* 0x0000001717187223 */ /* 0x000fe20000000018 */
[C---:B---3--:R-:W-:Y:S02]  /*0ed0*/  FADD R23, -R18.reuse, R17 ;  /* 0x0000001112177221 */ /* 0x048fe40000000100 */
[----:B------:R-:W2:Y:S01]  /*0ee0*/  LDG.E.CONSTANT R17, desc[UR8][R14.64+0x1400] ;  /* 0x001400080e117981 */ /* 0x000ea2000c1e9900 */
[----:B------:R-:W-:Y:S01]  /*0ef0*/  FFMA R24, R25, R25, R24 ;  /* 0x0000001919187223 */ /* 0x000fe20000000018 */
[----:B----4-:R-:W-:Y:S02]  /*0f00*/  FADD R27, -R18, R27 ;  /* 0x0000001b121b7221 */ /* 0x010fe40000000100 */
[----:B------:R-:W3:Y:S01]  /*0f10*/  LDG.E.CONSTANT R25, desc[UR8][R14.64+0x1800] ;  /* 0x001800080e197981 */ /* 0x000ee2000c1e9900 */
[----:B------:R-:W-:-:S03]  /*0f20*/  FFMA R24, R23, R23, R24 ;  /* 0x0000001717187223 */ /* 0x000fc60000000018 */
[----:B------:R-:W4:Y:S01]  /*0f30*/  LDG.E.CONSTANT R23, desc[UR8][R14.64+0x1600] ;  /* 0x001600080e177981 */ /* 0x000f22000c1e9900 */
[----:B------:R-:W-:Y:S01]  /*0f40*/  FFMA R24, R27, R27, R24 ;  /* 0x0000001b1b187223 */ /* 0x000fe20000000018 */
[C---:B------:R-:W-:Y:S02]  /*0f50*/  FADD R27, -R18.reuse, R21 ;  /* 0x00000015121b7221 */ /* 0x040fe40000000100 */
[----:B------:R-:W3:Y:S02]  /*0f60*/  LDG.E.CONSTANT R21, desc[UR8][R14.64+0x1a00] ;  /* 0x001a00080e157981 */ /* 0x000ee4000c1e9900 */
[----:B------:R-:W-:Y:S02]  /*0f70*/  FFMA R24, R27, R27, R24 ;  /* 0x0000001b1b187223 */ /* 0x000fe40000000018 */
[----:B------:R-:W3:Y:S01]  /*0f80*/  LDG.E.CONSTANT R27, desc[UR8][R14.64+0x1c00] ;  /* 0x001c00080e1b7981 */ /* 0x000ee2000c1e9900 */
[----:B-----5:R-:W-:-:S04]  /*0f90*/  FADD R19, -R18, R19 ;  /* 0x0000001312137221 */ /* 0x020fc80000000100 */
[----:B------:R-:W-:Y:S01]  /*0fa0*/  FFMA R24, R19, R19, R24 ;  /* 0x0000001313187223 */ /* 0x000fe20000000018 */
[----:B------:R-:W-:-:S04]  /*0fb0*/  IADD3 R22, PT, PT, R22, 0x10, RZ ;  /* 0x0000001016167810 */ /* 0x000fc80007ffe0ff */
[----:B------:R-:W-:Y:S01]  /*0fc0*/  ISETP.NE.AND P0, PT, R22, R11, PT ;  /* 0x0000000b1600720c */ /* 0x000fe20003f05270 */
[----:B------:R-:W-:Y:S01]  /*0fd0*/  FADD R29, -R18, R29 ;  /* 0x0000001d121d7221 */ /* 0x000fe20000000100 */
[----:B------:R-:W-:Y:S01]  /*0fe0*/  IADD3 R20, PT, PT, R20, 0x800, RZ ;  /* 0x0000080014147810 */ /* 0x000fe20007ffe0ff */
[----:B--2---:R-:W-:-:S04]  /*0ff0*/  FADD R17, -R18, R17 ;  /* 0x0000001112117221 */ /* 0x004fc80000000100 */
[----:B------:R-:W-:Y:S01]  /*1000*/  FFMA R24, R17, R17, R24 ;  /* 0x0000001111187223 */ /* 0x000fe20000000018 */
[C---:B----4-:R-:W-:Y:S01]  /*1010*/  FADD R23, -R18.reuse, R23 ;  /* 0x0000001712177221 */ /* 0x050fe20000000100 */
[----:B---3--:R-:W-:-:S03]  /*1020*/  FADD R25, -R18, R25 ;  /* 0x0000001912197221 */ /* 0x008fc60000000100 */
[----:B------:R-:W-:Y:S01]  /*1030*/  FFMA R24, R23, R23, R24 ;  /* 0x0000001717187223 */ /* 0x000fe20000000018 */
[----:B------:R-:W-:-:S03]  /*1040*/  FADD R21, -R18, R21 ;  /* 0x0000001512157221 */ /* 0x000fc60000000100 */
[----:B------:R-:W-:Y:S01]  /*1050*/  FFMA R24, R25, R25, R24 ;  /* 0x0000001919187223 */ /* 0x000fe20000000018 */
[----:B------:R-:W-:-:S03]  /*1060*/  FADD R27, -R18, R27 ;  /* 0x0000001b121b7221 */ /* 0x000fc60000000100 */
[----:B------:R-:W-:-:S04]  /*1070*/  FFMA R24, R21, R21, R24 ;  /* 0x0000001515187223 */ /* 0x000fc80000000018 */
[----:B------:R-:W-:-:S04]  /*1080*/  FFMA R24, R27, R27, R24 ;  /* 0x0000001b1b187223 */ /* 0x000fc80000000018 */
[----:B------:R-:W-:Y:S01]  /*1090*/  FFMA R17, R29, R29, R24 ;  /* 0x0000001d1d117223 */ /* 0x000fe20000000018 */
[----:B------:R-:W-:Y:S06]  /*10a0*/  @P0 BRA `(.L_x_216) ;  /* 0xfffffffc00240947 */ /* 0x000fec000383ffff */
.L_x_215:
[----:B------:R-:W-:Y:S05]  /*10b0*/  BSYNC.RECONVERGENT B1 ;  /* 0x0000000000017941 */ /* 0x000fea0003800200 */
.L_x_214:
[----:B------:R-:W-:Y:S05]  /*10c0*/  @!P1 BRA `(.L_x_213) ;  /* 0x0000000400289947 */ /* 0x000fea0003800000 */
[----:B------:R-:W-:Y:S01]  /*10d0*/  ISETP.GE.U32.AND P0, PT, R13, 0x7, PT ;  /* 0x000000070d00780c */ /* 0x000fe20003f06070 */
[----:B------:R-:W-:Y:S01]  /*10e0*/  BSSY.RECONVERGENT B1, `(.L_x_217) ;  /* 0x0000020000017945 */ /* 0x000fe20003800200 */
[----:B------:R-:W-:-:S11]  /*10f0*/  ISETP.NE.AND P1, PT, R10, RZ, PT ;  /* 0x000000ff0a00720c */ /* 0x000fd60003f25270 */
[----:B------:R-:W-:Y:S05]  /*1100*/  @!P0 BRA `(.L_x_218) ;  /* 0x0000000000748947 */ /* 0x000fea0003800000 */
[----:B-1----:R-:W1:Y:S01]  /*1110*/  LDC.64 R14, c[0x0][0x380] ;  /* 0x0000e000ff0e7b82 */ /* 0x002e620000000a00 */
[----:B------:R-:W3:Y:S02]  /*1120*/  LDCU UR6, c[0x0][0x3b8] ;  /* 0x00007700ff0677ac */ /* 0x000ee40008000800 */
[----:B---3--:R-:W-:-:S04]  /*1130*/  IMAD R19, R7, UR6, R20 ;  /* 0x0000000607137c24 */ /* 0x008fc8000f8e0214 */
[----:B-1----:R-:W-:-:S05]  /*1140*/  IMAD.WIDE R14, R19, 0x4, R14 ;  /* 0x00000004130e7825 */ /* 0x002fca00078e020e */
[----:B------:R-:W2:Y:S04]  /*1150*/  LDG.E.CONSTANT R22, desc[UR8][R14.64] ;  /* 0x000000080e167981 */ /* 0x000ea8000c1e9900 */
[----:B------:R-:W3:Y:S04]  /*1160*/  LDG.E.CONSTANT R24, desc[UR8][R14.64+0x200] ;  /* 0x000200080e187981 */ /* 0x000ee8000c1e9900 */
[----:B------:R-:W4:Y:S04]  /*1170*/  LDG.E.CONSTANT R27, desc[UR8][R14.64+0x400] ;  /* 0x000400080e1b7981 */ /* 0x000f28000c1e9900 */
[----:B------:R-:W5:Y:S04]  /*1180*/  LDG.E.CONSTANT R25, desc[UR8][R14.64+0x600] ;  /* 0x000600080e197981 */ /* 0x000f68000c1e9900 */
[----:B------:R-:W5:Y:S04]  /*1190*/  LDG.E.CONSTANT R23, desc[UR8][R14.64+0x800] ;  /* 0x000800080e177981 */ /* 0x000f68000c1e9900 */
[----:B------:R-:W5:Y:S04]  /*11a0*/  LDG.E.CONSTANT R19, desc[UR8][R14.64+0xa00] ;  /* 0x000a00080e137981 */ /* 0x000f68000c1e9900 */
[----:B0-----:R-:W5:Y:S04]  /*11b0*/  LDG.E.CONSTANT R21, desc[UR8][R14.64+0xc00] ;  /* 0x000c00080e157981 */ /* 0x001f68000c1e9900 */
[----:B------:R0:W5:Y:S01]  /*11c0*/  LDG.E.CONSTANT R29, desc[UR8][R14.64+0xe00] ;  /* 0x000e00080e1d7981 */ /* 0x000162000c1e9900 */
[----:B------:R-:W-:Y:S01]  /*11d0*/  IADD3 R20, PT, PT, R20, 0x400, RZ ;  /* 0x0000040014147810 */ /* 0x000fe20007ffe0ff */
[----:B--2---:R-:W-:-:S04]  /*11e0*/  FADD R22, -R18, R22 ;  /* 0x0000001612167221 */ /* 0x004fc80000000100 */
[----:B------:R-:W-:Y:S01]  /*11f0*/  FFMA R17, R22, R22, R17 ;  /* 0x0000001616117223 */ /* 0x000fe20000000011 */
[C---:B---3--:R-:W-:Y:S01]  /*1200*/  FADD R24, -R18.reuse, R24 ;  /* 0x0000001812187221 */ /* 0x048fe20000000100 */
[----:B----4-:R-:W-:-:S03]  /*1210*/  FADD R22, -R18, R27 ;  /* 0x0000001b12167221 */ /* 0x010fc60000000100 */
[----:B------:R-:W-:-:S04]  /*1220*/  FFMA R17, R24, R24, R17 ;  /* 0x0000001818117223 */ /* 0x000fc80000000011 */
[----:B------:R-:W-:Y:S01]  /*1230*/  FFMA R17, R22, R22, R17 ;  /* 0x0000001616117223 */ /* 0x000fe20000000011 */
[----:B-----5:R-:W-:-:S04]  /*1240*/  FADD R22, -R18, R25 ;  /* 0x0000001912167221 */ /* 0x020fc80000000100 */
[----:B------:R-:W-:Y:S01]  /*1250*/  FFMA R17, R22, R22, R17 ;  /* 0x0000001616117223 */ /* 0x000fe20000000011 */
[C---:B------:R-:W-:Y:S01]  /*1260*/  FADD R22, -R18.reuse, R23 ;  /* 0x0000001712167221 */ /* 0x040fe20000000100 */
[----:B0-----:R-:W-:-:S03]  /*1270*/  FADD R14, -R18, R19 ;  /* 0x00000013120e7221 */ /* 0x001fc60000000100 */
[----:B------:R-:W-:Y:S01]  /*1280*/  FFMA R17, R22, R22, R17 ;  /* 0x0000001616117223 */ /* 0x000fe20000000011 */
[----:B------:R-:W-:-:S03]  /*1290*/  FADD R22, -R18, R21 ;  /* 0x0000001512167221 */ /* 0x000fc60000000100 */
[----:B------:R-:W-:Y:S01]  /*12a0*/  FFMA R17, R14, R14, R17 ;  /* 0x0000000e0e117223 */ /* 0x000fe20000000011 */
[----:B------:R-:W-:-:S03]  /*12b0*/  FADD R14, -R18, R29 ;  /* 0x0000001d120e7221 */ /* 0x000fc60000000100 */
[----:B------:R-:W-:-:S04]  /*12c0*/  FFMA R17, R22, R22, R17 ;  /* 0x0000001616117223 */ /* 0x000fc80000000011 */
[----:B------:R-:W-:-:S07]  /*12d0*/  FFMA R17, R14, R14, R17 ;  /* 0x0000000e0e117223 */ /* 0x000fce0000000011 */
.L_x_218:
[----:B------:R-:W-:Y:S05]  /*12e0*/  BSYNC.RECONVERGENT B1 ;  /* 0x0000000000017941 */ /* 0x000fea0003800200 */
.L_x_217:
        /* <DEDUP_REMOVED lines=10> */
[----:B0-----:R-:W3:Y:S04]  /*1390*/  LDG.E.CONSTANT R21, desc[UR8][R14.64+0x200] ;  /* 0x000200080e157981 */ /* 0x001ee8000c1e9900 */
[----:B------:R-:W4:Y:S04]  /*13a0*/  LDG.E.CONSTANT R23, desc[UR8][R14.64+0x400] ;  /* 0x000400080e177981 */ /* 0x000f28000c1e9900 */
[----:B------:R-:W5:Y:S01]  /*13b0*/  LDG.E.CONSTANT R25, desc[UR8][R14.64+0x600] ;  /* 0x000600080e197981 */ /* 0x000f62000c1e9900 */
[----:B------:R-:W-:Y:S01]  /*13c0*/  IADD3 R20, PT, PT, R20, 0x200, RZ ;  /* 0x0000020014147810 */ /* 0x000fe20007ffe0ff */
[----:B--2---:R-:W-:-:S04]  /*13d0*/  FADD R22, -R18, R19 ;  /* 0x0000001312167221 */ /* 0x004fc80000000100 */
[----:B------:R-:W-:Y:S01]  /*13e0*/  FFMA R17, R22, R22, R17 ;  /* 0x0000001616117223 */ /* 0x000fe20000000011 */
[C---:B---3--:R-:W-:Y:S01]  /*13f0*/  FADD R22, -R18.reuse, R21 ;  /* 0x0000001512167221 */ /* 0x048fe20000000100 */
[----:B----4-:R-:W-:-:S03]  /*1400*/  FADD R24, -R18, R23 ;  /* 0x0000001712187221 */ /* 0x010fc60000000100 */
[----:B------:R-:W-:Y:S01]  /*1410*/  FFMA R17, R22, R22, R17 ;  /* 0x0000001616117223 */ /* 0x000fe20000000011 */
[----:B-----5:R-:W-:-:S03]  /*1420*/  FADD R22, -R18, R25 ;  /* 0x0000001912167221 */ /* 0x020fc60000000100 */
[----:B------:R-:W-:-:S04]  /*1430*/  FFMA R17, R24, R24, R17 ;  /* 0x0000001818117223 */ /* 0x000fc80000000011 */
[----:B------:R-:W-:-:S07]  /*1440*/  FFMA R17, R22, R22, R17 ;  /* 0x0000001616117223 */ /* 0x000fce0000000011 */
.L_x_220:
[----:B------:R-:W-:Y:S05]  /*1450*/  BSYNC.RECONVERGENT B1 ;  /* 0x0000000000017941 */ /* 0x000fea0003800200 */
.L_x_219:
[----:B------:R-:W-:Y:S05]  /*1460*/  @!P1 BRA `(.L_x_213) ;  /* 0x0000000000409947 */ /* 0x000fea0003800000 */
[----:B-1----:R-:W1:Y:S01]  /*1470*/  LDC.64 R14, c[0x0][0x380] ;  /* 0x0000e000ff0e7b82 */ /* 0x002e620000000a00 */
[----:B------:R-:W3:Y:S02]  /*1480*/  LDCU UR6, c[0x0][0x3b8] ;  /* 0x00007700ff0677ac */ /* 0x000ee40008000800 */
[----:B---3--:R-:W-:-:S04]  /*1490*/  IMAD R19, R7, UR6, R20 ;  /* 0x0000000607137c24 */ /* 0x008fc8000f8e0214 */
[----:B-1----:R-:W-:-:S05]  /*14a0*/  IMAD.WIDE R14, R19, 0x4, R14 ;  /* 0x00000004130e7825 */ /* 0x002fca00078e020e */
[----:B------:R-:W2:Y:S01]  /*14b0*/  LDG.E.CONSTANT R19, desc[UR8][R14.64] ;  /* 0x000000080e137981 */ /* 0x000ea2000c1e9900 */
[----:B------:R-:W-:Y:S01]  /*14c0*/  ISETP.NE.AND P0, PT, R12, 0x1, PT ;  /* 0x000000010c00780c */ /* 0x000fe20003f05270 */
[----:B--2---:R-:W-:-:S04]  /*14d0*/  FADD R20, -R18, R19 ;  /* 0x0000001312147221 */ /* 0x004fc80000000100 */
[----:B------:R-:W-:-:S08]  /*14e0*/  FFMA R17, R20, R20, R17 ;  /* 0x0000001414117223 */ /* 0x000fd00000000011 */
[----:B------:R-:W-:Y:S05]  /*14f0*/  @!P0 BRA `(.L_x_213) ;  /* 0x00000000001c8947 */ /* 0x000fea0003800000 */
[----:B------:R-:W-:Y:S01]  /*1500*/  ISETP.NE.AND P0, PT, R12, 0x2, PT ;  /* 0x000000020c00780c */ /* 0x000fe20003f05270 */
[----:B------:R-:W2:-:S12]  /*1510*/  LDG.E.CONSTANT R19, desc[UR8][R14.64+0x200] ;  /* 0x000200080e137981 */ /* 0x000e98000c1e9900 */
[----:B0-----:R-:W3:Y:S01]  /*1520*/  @P0 LDG.E.CONSTANT R21, desc[UR8][R14.64+0x400] ;  /* 0x000400080e150981 */ /* 0x001ee2000c1e9900 */
[----:B--2---:R-:W-:-:S04]  /*1530*/  FADD R20, -R18, R19 ;  /* 0x0000001312147221 */ /* 0x004fc80000000100 */
[----:B------:R-:W-:Y:S01]  /*1540*/  FFMA R17, R20, R20, R17 ;  /* 0x0000001414117223 */ /* 0x000fe20000000011 */
[----:B---3--:R-:W-:-:S04]  /*1550*/  @P0 FADD R18, -R18, R21 ;  /* 0x0000001512120221 */ /* 0x008fc80000000100 */
[----:B------:R-:W-:-:S07]  /*1560*/  @P0 FFMA R17, R18, R18, R17 ;  /* 0x0000001212110223 */ /* 0x000fce0000000011 */
.L_x_213:
[----:B------:R-:W-:Y:S05]  /*1570*/  BSYNC.RECONVERGENT B0 ;  /* 0x0000000000007941 */ /* 0x000fea0003800200 */
.L_x_212:
[----:B-1----:R-:W1:Y:S01]  /*1580*/  SHFL.DOWN P0, R14, R17, 0x1, 0x1f ;  /* 0x08201f00110e7f89 */ /* 0x002e620000000000 */
[----:B------:R-:W-:Y:S01]  /*1590*/  ISETP.NE.AND P1, PT, R3, RZ, PT ;  /* 0x000000ff0300720c */ /* 0x000fe20003f25270 */
[----:B------:R-:W-:Y:S01]  /*15a0*/  BSSY.RECONVERGENT B0, `(.L_x_221) ;  /* 0x000002c000007945 */ /* 0x000fe20003800200 */
[----:B-1----:R-:W-:-:S05]  /*15b0*/  @P0 FADD R14, R14, R17 ;  /* 0x000000110e0e0221 */ /* 0x002fca0000000000 */
[----:B------:R-:W1:Y:S02]  /*15c0*/  SHFL.DOWN P0, R15, R14, 0x2, 0x1f ;  /* 0x08401f000e0f7f89 */ /* 0x000e640000000000 */
[----:B-1----:R-:W-:-:S05]  /*15d0*/  @P0 FADD R15, R14, R15 ;  /* 0x0000000f0e0f0221 */ /* 0x002fca0000000000 */
[----:B--2---:R-:W1:Y:S02]  /*15e0*/  SHFL.DOWN P0, R18, R15, 0x4, 0x1f ;  /* 0x08801f000f127f89 */ /* 0x004e640000000000 */
[----:B-1----:R-:W-:-:S05]  /*15f0*/  @P0 FADD R18, R15, R18 ;  /* 0x000000120f120221 */ /* 0x002fca0000000000 */
[----:B------:R-:W1:Y:S02]  /*1600*/  SHFL.DOWN P0, R19, R18, 0x8, 0x1f ;  /* 0x09001f0012137f89 */ /* 0x000e640000000000 */
[----:B-1----:R-:W-:-:S05]  /*1610*/  @P0 FADD R19, R18, R19 ;  /* 0x0000001312130221 */ /* 0x002fca0000000000 */
[----:B0-----:R-:W0:Y:S02]  /*1620*/  SHFL.DOWN P0, R21, R19, 0x10, 0x1f ;  /* 0x0a001f0013157f89 */ /* 0x001e240000000000 */
[----:B0-----:R-:W-:Y:S01]  /*1630*/  @P0 FADD R21, R19, R21 ;  /* 0x0000001513150221 */ /* 0x001fe20000000000 */
[----:B------:R-:W-:-:S04]  /*1640*/  ISETP.NE.AND P0, PT, R2, RZ, PT ;  /* 0x000000ff0200720c */ /* 0x000fc80003f05270 */
[----:B------:R0:W-:Y:S01]  /*1650*/  @!P1 STS [R8+UR4+0x4], R21 ;  /* 0x0000041508009988 */ /* 0x0001e20008000804 */
[----:B------:R-:W-:Y:S08]  /*1660*/  BAR.SYNC.DEFER_BLOCKING 0x0 ;  /* 0x0000000000007b1d */ /* 0x000ff00000010000 */
[----:B------:R-:W-:Y:S05]  /*1670*/  @P0 BRA `(.L_x_222) ;  /* 0x0000000000780947 */ /* 0x000fea0003800000 */
[----:B------:R-:W1:Y:S01]  /*1680*/  LDS.64 R14, [UR5+0x8] ;  /* 0x00000805ff0e7984 */ /* 0x000e620008000a00 */
[----:B------:R-:W2:Y:S01]  /*1690*/  LDCU UR6, c[0x0][0x3b8] ;  /* 0x00007700ff0677ac */ /* 0x000ea20008000800 */
[----:B------:R-:W-:Y:S02]  /*16a0*/  BSSY.RECONVERGENT B1, `(.L_x_223) ;  /* 0x0000012000017945 */ /* 0x000fe40003800200 */
[----:B------:R-:W3:Y:S01]  /*16b0*/  LDS R17, [UR5+0x10] ;  /* 0x00001005ff117984 */ /* 0x000ee20008000800 */
[----:B--2---:R-:W-:-:S04]  /*16c0*/  I2FP.F32.S32 R19, UR6 ;  /* 0x0000000600137c45 */ /* 0x004fc80008201400 */
[----:B------:R-:W2:Y:S01]  /*16d0*/  MUFU.RCP R18, R19 ;  /* 0x0000001300127308 */ /* 0x000ea20000001000 */
        /* <DEDUP_REMOVED lines=13> */
[----:B------:R-:W-:-:S07]  /*17b0*/  MOV R15, R19 ;  /* 0x00000013000f7202 */ /* 0x000fce0000000f00 */
.L_x_224:
[----:B------:R-:W-:Y:S05]  /*17c0*/  BSYNC.RECONVERGENT B1 ;  /* 0x0000000000017941 */ /* 0x000fea0003800200 */
.L_x_223:
[----:B------:R-:W1:Y:S02]  /*17d0*/  LDCU UR6, c[0x0][0x3bc] ;  /* 0x00007780ff0677ac */ /* 0x000e640008000800 */
[----:B-1----:R-:W-:Y:S02]  /*17e0*/  FADD R17, R15, UR6 ;  /* 0x000000060f117e21 */ /* 0x002fe40008000000 */
[----:B------:R-:W1:Y:S03]  /*17f0*/  LDC.64 R14, c[0x0][0x3a0] ;  /* 0x0000e800ff0e7b82 */ /* 0x000e660000000a00 */
[----:B------:R-:W-:-:S13]  /*1800*/  FSETP.GEU.AND P0, PT, |R17|, 1.175494350822287508e-38, PT ;  /* 0x008000001100780b */ /* 0x000fda0003f0e200 */
[----:B------:R-:W-:-:S04]  /*1810*/  @!P0 FMUL R17, R17, 16777216 ;  /* 0x4b80000011118820 */ /* 0x000fc80000400000 */
[----:B------:R-:W2:Y:S01]  /*1820*/  MUFU.RSQ R19, R17 ;  /* 0x0000001100137308 */ /* 0x000ea20000001400 */
[----:B-1----:R-:W-:-:S04]  /*1830*/  IMAD.WIDE R14, R7, 0x4, R14 ;  /* 0x00000004070e7825 */ /* 0x002fc800078e020e */
[----:B--2---:R-:W-:-:S05]  /*1840*/  @!P0 FMUL R19, R19, 4096 ;  /* 0x4580000013138820 */ /* 0x004fca0000400000 */
[----:B------:R1:W-:Y:S02]  /*1850*/  STG.E desc[UR8][R14.64], R19 ;  /* 0x000000130e007986 */ /* 0x0003e4000c101908 */
.L_x_222:
[----:B------:R-:W-:Y:S05]  /*1860*/  BSYNC.RECONVERGENT B0 ;  /* 0x0000000000007941 */ /* 0x000fea0003800200 */
.L_x_221:
[----:B------:R-:W-:-:S04]  /*1870*/  IADD3 R7, PT, PT, R4, R7, RZ ;  /* 0x0000000704077210 */ /* 0x000fc80007ffe0ff */
[----:B------:R-:W-:-:S13]  /*1880*/  ISETP.GE.AND P0, PT, R7, R0, PT ;  /* 0x000000000700720c */ /* 0x000fda0003f06270 */
[----:B------:R-:W-:Y:S05]  /*1890*/  @!P0 BRA `(.L_x_225) ;  /* 0xffffffe800488947 */ /* 0x000fea000383ffff */
[----:B------:R-:W-:Y:S05]  /*18a0*/  EXIT ;  /* 0x000000000000794d */ /* 0x000fea0003800000 */
        .weak           $__internal_7_$__cuda_sm3x_div_rn_noftz_f32_slowpath
        .type           $__internal_7_$__cuda_sm3x_div_rn_noftz_f32_slowpath,@function
        .size           $__internal_7_$__cuda_sm3x_div_rn_noftz_f32_slowpath,(.L_x_288 - $__internal_7_$__cuda_sm3x_div_rn_noftz_f32_slowpath)
$__internal_7_$__cuda_sm3x_div_rn_noftz_f32_slowpath:
[----:B------:R-:W-:Y:S01]  /*18b0*/  SHF.R.U32.HI R18, RZ, 0x17, R15 ;  /* 0x00000017ff127819 */ /* 0x000fe2000001160f */
[----:B------:R-:W-:Y:S01]  /*18c0*/  BSSY.RECONVERGENT B2, `(.L_x_226) ;  /* 0x0000062000027945 */ /* 0x000fe20003800200 */
[----:B------:R-:W-:Y:S02]  /*18d0*/  SHF.R.U32.HI R19, RZ, 0x17, R14 ;  /* 0x00000017ff137819 */ /* 0x000fe4000001160e */
[----:B------:R-:W-:Y:S02]  /*18e0*/  LOP3.LUT R18, R18, 0xff, RZ, 0xc0, !PT ;  /* 0x000000ff12127812 */ /* 0x000fe400078ec0ff */
[----:B------:R-:W-:Y:S02]  /*18f0*/  LOP3.LUT R23, R19, 0xff, RZ, 0xc0, !PT ;  /* 0x000000ff13177812 */ /* 0x000fe400078ec0ff */
[----:B------:R-:W-:Y:S02]  /*1900*/  IADD3 R21, PT, PT, R18, -0x1, RZ ;  /* 0xffffffff12157810 */ /* 0x000fe40007ffe0ff */
[----:B------:R-:W-:-:S02]  /*1910*/  IADD3 R20, PT, PT, R23, -0x1, RZ ;  /* 0xffffffff17147810 */ /* 0x000fc40007ffe0ff */
        /* <DEDUP_REMOVED lines=22> */
[----:B------:R-:W-:Y:S01]  /*1a80*/  @P0 MOV R19, RZ ;  /* 0x000000ff00130202 */ /* 0x000fe20000000f00 */
[----:B------:R-:W-:Y:S01]  /*1a90*/  @!P0 FFMA R14, R14, 1.84467440737095516160e+19, RZ ;  /* 0x5f8000000e0e8823 */ /* 0x000fe200000000ff */
[----:B------:R-:W-:Y:S01]  /*1aa0*/  @!P0 MOV R19, 0xffffffc0 ;  /* 0xffffffc000138802 */ /* 0x000fe20000000f00 */
[----:B------:R-:W-:-:S03]  /*1ab0*/  @!P1 FFMA R15, R15, 1.84467440737095516160e+19, RZ ;  /* 0x5f8000000f0f9823 */ /* 0x000fc600000000ff */
[----:B------:R-:W-:-:S07]  /*1ac0*/  @!P1 IADD3 R19, PT, PT, R19, 0x40, RZ ;  /* 0x0000004013139810 */ /* 0x000fce0007ffe0ff */
.L_x_227:
[----:B------:R-:W-:Y:S01]  /*1ad0*/  LEA R20, R18, 0xc0800000, 0x17 ;  /* 0xc080000012147811 */ /* 0x000fe200078eb8ff */
[----:B------:R-:W-:Y:S01]  /*1ae0*/  BSSY.RECONVERGENT B3, `(.L_x_232) ;  /* 0x0000036000037945 */ /* 0x000fe20003800200 */
[----:B------:R-:W-:Y:S02]  /*1af0*/  IADD3 R23, PT, PT, R23, -0x7f, RZ ;  /* 0xffffff8117177810 */ /* 0x000fe40007ffe0ff */
[----:B------:R-:W-:-:S03]  /*1b00*/  IADD3 R22, PT, PT, -R20, R15, RZ ;  /* 0x0000000f14167210 */ /* 0x000fc60007ffe1ff */
[C---:B------:R-:W-:Y:S01]  /*1b10*/  IMAD R14, R23.reuse, -0x800000, R14 ;  /* 0xff800000170e7824 */ /* 0x040fe200078e020e */
[----:B------:R0:W1:Y:S01]  /*1b20*/  MUFU.RCP R15, R22 ;  /* 0x00000016000f7308 */ /* 0x0000620000001000 */
[----:B------:R-:W-:Y:S01]  /*1b30*/  FADD.FTZ R21, -R22, -RZ ;  /* 0x800000ff16157221 */ /* 0x000fe20000010100 */
[----:B0-----:R-:W-:-:S04]  /*1b40*/  IADD3 R22, PT, PT, R23, 0x7f, -R18 ;  /* 0x0000007f17167810 */ /* 0x001fc80007ffe812 */
[----:B------:R-:W-:Y:S01]  /*1b50*/  IADD3 R19, PT, PT, R22, R19, RZ ;  /* 0x0000001316137210 */ /* 0x000fe20007ffe0ff */
[----:B-1----:R-:W-:-:S04]  /*1b60*/  FFMA R20, R15, R21, 1 ;  /* 0x3f8000000f147423 */ /* 0x002fc80000000015 */
[----:B------:R-:W-:-:S04]  /*1b70*/  FFMA R15, R15, R20, R15 ;  /* 0x000000140f0f7223 */ /* 0x000fc8000000000f */
[----:B------:R-:W-:-:S04]  /*1b80*/  FFMA R20, R14, R15, RZ ;  /* 0x0000000f0e147223 */ /* 0x000fc800000000ff */
[----:B------:R-:W-:-:S04]  /*1b90*/  FFMA R24, R21, R20, R14 ;  /* 0x0000001415187223 */ /* 0x000fc8000000000e */
[----:B------:R-:W-:-:S04]  /*1ba0*/  FFMA R20, R15, R24, R20 ;  /* 0x000000180f147223 */ /* 0x000fc80000000014 */
[----:B------:R-:W-:-:S04]  /*1bb0*/  FFMA R21, R21, R20, R14 ;  /* 0x0000001415157223 */ /* 0x000fc8000000000e */
[----:B------:R-:W-:-:S05]  /*1bc0*/  FFMA R14, R15, R21, R20 ;  /* 0x000000150f0e7223 */ /* 0x000fca0000000014 */
[----:B------:R-:W-:-:S04]  /*1bd0*/  SHF.R.U32.HI R18, RZ, 0x17, R14 ;  /* 0x00000017ff127819 */ /* 0x000fc8000001160e */
[----:B------:R-:W-:-:S04]  /*1be0*/  LOP3.LUT R18, R18, 0xff, RZ, 0xc0, !PT ;  /* 0x000000ff12127812 */ /* 0x000fc800078ec0ff */
[----:B------:R-:W-:-:S04]  /*1bf0*/  IADD3 R22, PT, PT, R18, R19, RZ ;  /* 0x0000001312167210 */ /* 0x000fc80007ffe0ff */
        /* <DEDUP_REMOVED lines=16> */
[----:B------:R-:W-:Y:S02]  /*1d00*/  IADD3 R20, PT, PT, R22, 0x20, RZ ;  /* 0x0000002016147810 */ /* 0x000fe40007ffe0ff */
[----:B------:R-:W-:-:S02]  /*1d10*/  LOP3.LUT R19, R19, 0x800000, RZ, 0xfc, !PT ;  /* 0x0080000013137812 */ /* 0x000fc400078efcff */
[----:B------:R-:W-:Y:S02]  /*1d20*/  IADD3 R21, PT, PT, -R22, RZ, RZ ;  /* 0x000000ff16157210 */ /* 0x000fe40007ffe1ff */
[----:B------:R-:W-:Y:S02]  /*1d30*/  SHF.L.U32 R20, R19, R20, RZ ;  /* 0x0000001413147219 */ /* 0x000fe400000006ff */
[----:B------:R-:W-:Y:S02]  /*1d40*/  FSETP.NEU.FTZ.AND P0, PT, R18, R15, PT ;  /* 0x0000000f1200720b */ /* 0x000fe40003f1d000 */
[----:B------:R-:W-:Y:S02]  /*1d50*/  SEL R18, R21, RZ, P2 ;  /* 0x000000ff15127207 */ /* 0x000fe40001000000 */
[----:B------:R-:W-:Y:S02]  /*1d60*/  ISETP.NE.AND P1, PT, R20, RZ, P1 ;  /* 0x000000ff1400720c */ /* 0x000fe40000f25270 */
[----:B------:R-:W-:-:S02]  /*1d70*/  SHF.R.U32.HI R18, RZ, R18, R19 ;  /* 0x00000012ff127219 */ /* 0x000fc40000011613 */
[----:B------:R-:W-:Y:S02]  /*1d80*/  PLOP3.LUT P0, PT, P0, P1, PT, 0xf8, 0x8f ;  /* 0x00000000008f781c */ /* 0x000fe40000703f70 */
[----:B------:R-:W-:Y:S02]  /*1d90*/  SHF.R.U32.HI R20, RZ, 0x1, R18 ;  /* 0x00000001ff147819 */ /* 0x000fe40000011612 */
[----:B------:R-:W-:-:S04]  /*1da0*/  SEL R15, RZ, 0x1, !P0 ;  /* 0x00000001ff0f7807 */ /* 0x000fc80004000000 */
[----:B------:R-:W-:-:S04]  /*1db0*/  LOP3.LUT R15, R15, 0x1, R20, 0xf8, !PT ;  /* 0x000000010f0f7812 */ /* 0x000fc800078ef814 */
[----:B------:R-:W-:-:S04]  /*1dc0*/  LOP3.LUT R15, R15, R18, RZ, 0xc0, !PT ;  /* 0x000000120f0f7212 */ /* 0x000fc800078ec0ff */
[----:B------:R-:W-:-:S04]  /*1dd0*/  IADD3 R15, PT, PT, R20, R15, RZ ;  /* 0x0000000f140f7210 */ /* 0x000fc80007ffe0ff */
[----:B------:R-:W-:Y:S01]  /*1de0*/  LOP3.LUT R14, R15, R14, RZ, 0xfc, !PT ;  /* 0x0000000e0f0e7212 */ /* 0x000fe200078efcff */
[----:B------:R-:W-:Y:S06]  /*1df0*/  BRA `(.L_x_235) ;  /* 0x0000000000107947 */ /* 0x000fec0003800000 */
.L_x_234:
[----:B------:R-:W-:-:S04]  /*1e00*/  LOP3.LUT R14, R14, 0x80000000, RZ, 0xc0, !PT ;  /* 0x800000000e0e7812 */ /* 0x000fc800078ec0ff */
[----:B------:R-:W-:Y:S01]  /*1e10*/  LOP3.LUT R14, R14, 0x7f800000, RZ, 0xfc, !PT ;  /* 0x7f8000000e0e7812 */ /* 0x000fe200078efcff */
[----:B------:R-:W-:Y:S06]  /*1e20*/  BRA `(.L_x_235) ;  /* 0x0000000000047947 */ /* 0x000fec0003800000 */
.L_x_233:
[----:B------:R-:W-:-:S07]  /*1e30*/  LEA R14, R19, R14, 0x17 ;  /* 0x0000000e130e7211 */ /* 0x000fce00078eb8ff */
.L_x_235:
[----:B------:R-:W-:Y:S05]  /*1e40*/  BSYNC.RECONVERGENT B3 ;  /* 0x0000000000037941 */ /* 0x000fea0003800200 */
.L_x_232:
[----:B------:R-:W-:Y:S05]  /*1e50*/  BRA `(.L_x_236) ;  /* 0x0000000000207947 */ /* 0x000fea0003800000 */
.L_x_231:
[----:B------:R-:W-:-:S04]  /*1e60*/  LOP3.LUT R14, R15, 0x80000000, R14, 0x48, !PT ;  /* 0x800000000f0e7812 */ /* 0x000fc800078e480e */
[----:B------:R-:W-:Y:S01]  /*1e70*/  LOP3.LUT R14, R14, 0x7f800000, RZ, 0xfc, !PT ;  /* 0x7f8000000e0e7812 */ /* 0x000fe200078efcff */
[----:B------:R-:W-:Y:S06]  /*1e80*/  BRA `(.L_x_236) ;  /* 0x0000000000147947 */ /* 0x000fec0003800000 */
.L_x_230:
[----:B------:R-:W-:Y:S01]  /*1e90*/  LOP3.LUT R14, R15, 0x80000000, R14, 0x48, !PT ;  /* 0x800000000f0e7812 */ /* 0x000fe200078e480e */
[----:B------:R-:W-:Y:S06]  /*1ea0*/  BRA `(.L_x_236) ;  /* 0x00000000000c7947 */ /* 0x000fec0003800000 */
.L_x_229:
[----:B------:R-:W0:Y:S01]  /*1eb0*/  MUFU.RSQ R14, -QNAN ;  /* 0xffc00000000e7908 */ /* 0x000e220000001400 */
[----:B------:R-:W-:Y:S05]  /*1ec0*/  BRA `(.L_x_236) ;  /* 0x0000000000047947 */ /* 0x000fea0003800000 */
.L_x_228:
[----:B------:R-:W-:-:S07]  /*1ed0*/  FADD.FTZ R14, R14, R15 ;  /* 0x0000000f0e0e7221 */ /* 0x000fce0000010000 */
.L_x_236:
[----:B------:R-:W-:Y:S05]  /*1ee0*/  BSYNC.RECONVERGENT B2 ;  /* 0x0000000000027941 */ /* 0x000fea0003800200 */
.L_x_226:
[----:B------:R-:W-:Y:S01]  /*1ef0*/  HFMA2 R15, -RZ, RZ, 0, 0 ;  /* 0x00000000ff0f7431 */ /* 0x000fe200000001ff */
[----:B0-----:R-:W-:Y:S02]  /*1f00*/  MOV R19, R14 ;  /* 0x0000000e00137202 */ /* 0x001fe40000000f00 */
[----:B------:R-:W-:-:S04]  /*1f10*/  MOV R14, R17 ;  /* 0x00000011000e7202 */ /* 0x000fc80000000f00 */
[----:B------:R-:W-:Y:S05]  /*1f20*/  RET.REL.NODEC R14 `(_Z28InstanceNormRowReduceInToOutIff6MeanOpIffE6IvarOpIffEEvPKT_iiiPT0_S8_T1_T2_) ;  /* 0xffffffe00e347950 */ /* 0x000fea0003c3ffff */
.L_x_237:
        /* <DEDUP_REMOVED lines=13> */
.L_x_288:


//--------------------- .text._Z32InstanceNormRowReduceInToOutWarpIff6MeanOpIffE6IvarOpIffEEvPKT_iiiPT0_S8_T1_T2_ --------------------------
	.section	.text._Z32InstanceNormRowReduceInToOutWarpIff6MeanOpIffE6IvarOpIffEEvPKT_iiiPT0_S8_T1_T2_,"ax",@progbits
	.align	128
        .global         _Z32InstanceNormRowReduceInToOutWarpIff6MeanOpIffE6IvarOpIffEEvPKT_iiiPT0_S8_T1_T2_
        .type           _Z32InstanceNormRowReduceInToOutWarpIff6MeanOpIffE6IvarOpIffEEvPKT_iiiPT0_S8_T1_T2_,@function
        .size           _Z32InstanceNormRowReduceInToOutWarpIff6MeanOpIffE6IvarOpIffEEvPKT_iiiPT0_S8_T1_T2_,(.L_x_289 - _Z32InstanceNormRowReduceInToOutWarpIff6MeanOpIffE6IvarOpIffEEvPKT_iiiPT0_S8_T1_T2_)
        .other          _Z32InstanceNormRowReduceInToOutWarpIff6MeanOpIffE6IvarOpIffEEvPKT_iiiPT0_S8_T1_T2_,@"STO_CUDA_ENTRY STV_DEFAULT"
_Z32InstanceNormRowReduceInToOutWarpIff6MeanOpIffE6IvarOpIffEEvPKT_iiiPT0_S8_T1_T2_:
.text._Z32InstanceNormRowReduceInToOutWarpIff6MeanOpIffE6IvarOpIffEEvPKT_iiiPT0_S8_T1_T2_:
[----:B------:R-:W-:Y:S01]  /*0000*/  LDC R1, c[0x0][0x37c] ;  /* 0x0000df00ff017b82 */ /* 0x000fe20000000800 */
[----:B------:R-:W0:Y:S01]  /*0010*/  S2R R2, SR_TID.X ;  /* 0x0000000000027919 */ /* 0x000e220000002100 */
[----:B------:R-:W1:Y:S01]  /*0020*/  LDCU.64 UR4, c[0x0][0x388] ;  /* 0x00007100ff0477ac */ /* 0x000e620008000a00 */
[----:B------:R-:W2:Y:S01]  /*0030*/  S2R R5, SR_CTAID.X ;  /* 0x0000000000057919 */ /* 0x000ea20000002500 */
[----:B-1----:R-:W-:Y:S01]  /*0040*/  UIMAD UR4, UR5, UR4, URZ ;  /* 0x00000004050472a4 */ /* 0x002fe2000f8e02ff */
[----:B0-----:R-:W-:-:S04]  /*0050*/  SHF.R.U32.HI R0, RZ, 0x5, R2 ;  /* 0x00000005ff007819 */ /* 0x001fc80000011602 */
[----:B--2---:R-:W-:-:S04]  /*0060*/  LEA R5, R5, R0, 0x2 ;  /* 0x0000000005057211 */ /* 0x004fc800078e10ff */
[----:B------:R-:W-:-:S13]  /*0070*/  ISETP.GE.AND P0, PT, R5, UR4, PT ;  /* 0x0000000405007c0c */ /* 0x000fda000bf06270 */
[----:B------:R-:W-:Y:S05]  /*0080*/  @P0 EXIT ;  /* 0x000000000000094d */ /* 0x000fea0003800000 */
[----:B------:R-:W0:Y:S01]  /*0090*/  LDCU UR6, c[0x0][0x390] ;  /* 0x00007200ff0677ac */ /* 0x000e220008000800 */
[----:B------:R-:W-:Y:S02]  /*00a0*/  LOP3.LUT R0, R2, 0x1f, RZ, 0xc0, !PT ;  /* 0x0000001f02007812 */ /* 0x000fe400078ec0ff */
[----:B------:R-:W1:Y:S01]  /*00b0*/  LDC R2, c[0x0][0x370] ;  /* 0x0000dc00ff027b82 */ /* 0x000e620000000800 */
[----:B------:R-:W2:Y:S01]  /*00c0*/  LDCU UR5, c[0x0][0x3a8] ;  /* 0x00007500ff0577ac */ /* 0x000ea20008000800 */
[----:B------:R-:W-:Y:S01]  /*00d0*/  LOP3.LUT R3, RZ, R0, RZ, 0x33, !PT ;  /* 0x00000000ff037212 */ /* 0x000fe200078e33ff */
[----:B------:R-:W3:Y:S03]  /*00e0*/  LDCU UR8, c[0x0][0x3b8] ;  /* 0x00007700ff0877ac */ /* 0x000ee60008000800 */
[----:B0-----:R-:W-:Y:S01]  /*00f0*/  IADD3 R3, PT, PT, R3, UR6, RZ ;  /* 0x0000000603037c10 */ /* 0x001fe2000fffe0ff */
[----:B------:R-:W0:Y:S03]  /*0100*/  LDCU.64 UR6, c[0x0][0x358] ;  /* 0x00006b00ff0677ac */ /* 0x000e260008000a00 */
[----:B------:R-:W-:-:S02]  /*0110*/  LEA.HI R10, R3, 0x1, RZ, 0x1b ;  /* 0x00000001030a7811 */ /* 0x000fc400078fd8ff */
[----:B--2---:R-:W-:Y:S02]  /*0120*/  I2FP.F32.S32 R4, UR5 ;  /* 0x0000000500047c45 */ /* 0x004fe40008201400 */
[C---:B------:R-:W-:Y:S02]  /*0130*/  LOP3.LUT R7, R10.reuse, 0xf, RZ, 0xc0, !PT ;  /* 0x0000000f0a077812 */ /* 0x040fe400078ec0ff */
[C---:B------:R-:W-:Y:S02]  /*0140*/  LOP3.LUT R8, R10.reuse, 0x7, RZ, 0xc0, !PT ;  /* 0x000000070a087812 */ /* 0x040fe400078ec0ff */
[C---:B------:R-:W-:Y:S02]  /*0150*/  LOP3.LUT R9, R10.reuse, 0xffffff0, RZ, 0xc0, !PT ;  /* 0x0ffffff00a097812 */ /* 0x040fe400078ec0ff */
[----:B---3--:R-:W-:Y:S02]  /*0160*/  I2FP.F32.S32 R6, UR8 ;  /* 0x0000000800067c45 */ /* 0x008fe40008201400 */
[----:B------:R-:W-:-:S02]  /*0170*/  LOP3.LUT R10, R10, 0x3, RZ, 0xc0, !PT ;  /* 0x000000030a0a7812 */ /* 0x000fc400078ec0ff */
[----:B------:R-:W-:Y:S02]  /*0180*/  IADD3 R11, PT, PT, R7, -0x1, RZ ;  /* 0xffffffff070b7810 */ /* 0x000fe40007ffe0ff */
[----:B------:R-:W-:Y:S02]  /*0190*/  IADD3 R12, PT, PT, R8, -0x1, RZ ;  /* 0xffffffff080c7810 */ /* 0x000fe40007ffe0ff */
[----:B0-----:R-:W-:-:S07]  /*01a0*/  IADD3 R13, PT, PT, -R9, RZ, RZ ;  /* 0x000000ff090d7210 */ /* 0x001fce0007ffe1ff */
.L_x_262:
[----:B0-----:R-:W0:Y:S01]  /*01b0*/  LDCU UR5, c[0x0][0x390] ;  /* 0x00007200ff0577ac */ /* 0x001e220008000800 */
[----:B------:R-:W-:Y:S01]  /*01c0*/  BSSY.RECONVERGENT B0, `(.L_x_238) ;  /* 0x0000073000007945 */ /* 0x000fe20003800200 */
[----:B------:R-:W-:Y:S01]  /*01d0*/  HFMA2 R16, -RZ, RZ, 0, 0 ;  /* 0x00000000ff107431 */ /* 0x000fe200000001ff */
[----:B0-----:R-:W-:-:S13]  /*01e0*/  ISETP.GE.AND P3, PT, R0, UR5, PT ;  /* 0x0000000500007c0c */ /* 0x001fda000bf66270 */
[----:B------:R-:W-:Y:S05]  /*01f0*/  @P3 BRA `(.L_x_239) ;  /* 0x0000000400bc3947 */ /* 0x000fea0003800000 */
[----:B------:R-:W-:Y:S01]  /*0200*/  ISETP.GE.U32.AND P0, PT, R3, 0x1e0, PT ;  /* 0x000001e00300780c */ /* 0x000fe20003f06070 */
[----:B------:R-:W-:Y:S01]  /*0210*/  BSSY.RECONVERGENT B1, `(.L_x_240) ;  /* 0x0000031000017945 */ /* 0x000fe20003800200 */
[----:B------:R-:W-:Y:S02]  /*0220*/  ISETP.NE.AND P1, PT, R7, RZ, PT ;  /* 0x000000ff0700720c */ /* 0x000fe40003f25270 */
[----:B------:R-:W-:Y:S02]  /*0230*/  MOV R16, RZ ;  /* 0x000000ff00107202 */ /* 0x000fe40000000f00 */
[----:B------:R-:W-:-:S07]  /*0240*/  MOV R18, R0 ;  /* 0x0000000000127202 */ /* 0x000fce0000000f00 */
[----:B------:R-:W-:Y:S05]  /*0250*/  @!P0 BRA `(.L_x_241) ;  /* 0x0000000000b08947 */ /* 0x000fea0003800000 */
[----:B------:R-:W0:Y:S01]  /*0260*/  LDCU UR5, c[0x0][0x3a8] ;  /* 0x00007500ff0577ac */ /* 0x000e220008000800 */
[----:B------:R-:W-:Y:S02]  /*0270*/  MOV R16, RZ ;  /* 0x000000ff00107202 */ /* 0x000fe40000000f00 */
[----:B------:R-:W-:Y:S02]  /*0280*/  MOV R19, R13 ;  /* 0x0000000d00137202 */ /* 0x000fe40000000f00 */
[----:B------:R-:W-:Y:S01]  /*0290*/  MOV R18, R0 ;  /* 0x0000000000127202 */ /* 0x000fe20000000f00 */
[----:B0-----:R-:W-:-:S07]  /*02a0*/  IMAD R17, R5, UR5, R0 ;  /* 0x0000000505117c24 */ /* 0x001fce000f8e0200 */
.L_x_242:
[----:B------:R-:W0:Y:S02]  /*02b0*/  LDC.64 R14, c[0x0][0x380] ;  /* 0x0000e000ff0e7b82 */ /* 0x000e240000000a00 */
[----:B0-----:R-:W-:-:S05]  /*02c0*/  IMAD.WIDE R14, R17, 0x4, R14 ;  /* 0x00000004110e7825 */ /* 0x001fca00078e020e */
[----:B------:R-:W2:Y:S04]  /*02d0*/  LDG.E.CONSTANT R21, desc[UR6][R14.64] ;  /* 0x000000060e157981 */ /* 0x000ea8000c1e9900 */
[----:B------:R-:W3:Y:S04]  /*02e0*/  LDG.E.CONSTANT R27, desc[UR6][R14.64+0x80] ;  /* 0x000080060e1b7981 */ /* 0x000ee8000c1e9900 */
[----:B------:R-:W4:Y:S04]  /*02f0*/  LDG.E.CONSTANT R22, desc[UR6][R14.64+0x100] ;  /* 0x000100060e167981 */ /* 0x000f28000c1e9900 */
        /* <DEDUP_REMOVED lines=15> */
[----:B------:R-:W5:Y:S01]  /*03f0*/  LDG.E.CONSTANT R24, desc[UR6][R14.64+0x600] ;  /* 0x000600060e187981 */ /* 0x000f62000c1e9900 */
[----:B------:R-:W-:-:S03]  /*0400*/  FADD R26, R27, R20 ;  /* 0x000000141b1a7221 */ /* 0x000fc60000000000 */
[----:B------:R-:W5:Y:S01]  /*0410*/  LDG.E.CONSTANT R20, desc[UR6][R14.64+0x680] ;  /* 0x000680060e147981 */ /* 0x000f62000c1e9900 */
[----:B--2---:R-:W-:-:S03]  /*0420*/  FADD R27, R26, R21 ;  /* 0x000000151a1b7221 */ /* 0x004fc60000000000 */
[----:B------:R-:W2:Y:S04]  /*0430*/  LDG.E.CONSTANT R21, desc[UR6][R14.64+0x700] ;  /* 0x000700060e157981 */ /* 0x000ea8000c1e9900 */
[----:B------:R-:W2:Y:S01]  /*0440*/  LDG.E.CONSTANT R26, desc[UR6][R14.64+0x780] ;  /* 0x000780060e1a7981 */ /* 0x000ea2000c1e9900 */
[----:B---3--:R-:W-:Y:S01]  /*0450*/  FADD R27, R27, R16 ;  /* 0x000000101b1b7221 */ /* 0x008fe20000000000 */
[----:B------:R-:W-:Y:S02]  /*0460*/  IADD3 R19, PT, PT, R19, 0x10, RZ ;  /* 0x0000001013137810 */ /* 0x000fe40007ffe0ff */
[----:B------:R-:W-:Y:S01]  /*0470*/  IADD3 R18, PT, PT, R18, 0x200, RZ ;  /* 0x0000020012127810 */ /* 0x000fe20007ffe0ff */
[----:B----4-:R-:W-:Y:S01]  /*0480*/  FADD R22, R27, R22 ;  /* 0x000000161b167221 */ /* 0x010fe20000000000 */
[----:B------:R-:W-:-:S02]  /*0490*/  ISETP.NE.AND P0, PT, R19, RZ, PT ;  /* 0x000000ff1300720c */ /* 0x000fc40003f05270 */
[----:B------:R-:W-:Y:S01]  /*04a0*/  IADD3 R17, PT, PT, R17, 0x200, RZ ;  /* 0x0000020011117810 */ /* 0x000fe20007ffe0ff */
[----:B-----5:R-:W-:-:S04]  /*04b0*/  FADD R22, R22, R23 ;  /* 0x0000001716167221 */ /* 0x020fc80000000000 */
[----:B------:R-:W-:-:S04]  /*04c0*/  FADD R25, R22, R25 ;  /* 0x0000001916197221 */ /* 0x000fc80000000000 */
[----:B------:R-:W-:-:S04]  /*04d0*/  FADD R25, R25, R24 ;  /* 0x0000001819197221 */ /* 0x000fc80000000000 */
[----:B------:R-:W-:-:S04]  /*04e0*/  FADD R20, R25, R20 ;  /* 0x0000001419147221 */ /* 0x000fc80000000000 */
[----:B--2---:R-:W-:-:S04]  /*04f0*/  FADD R21, R20, R21 ;  /* 0x0000001514157221 */ /* 0x004fc80000000000 */
[----:B------:R-:W-:Y:S01]  /*0500*/  FADD R16, R21, R26 ;  /* 0x0000001a15107221 */ /* 0x000fe20000000000 */
[----:B------:R-:W-:Y:S06]  /*0510*/  @P0 BRA `(.L_x_242) ;  /* 0xfffffffc00640947 */ /* 0x000fec000383ffff */
.L_x_241:
[----:B------:R-:W-:Y:S05]  /*0520*/  BSYNC.RECONVERGENT B1 ;  /* 0x0000000000017941 */ /* 0x000fea0003800200 */
.L_x_240:
[----:B------:R-:W-:Y:S05]  /*0530*/  @!P1 BRA `(.L_x_239) ;  /* 0x0000000000ec9947 */ /* 0x000fea0003800000 */
[----:B------:R-:W-:Y:S01]  /*0540*/  ISETP.GE.U32.AND P0, PT, R11, 0x7, PT ;  /* 0x000000070b00780c */ /* 0x000fe20003f06070 */
[----:B------:R-:W-:Y:S01]  /*0550*/  BSSY.RECONVERGENT B1, `(.L_x_243) ;  /* 0x0000018000017945 */ /* 0x000fe20003800200 */
[----:B------:R-:W-:-:S11]  /*0560*/  ISETP.NE.AND P1, PT, R8, RZ, PT ;  /* 0x000000ff0800720c */ /* 0x000fd60003f25270 */
[----:B------:R-:W-:Y:S05]  /*0570*/  @!P0 BRA `(.L_x_244) ;  /* 0x0000000000548947 */ /* 0x000fea0003800000 */
[----:B------:R-:W0:Y:S01]  /*0580*/  LDC.64 R14, c[0x0][0x380] ;  /* 0x0000e000ff0e7b82 */ /* 0x000e220000000a00 */
[----:B------:R-:W2:Y:S02]  /*0590*/  LDCU UR5, c[0x0][0x3a8] ;  /* 0x00007500ff0577ac */ /* 0x000ea40008000800 */
[----:B--2---:R-:W-:-:S04]  /*05a0*/  IMAD R17, R5, UR5, R18 ;  /* 0x0000000505117c24 */ /* 0x004fc8000f8e0212 */
        /* <DEDUP_REMOVED lines=18> */
.L_x_244:
[----:B------:R-:W-:Y:S05]  /*06d0*/  BSYNC.RECONVERGENT B1 ;  /* 0x0000000000017941 */ /* 0x000fea0003800200 */
.L_x_243:
        /* <DEDUP_REMOVED lines=18> */
.L_x_246:
[----:B------:R-:W-:Y:S05]  /*0800*/  BSYNC.RECONVERGENT B1 ;  /* 0x0000000000017941 */ /* 0x000fea0003800200 */
.L_x_245:
[----:B------:R-:W-:Y:S05]  /*0810*/  @!P1 BRA `(.L_x_239) ;  /* 0x0000000000349947 */ /* 0x000fea0003800000 */
[----:B------:R-:W0:Y:S01]  /*0820*/  LDC.64 R14, c[0x0][0x380] ;  /* 0x0000e000ff0e7b82 */ /* 0x000e220000000a00 */
[----:B------:R-:W2:Y:S02]  /*0830*/  LDCU UR5, c[0x0][0x3a8] ;  /* 0x00007500ff0577ac */ /* 0x000ea40008000800 */
[----:B--2---:R-:W-:-:S04]  /*0840*/  IMAD R17, R5, UR5, R18 ;  /* 0x0000000505117c24 */ /* 0x004fc8000f8e0212 */
        /* <DEDUP_REMOVED lines=10> */
.L_x_239:
[----:B------:R-:W-:Y:S05]  /*08f0*/  BSYNC.RECONVERGENT B0 ;  /* 0x0000000000007941 */ /* 0x000fea0003800200 */
.L_x_238:
[----:B------:R-:W-:Y:S01]  /*0900*/  UMOV UR5, 0xffffffff ;  /* 0xffffffff00057882 */ /* 0x000fe20000000000 */
[----:B------:R-:W-:Y:S02]  /*0910*/  ISETP.NE.AND P2, PT, R0, RZ, PT ;  /* 0x000000ff0000720c */ /* 0x000fe40003f45270 */
[----:B------:R-:W-:Y:S11]  /*0920*/  BRA.DIV UR5, `(.L_x_247) ;  /* 0x0000000e054c7947 */ /* 0x000ff6000b800000 */
[----:B------:R-:W0:Y:S02]  /*0930*/  SHFL.DOWN P0, R15, R16, 0x1, 0x1f ;  /* 0x08201f00100f7f89 */ /* 0x000e240000000000 */
[----:B0-----:R-:W-:-:S05]  /*0940*/  @P0 FADD R15, R15, R16 ;  /* 0x000000100f0f0221 */ /* 0x001fca0000000000 */
[----:B------:R-:W0:Y:S02]  /*0950*/  SHFL.DOWN P0, R14, R15, 0x2, 0x1f ;  /* 0x08401f000f0e7f89 */ /* 0x000e240000000000 */
[----:B0-----:R-:W-:-:S05]  /*0960*/  @P0 FADD R14, R15, R14 ;  /* 0x0000000e0f0e0221 */ /* 0x001fca0000000000 */
[----:B------:R-:W0:Y:S02]  /*0970*/  SHFL.DOWN P0, R17, R14, 0x4, 0x1f ;  /* 0x08801f000e117f89 */ /* 0x000e240000000000 */
[----:B0-----:R-:W-:-:S05]  /*0980*/  @P0 FADD R17, R14, R17 ;  /* 0x000000110e110221 */ /* 0x001fca0000000000 */
[----:B------:R-:W0:Y:S02]  /*0990*/  SHFL.DOWN P0, R18, R17, 0x8, 0x1f ;  /* 0x09001f0011127f89 */ /* 0x000e240000000000 */
[----:B0-----:R-:W-:-:S05]  /*09a0*/  @P0 FADD R18, R17, R18 ;  /* 0x0000001211120221 */ /* 0x001fca0000000000 */
[----:B------:R0:W2:Y:S02]  /*09b0*/  SHFL.DOWN P0, R19, R18, 0x10, 0x1f ;  /* 0x0a001f0012137f89 */ /* 0x0000a40000000000 */
.L_x_268:
[----:B--2---:R-:W-:Y:S01]  /*09c0*/  @P0 FADD R19, R18, R19 ;  /* 0x0000001312130221 */ /* 0x004fe20000000000 */
[----:B------:R-:W-:Y:S05]  /*09d0*/  WARPSYNC.ALL ;  /* 0x0000000000007948 */ /* 0x000fea0003800000 */
[----:B------:R-:W2:Y:S01]  /*09e0*/  SHFL.IDX PT, R15, R19, RZ, 0x1f ;  /* 0x00001fff130f7589 */ /* 0x000ea200000e0000 */
[----:B------:R-:W3:Y:S02]  /*09f0*/  MUFU.RCP R17, R4 ;  /* 0x0000000400117308 */ /* 0x000ee40000001000 */
[----:B---3--:R-:W-:-:S04]  /*0a00*/  FFMA R14, -R4, R17, 1 ;  /* 0x3f800000040e7423 */ /* 0x008fc80000000111 */
[----:B------:R-:W-:Y:S02]  /*0a10*/  FFMA R14, R17, R14, R17 ;  /* 0x0000000e110e7223 */ /* 0x000fe40000000011 */
[----:B--2---:R-:W2:Y:S02]  /*0a20*/  FCHK P0, R15, R4 ;  /* 0x000000040f007302 */ /* 0x004ea40000000000 */
[----:B------:R-:W-:-:S04]  /*0a30*/  FFMA R17, R15, R14, RZ ;  /* 0x0000000e0f117223 */ /* 0x000fc800000000ff */
[----:B------:R-:W-:-:S04]  /*0a40*/  FFMA R16, -R4, R17, R15 ;  /* 0x0000001104107223 */ /* 0x000fc8000000010f */
[----:B------:R-:W-:Y:S01]  /*0a50*/  FFMA R16, R14, R16, R17 ;  /* 0x000000100e107223 */ /* 0x000fe20000000011 */
[----:B--2---:R-:W-:Y:S06]  /*0a60*/  @!P0 BRA `(.L_x_248) ;  /* 0x0000000000108947 */ /* 0x004fec0003800000 */
[----:B------:R-:W-:Y:S02]  /*0a70*/  MOV R14, R4 ;  /* 0x00000004000e7202 */ /* 0x000fe40000000f00 */
[----:B------:R-:W-:-:S07]  /*0a80*/  MOV R16, 0xaa0 ;  /* 0x00000aa000107802 */ /* 0x000fce0000000f00 */
[----:B01----:R-:W-:Y:S05]  /*0a90*/  CALL.REL.NOINC `($__internal_8_$__cuda_sm3x_div_rn_noftz_f32_slowpath) ;  /* 0x0000000c007c7944 */ /* 0x003fea0003c00000 */
[----:B------:R-:W-:-:S07]  /*0aa0*/  MOV R16, R14 ;  /* 0x0000000e00107202 */ /* 0x000fce0000000f00 */
.L_x_248:
[----:B------:R-:W2:Y:S01]  /*0ab0*/  @!P2 LDC.64 R14, c[0x0][0x398] ;  /* 0x0000e600ff0eab82 */ /* 0x000ea20000000a00 */
[----:B------:R-:W3:Y:S01]  /*0ac0*/  LDCU UR5, c[0x0][0x3b8] ;  /* 0x00007700ff0577ac */ /* 0x000ee20008000800 */
[----:B------:R-:W-:Y:S01]  /*0ad0*/  BSSY.RECONVERGENT B0, `(.L_x_249) ;  /* 0x0000091000007945 */ /* 0x000fe20003800200 */
[----:B------:R-:W-:Y:S02]  /*0ae0*/  HFMA2 R17, -RZ, RZ, 0, 0 ;  /* 0x00000000ff117431 */ /* 0x000fe400000001ff */
[----:B--2---:R-:W-:-:S05]  /*0af0*/  @!P2 IMAD.WIDE R14, R5, 0x4, R14 ;  /* 0x00000004050ea825 */ /* 0x004fca00078e020e */
[----:B------:R2:W-:Y:S01]  /*0b00*/  @!P2 STG.E desc[UR6][R14.64], R16 ;  /* 0x000000100e00a986 */ /* 0x0005e2000c101906 */
[----:B---3--:R-:W-:Y:S05]  /*0b10*/  @P3 BRA `(.L_x_250) ;  /* 0x0000000800303947 */ /* 0x008fea0003800000 */
[----:B------:R-:W-:Y:S01]  /*0b20*/  ISETP.GE.U32.AND P0, PT, R3, 0x1e0, PT ;  /* 0x000001e00300780c */ /* 0x000fe20003f06070 */
[----:B------:R-:W-:Y:S01]  /*0b30*/  BSSY.RECONVERGENT B1, `(.L_x_251) ;  /* 0x000003f000017945 */ /* 0x000fe20003800200 */
[----:B------:R-:W-:Y:S02]  /*0b40*/  ISETP.NE.AND P1, PT, R7, RZ, PT ;  /* 0x000000ff0700720c */ /* 0x000fe40003f25270 */
[----:B------:R-:W-:Y:S02]  /*0b50*/  MOV R17, RZ ;  /* 0x000000ff00117202 */ /* 0x000fe40000000f00 */
[----:B0-----:R-:W-:-:S07]  /*0b60*/  MOV R18, R0 ;  /* 0x0000000000127202 */ /* 0x001fce0000000f00 */
[----:B------:R-:W-:Y:S05]  /*0b70*/  @!P0 BRA `(.L_x_252) ;  /* 0x0000000000e88947 */ /* 0x000fea0003800000 */
[----:B------:R-:W-:Y:S01]  /*0b80*/  HFMA2 R17, -RZ, RZ, 0, 0 ;  /* 0x00000000ff117431 */ /* 0x000fe200000001ff */
[----:B------:R-:W-:Y:S02]  /*0b90*/  MOV R20, RZ ;  /* 0x000000ff00147202 */ /* 0x000fe40000000f00 */
[----:B------:R-:W-:-:S07]  /*0ba0*/  MOV R18, R0 ;  /* 0x0000000000127202 */ /* 0x000fce0000000f00 */
.L_x_253:
[----:B--2---:R-:W0:Y:S01]  /*0bb0*/  LDC.64 R14, c[0x0][0x380] ;  /* 0x0000e000ff0e7b82 */ /* 0x004e220000000a00 */
        /* <DEDUP_REMOVED lines=9> */
[----:B--2---:R-:W-:-:S03]  /*0c50*/  FADD R22, R23, -R16 ;  /* 0x8000001017167221 */ /* 0x004fc60000000000 */
[----:B------:R-:W2:Y:S01]  /*0c60*/  LDG.E.CONSTANT R23, desc[UR6][R14.64+0x380] ;  /* 0x000380060e177981 */ /* 0x000ea2000c1e9900 */
[----:B------:R-:W-:Y:S01]  /*0c70*/  FFMA R17, R22, R22, R17 ;  /* 0x0000001616117223 */ /* 0x000fe20000000011 */
[--C-:B---3--:R-:W-:Y:S01]  /*0c80*/  FADD R24, R24, -R16.reuse ;  /* 0x8000001018187221 */ /* 0x108fe20000000000 */
[----:B----4-:R-:W-:-:S03]  /*0c90*/  FADD R22, R29, -R16 ;  /* 0x800000101d167221 */ /* 0x010fc60000000000 */
[----:B------:R-:W-:Y:S01]  /*0ca0*/  FFMA R17, R24, R24, R17 ;  /* 0x0000001818117223 */ /* 0x000fe20000000011 */
[----:B-----5:R-:W-:-:S03]  /*0cb0*/  FADD R27, R27, -R16 ;  /* 0x800000101b1b7221 */ /* 0x020fc60000000000 */
[----:B------:R-:W-:Y:S02]  /*0cc0*/  FFMA R22, R22, R22, R17 ;  /* 0x0000001616167223 */ /* 0x000fe40000000011 */
[----:B------:R-:W3:Y:S02]  /*0cd0*/  LDG.E.CONSTANT R17, desc[UR6][R14.64+0x400] ;  /* 0x000400060e117981 */ /* 0x000ee4000c1e9900 */
[----:B------:R-:W-:Y:S01]  /*0ce0*/  FFMA R22, R27, R27, R22 ;  /* 0x0000001b1b167223 */ /* 0x000fe20000000016 */
[----:B------:R-:W-:Y:S02]  /*0cf0*/  FADD R27, R25, -R16 ;  /* 0x80000010191b7221 */ /* 0x000fe40000000000 */
[----:B------:R-:W4:Y:S02]  /*0d00*/  LDG.E.CONSTANT R25, desc[UR6][R14.64+0x480] ;  /* 0x000480060e197981 */ /* 0x000f24000c1e9900 */
[----:B------:R-:W-:Y:S01]  /*0d10*/  FFMA R22, R27, R27, R22 ;  /* 0x0000001b1b167223 */ /* 0x000fe20000000016 */
[----:B------:R-:W-:-:S02]  /*0d20*/  FADD R27, R21, -R16 ;  /* 0x80000010151b7221 */ /* 0x000fc40000000000 */
[----:B------:R-:W5:Y:S02]  /*0d30*/  LDG.E.CONSTANT R21, desc[UR6][R14.64+0x500] ;  /* 0x000500060e157981 */ /* 0x000f64000c1e9900 */
[----:B------:R-:W-:Y:S01]  /*0d40*/  FFMA R22, R27, R27, R22 ;  /* 0x0000001b1b167223 */ /* 0x000fe20000000016 */
[----:B------:R-:W-:Y:S02]  /*0d50*/  FADD R27, R19, -R16 ;  /* 0x80000010131b7221 */ /* 0x000fe40000000000 */
[----:B------:R-:W5:Y:S02]  /*0d60*/  LDG.E.CONSTANT R19, desc[UR6][R14.64+0x580] ;  /* 0x000580060e137981 */ /* 0x000f64000c1e9900 */
[----:B------:R-:W-:Y:S02]  /*0d70*/  FFMA R22, R27, R27, R22 ;  /* 0x0000001b1b167223 */ /* 0x000fe40000000016 */
[----:B------:R-:W5:Y:S01]  /*0d80*/  LDG.E.CONSTANT R27, desc[UR6][R14.64+0x600] ;  /* 0x000600060e1b7981 */ /* 0x000f62000c1e9900 */
[----:B--2---:R-:W-:-:S03]  /*0d90*/  FADD R29, R23, -R16 ;  /* 0x80000010171d7221 */ /* 0x004fc60000000000 */
[----:B------:R-:W2:Y:S01]  /*0da0*/  LDG.E.CONSTANT R23, desc[UR6][R14.64+0x680] ;  /* 0x000680060e177981 */ /* 0x000ea2000c1e9900 */
[----:B------:R-:W-:-:S03]  /*0db0*/  FFMA R24, R29, R29, R22 ;  /* 0x0000001d1d187223 */ /* 0x000fc60000000016 */
[----:B------:R-:W2:Y:S04]  /*0dc0*/  LDG.E.CONSTANT R29, desc[UR6][R14.64+0x700] ;  /* 0x000700060e1d7981 */ /* 0x000ea8000c1e9900 */
[----:B------:R-:W2:Y:S01]  /*0dd0*/  LDG.E.CONSTANT R22, desc[UR6][R14.64+0x780] ;  /* 0x000780060e167981 */ /* 0x000ea2000c1e9900 */
[----:B---3--:R-:W-:-:S04]  /*0de0*/  FADD R17, R17, -R16 ;  /* 0x8000001011117221 */ /* 0x008fc80000000000 */
[----:B------:R-:W-:Y:S01]  /*0df0*/  FFMA R24, R17, R17, R24 ;  /* 0x0000001111187223 */ /* 0x000fe20000000018 */
[----:B----4-:R-:W-:-:S04]  /*0e00*/  FADD R25, R25, -R16 ;  /* 0x8000001019197221 */ /* 0x010fc80000000000 */
[----:B------:R-:W-:Y:S01]  /*0e10*/  FFMA R24, R25, R25, R24 ;  /* 0x0000001919187223 */ /* 0x000fe20000000018 */
[----:B-----5:R-:W-:Y:S01]  /*0e20*/  FADD R21, R21, -R16 ;  /* 0x8000001015157221 */ /* 0x020fe20000000000 */
[----:B------:R-:W-:-:S03]  /*0e30*/  IADD3 R20, PT, PT, R20, 0x10, RZ ;  /* 0x0000001014147810 */ /* 0x000fc60007ffe0ff */
[----:B------:R-:W-:Y:S01]  /*0e40*/  FFMA R24, R21, R21, R24 ;  /* 0x0000001515187223 */ /* 0x000fe20000000018 */
[----:B------:R-:W-:Y:S01]  /*0e50*/  FADD R19, R19, -R16 ;  /* 0x8000001013137221 */ /* 0x000fe20000000000 */
[----:B------:R-:W-:-:S03]  /*0e60*/  ISETP.NE.AND P0, PT, R20, R9, PT ;  /* 0x000000091400720c */ /* 0x000fc60003f05270 */
[----:B------:R-:W-:Y:S01]  /*0e70*/  FFMA R24, R19, R19, R24 ;  /* 0x0000001313187223 */ /* 0x000fe20000000018 */
[----:B------:R-:W-:-:S04]  /*0e80*/  FADD R27, R27, -R16 ;  /* 0x800000101b1b7221 */ /* 0x000fc80000000000 */
[----:B------:R-:W-:Y:S01]  /*0e90*/  FFMA R24, R27, R27, R24 ;  /* 0x0000001b1b187223 */ /* 0x000fe20000000018 */
[----:B------:R-:W-:Y:S01]  /*0ea0*/  IADD3 R18, PT, PT, R18, 0x200, RZ ;  /* 0x0000020012127810 */ /* 0x000fe20007ffe0ff */
[----:B--2---:R-:W-:-:S04]  /*0eb0*/  FADD R23, R23, -R16 ;  /* 0x8000001017177221 */ /* 0x004fc80000000000 */
[----:B------:R-:W-:Y:S01]  /*0ec0*/  FFMA R24, R23, R23, R24 ;  /* 0x0000001717187223 */ /* 0x000fe20000000018 */
[--C-:B------:R-:W-:Y:S01]  /*0ed0*/  FADD R29, R29, -R16.reuse ;  /* 0x800000101d1d7221 */ /* 0x100fe20000000000 */
[----:B------:R-:W-:-:S03]  /*0ee0*/  FADD R17, R22, -R16 ;  /* 0x8000001016117221 */ /* 0x000fc60000000000 */
[----:B------:R-:W-:-:S04]  /*0ef0*/  FFMA R24, R29, R29, R24 ;  /* 0x0000001d1d187223 */ /* 0x000fc80000000018 */
[----:B------:R-:W-:Y:S01]  /*0f00*/  FFMA R17, R17, R17, R24 ;  /* 0x0000001111117223 */ /* 0x000fe20000000018 */
[----:B------:R-:W-:Y:S06]  /*0f10*/  @P0 BRA `(.L_x_253) ;  /* 0xfffffffc00240947 */ /* 0x000fec000383ffff */
.L_x_252:
[----:B------:R-:W-:Y:S05]  /*0f20*/  BSYNC.RECONVERGENT B1 ;  /* 0x0000000000017941 */ /* 0x000fea0003800200 */
.L_x_251:
[----:B------:R-:W-:Y:S05]  /*0f30*/  @!P1 BRA `(.L_x_250) ;  /* 0x0000000400289947 */ /* 0x000fea0003800000 */
[----:B------:R-:W-:Y:S01]  /*0f40*/  ISETP.GE.U32.AND P0, PT, R11, 0x7, PT ;  /* 0x000000070b00780c */ /* 0x000fe20003f06070 */
[----:B------:R-:W-:Y:S01]  /*0f50*/  BSSY.RECONVERGENT B1, `(.L_x_254) ;  /* 0x0000020000017945 */ /* 0x000fe20003800200 */
[----:B------:R-:W-:-:S11]  /*0f60*/  ISETP.NE.AND P1, PT, R8, RZ, PT ;  /* 0x000000ff0800720c */ /* 0x000fd60003f25270 */
[----:B------:R-:W-:Y:S05]  /*0f70*/  @!P0 BRA `(.L_x_255) ;  /* 0x0000000000748947 */ /* 0x000fea0003800000 */
[----:B--2---:R-:W0:Y:S01]  /*0f80*/  LDC.64 R14, c[0x0][0x380] ;  /* 0x0000e000ff0e7b82 */ /* 0x004e220000000a00 */
        /* <DEDUP_REMOVED lines=10> */
[----:B------:R0:W5:Y:S01]  /*1030*/  LDG.E.CONSTANT R29, desc[UR6][R14.64+0x380] ;  /* 0x000380060e1d7981 */ /* 0x000162000c1e9900 */
[----:B------:R-:W-:Y:S01]  /*1040*/  IADD3 R18, PT, PT, R18, 0x100, RZ ;  /* 0x0000010012127810 */ /* 0x000fe20007ffe0ff */
[----:B--2---:R-:W-:-:S04]  /*1050*/  FADD R20, R20, -R16 ;  /* 0x8000001014147221 */ /* 0x004fc80000000000 */
[----:B------:R-:W-:Y:S01]  /*1060*/  FFMA R17, R20, R20, R17 ;  /* 0x0000001414117223 */ /* 0x000fe20000000011 */
[--C-:B---3--:R-:W-:Y:S01]  /*1070*/  FADD R22, R22, -R16.reuse ;  /* 0x8000001016167221 */ /* 0x108fe20000000000 */
[----:B----4-:R-:W-:-:S03]  /*1080*/  FADD R20, R27, -R16 ;  /* 0x800000101b147221 */ /* 0x010fc60000000000 */
[----:B------:R-:W-:-:S04]  /*1090*/  FFMA R17, R22, R22, R17 ;  /* 0x0000001616117223 */ /* 0x000fc80000000011 */
[----:B------:R-:W-:Y:S01]  /*10a0*/  FFMA R17, R20, R20, R17 ;  /* 0x0000001414117223 */ /* 0x000fe20000000011 */
[----:B-----5:R-:W-:-:S04]  /*10b0*/  FADD R20, R25, -R16 ;  /* 0x8000001019147221 */ /* 0x020fc80000000000 */
[----:B------:R-:W-:Y:S01]  /*10c0*/  FFMA R17, R20, R20, R17 ;  /* 0x0000001414117223 */ /* 0x000fe20000000011 */
[--C-:B------:R-:W-:Y:S01]  /*10d0*/  FADD R20, R23, -R16.reuse ;  /* 0x8000001017147221 */ /* 0x100fe20000000000 */
[----:B0-----:R-:W-:-:S03]  /*10e0*/  FADD R14, R19, -R16 ;  /* 0x80000010130e7221 */ /* 0x001fc60000000000 */
[----:B------:R-:W-:Y:S01]  /*10f0*/  FFMA R17, R20, R20, R17 ;  /* 0x0000001414117223 */ /* 0x000fe20000000011 */
[----:B------:R-:W-:-:S03]  /*1100*/  FADD R20, R21, -R16 ;  /* 0x8000001015147221 */ /* 0x000fc60000000000 */
[----:B------:R-:W-:Y:S01]  /*1110*/  FFMA R17, R14, R14, R17 ;  /* 0x0000000e0e117223 */ /* 0x000fe20000000011 */
[----:B------:R-:W-:-:S03]  /*1120*/  FADD R14, R29, -R16 ;  /* 0x800000101d0e7221 */ /* 0x000fc60000000000 */
[----:B------:R-:W-:-:S04]  /*1130*/  FFMA R17, R20, R20, R17 ;  /* 0x0000001414117223 */ /* 0x000fc80000000011 */
[----:B------:R-:W-:-:S07]  /*1140*/  FFMA R17, R14, R14, R17 ;  /* 0x0000000e0e117223 */ /* 0x000fce0000000011 */
.L_x_255:
[----:B------:R-:W-:Y:S05]  /*1150*/  BSYNC.RECONVERGENT B1 ;  /* 0x0000000000017941 */ /* 0x000fea0003800200 */
.L_x_254:
        /* <DEDUP_REMOVED lines=14> */
[----:B--2---:R-:W-:-:S04]  /*1240*/  FADD R20, R19, -R16 ;  /* 0x8000001013147221 */ /* 0x004fc80000000000 */
[----:B------:R-:W-:Y:S01]  /*1250*/  FFMA R17, R20, R20, R17 ;  /* 0x0000001414117223 */ /* 0x000fe20000000011 */
[--C-:B---3--:R-:W-:Y:S01]  /*1260*/  FADD R20, R21, -R16.reuse ;  /* 0x8000001015147221 */ /* 0x108fe20000000000 */
[----:B----4-:R-:W-:-:S03]  /*1270*/  FADD R22, R23, -R16 ;  /* 0x8000001017167221 */ /* 0x010fc60000000000 */
[----:B------:R-:W-:Y:S01]  /*1280*/  FFMA R17, R20, R20, R17 ;  /* 0x0000001414117223 */ /* 0x000fe20000000011 */
[----:B-----5:R-:W-:-:S03]  /*1290*/  FADD R20, R25, -R16 ;  /* 0x8000001019147221 */ /* 0x020fc60000000000 */
[----:B------:R-:W-:-:S04]  /*12a0*/  FFMA R17, R22, R22, R17 ;  /* 0x0000001616117223 */ /* 0x000fc80000000011 */
[----:B------:R-:W-:-:S07]  /*12b0*/  FFMA R17, R20, R20, R17 ;  /* 0x0000001414117223 */ /* 0x000fce0000000011 */
.L_x_257:
[----:B------:R-:W-:Y:S05]  /*12c0*/  BSYNC.RECONVERGENT B1 ;  /* 0x0000000000017941 */ /* 0x000fea0003800200 */
.L_x_256:
[----:B------:R-:W-:Y:S05]  /*12d0*/  @!P1 BRA `(.L_x_250) ;  /* 0x0000000000409947 */ /* 0x000fea0003800000 */
[----:B--2---:R-:W0:Y:S01]  /*12e0*/  LDC.64 R14, c[0x0][0x380] ;  /* 0x0000e000ff0e7b82 */ /* 0x004e220000000a00 */
[----:B------:R-:W2:Y:S02]  /*12f0*/  LDCU UR8, c[0x0][0x3b8] ;  /* 0x00007700ff0877ac */ /* 0x000ea40008000800 */
[----:B--2---:R-:W-:-:S04]  /*1300*/  IMAD R19, R5, UR8, R18 ;  /* 0x0000000805137c24 */ /* 0x004fc8000f8e0212 */
[----:B0-----:R-:W-:-:S05]  /*1310*/  IMAD.WIDE R14, R19, 0x4, R14 ;  /* 0x00000004130e7825 */ /* 0x001fca00078e020e */
[----:B------:R-:W2:Y:S01]  /*1320*/  LDG.E.CONSTANT R19, desc[UR6][R14.64] ;  /* 0x000000060e137981 */ /* 0x000ea2000c1e9900 */
[----:B------:R-:W-:Y:S01]  /*1330*/  ISETP.NE.AND P0, PT, R10, 0x1, PT ;  /* 0x000000010a00780c */ /* 0x000fe20003f05270 */
[----:B--2---:R-:W-:-:S04]  /*1340*/  FADD R18, R19, -R16 ;  /* 0x8000001013127221 */ /* 0x004fc80000000000 */
[----:B------:R-:W-:-:S08]  /*1350*/  FFMA R17, R18, R18, R17 ;  /* 0x0000001212117223 */ /* 0x000fd00000000011 */
[----:B------:R-:W-:Y:S05]  /*1360*/  @!P0 BRA `(.L_x_250) ;  /* 0x00000000001c8947 */ /* 0x000fea0003800000 */
[----:B------:R-:W-:Y:S01]  /*1370*/  ISETP.NE.AND P0, PT, R10, 0x2, PT ;  /* 0x000000020a00780c */ /* 0x000fe20003f05270 */
[----:B------:R-:W2:-:S12]  /*1380*/  LDG.E.CONSTANT R19, desc[UR6][R14.64+0x80] ;  /* 0x000080060e137981 */ /* 0x000e98000c1e9900 */
[----:B------:R-:W3:Y:S01]  /*1390*/  @P0 LDG.E.CONSTANT R21, desc[UR6][R14.64+0x100] ;  /* 0x000100060e150981 */ /* 0x000ee2000c1e9900 */
[----:B--2---:R-:W-:-:S04]  /*13a0*/  FADD R18, R19, -R16 ;  /* 0x8000001013127221 */ /* 0x004fc80000000000 */
[----:B------:R-:W-:Y:S01]  /*13b0*/  FFMA R17, R18, R18, R17 ;  /* 0x0000001212117223 */ /* 0x000fe20000000011 */
[----:B---3--:R-:W-:-:S04]  /*13c0*/  @P0 FADD R16, R21, -R16 ;  /* 0x8000001015100221 */ /* 0x008fc80000000000 */
[----:B------:R-:W-:-:S07]  /*13d0*/  @P0 FFMA R17, R16, R16, R17 ;  /* 0x0000001010110223 */ /* 0x000fce0000000011 */
.L_x_250:
[----:B------:R-:W-:Y:S05]  /*13e0*/  BSYNC.RECONVERGENT B0 ;  /* 0x0000000000007941 */ /* 0x000fea0003800200 */
.L_x_249:
[----:B--2---:R-:W2:Y:S01]  /*13f0*/  SHFL.DOWN P0, R14, R17, 0x1, 0x1f ;  /* 0x08201f00110e7f89 */ /* 0x004ea20000000000 */
[----:B------:R-:W-:Y:S01]  /*1400*/  BSSY.RECONVERGENT B0, `(.L_x_258) ;  /* 0x0000021000007945 */ /* 0x000fe20003800200 */
[----:B--2---:R-:W-:-:S05]  /*1410*/  @P0 FADD R14, R14, R17 ;  /* 0x000000110e0e0221 */ /* 0x004fca0000000000 */
[----:B------:R-:W2:Y:S02]  /*1420*/  SHFL.DOWN P0, R19, R14, 0x2, 0x1f ;  /* 0x08401f000e137f89 */ /* 0x000ea40000000000 */
[----:B--2---:R-:W-:-:S05]  /*1430*/  @P0 FADD R19, R14, R19 ;  /* 0x000000130e130221 */ /* 0x004fca0000000000 */
[----:B------:R-:W2:Y:S02]  /*1440*/  SHFL.DOWN P0, R16, R19, 0x4, 0x1f ;  /* 0x08801f0013107f89 */ /* 0x000ea40000000000 */
[----:B--2---:R-:W-:-:S05]  /*1450*/  @P0 FADD R16, R19, R16 ;  /* 0x0000001013100221 */ /* 0x004fca0000000000 */
[----:B0-----:R-:W0:Y:S02]  /*1460*/  SHFL.DOWN P0, R18, R16, 0x8, 0x1f ;  /* 0x09001f0010127f89 */ /* 0x001e240000000000 */
[----:B0-----:R-:W-:-:S05]  /*1470*/  @P0 FADD R18, R16, R18 ;  /* 0x0000001210120221 */ /* 0x001fca0000000000 */
[----:B------:R-:W0:Y:S02]  /*1480*/  SHFL.DOWN P0, R15, R18, 0x10, 0x1f ;  /* 0x0a001f00120f7f89 */ /* 0x000e240000000000 */
[----:B0-----:R-:W-:Y:S01]  /*1490*/  @P0 FADD R15, R18, R15 ;  /* 0x0000000f120f0221 */ /* 0x001fe20000000000 */
[----:B------:R-:W-:Y:S06]  /*14a0*/  @P2 BRA `(.L_x_259) ;  /* 0x0000000000582947 */ /* 0x000fec0003800000 */
[----:B------:R-:W0:Y:S01]  /*14b0*/  MUFU.RCP R17, R6 ;  /* 0x0000000600117308 */ /* 0x000e220000001000 */
[----:B------:R-:W-:Y:S07]  /*14c0*/  BSSY.RECONVERGENT B1, `(.L_x_260) ;  /* 0x000000b000017945 */ /* 0x000fee0003800200 */
[----:B------:R-:W2:Y:S01]  /*14d0*/  FCHK P0, R15, R6 ;  /* 0x000000060f007302 */ /* 0x000ea20000000000 */
[----:B0-----:R-:W-:-:S04]  /*14e0*/  FFMA R14, -R6, R17, 1 ;  /* 0x3f800000060e7423 */ /* 0x001fc80000000111 */
[----:B------:R-:W-:-:S04]  /*14f0*/  FFMA R14, R17, R14, R17 ;  /* 0x0000000e110e7223 */ /* 0x000fc80000000011 */
[----:B------:R-:W-:-:S04]  /*1500*/  FFMA R17, R15, R14, RZ ;  /* 0x0000000e0f117223 */ /* 0x000fc800000000ff */
[----:B------:R-:W-:-:S04]  /*1510*/  FFMA R16, -R6, R17, R15 ;  /* 0x0000001106107223 */ /* 0x000fc8000000010f */
[----:B------:R-:W-:Y:S01]  /*1520*/  FFMA R14, R14, R16, R17 ;  /* 0x000000100e0e7223 */ /* 0x000fe20000000011 */
[----:B--2---:R-:W-:Y:S06]  /*1530*/  @!P0 BRA `(.L_x_261) ;  /* 0x00000000000c8947 */ /* 0x004fec0003800000 */
[----:B------:R-:W-:Y:S02]  /*1540*/  MOV R14, R6 ;  /* 0x00000006000e7202 */ /* 0x000fe40000000f00 */
[----:B------:R-:W-:-:S07]  /*1550*/  MOV R16, 0x1570 ;  /* 0x0000157000107802 */ /* 0x000fce0000000f00 */
[----:B-1----:R-:W-:Y:S05]  /*1560*/  CALL.REL.NOINC `($__internal_8_$__cuda_sm3x_div_rn_noftz_f32_slowpath) ;  /* 0x0000000000c87944 */ /* 0x002fea0003c00000 */
.L_x_261:
[----:B------:R-:W-:Y:S05]  /*1570*/  BSYNC.RECONVERGENT B1 ;  /* 0x0000000000017941 */ /* 0x000fea0003800200 */
.L_x_260:
[----:B------:R-:W0:Y:S02]  /*1580*/  LDCU UR5, c[0x0][0x3bc] ;  /* 0x00007780ff0577ac */ /* 0x000e240008000800 */
[----:B0-----:R-:W-:Y:S02]  /*1590*/  FADD R16, R14, UR5 ;  /* 0x000000050e107e21 */ /* 0x001fe40008000000 */
[----:B------:R-:W0:Y:S03]  /*15a0*/  LDC.64 R14, c[0x0][0x3a0] ;  /* 0x0000e800ff0e7b82 */ /* 0x000e260000000a00 */
[----:B------:R-:W-:-:S13]  /*15b0*/  FSETP.GEU.AND P0, PT, |R16|, 1.175494350822287508e-38, PT ;  /* 0x008000001000780b */ /* 0x000fda0003f0e200 */
[----:B------:R-:W-:-:S04]  /*15c0*/  @!P0 FMUL R16, R16, 16777216 ;  /* 0x4b80000010108820 */ /* 0x000fc80000400000 */
[----:B------:R-:W2:Y:S01]  /*15d0*/  MUFU.RSQ R17, R16 ;  /* 0x0000001000117308 */ /* 0x000ea20000001400 */
[----:B0-----:R-:W-:-:S04]  /*15e0*/  IMAD.WIDE R14, R5, 0x4, R14 ;  /* 0x00000004050e7825 */ /* 0x001fc800078e020e */
[----:B--2---:R-:W-:-:S05]  /*15f0*/  @!P0 FMUL R17, R17, 4096 ;  /* 0x4580000011118820 */ /* 0x004fca0000400000 */
[----:B------:R0:W-:Y:S02]  /*1600*/  STG.E desc[UR6][R14.64], R17 ;  /* 0x000000110e007986 */ /* 0x0001e4000c101906 */
.L_x_259:
[----:B------:R-:W-:Y:S05]  /*1610*/  BSYNC.RECONVERGENT B0 ;  /* 0x0000000000007941 */ /* 0x000fea0003800200 */
.L_x_258:
[----:B-1----:R-:W-:-:S04]  /*1620*/  LEA R5, R2, R5, 0x2 ;  /* 0x0000000502057211 */ /* 0x002fc800078e10ff */
[----:B------:R-:W-:-:S13]  /*1630*/  ISETP.GE.AND P0, PT, R5, UR4, PT ;  /* 0x0000000405007c0c */ /* 0x000fda000bf06270 */
[----:B------:R-:W-:Y:S05]  /*1640*/  @!P0 BRA `(.L_x_262) ;  /* 0xffffffe800d88947 */ /* 0x000fea000383ffff */
[----:B------:R-:W-:Y:S05]  /*1650*/  EXIT ;  /* 0x000000000000794d */ /* 0x000fea0003800000 */
.L_x_247:
[----:B------:R-:W-:Y:S01]  /*1660*/  HFMA2 R21, -RZ, RZ, 0, 5.9604644775390625e-08 ;  /* 0x00000001ff157431 */ /* 0x000fe200000001ff */
[----:B------:R-:W-:Y:S02]  /*1670*/  MOV R23, 0x1f ;  /* 0x0000001f00177802 */ /* 0x000fe40000000f00 */
[----:B------:R-:W-:-:S07]  /*1680*/  MOV R20, 0xffffffff ;  /* 0xffffffff00147802 */ /* 0x000fce0000000f00 */
[----:B-1----:R-:W-:Y:S05]  /*1690*/  WARPSYNC.COLLECTIVE R20, `(.L_x_263) ;  /* 0x0000000014087348 */ /* 0x002fea0003c00000 */
[----:B------:R0:W2:Y:S02]  /*16a0*/  SHFL.DOWN P0, R19, R16, R21, R23 ;  /* 0x0800001510137389 */ /* 0x0000a40000000017 */
[----:B012---:R-:W-:Y:S05]  /*16b0*/  ENDCOLLECTIVE ;  /* 0x000000000000791b */ /* 0x007fea0003800000 */
.L_x_263:
[----:B------:R-:W-:Y:S01]  /*16c0*/  HFMA2 R21, -RZ, RZ, 0, 1.1920928955078125e-07 ;  /* 0x00000002ff157431 */ /* 0x000fe200000001ff */
[----:B------:R-:W-:-:S05]  /*16d0*/  MOV R15, R19 ;  /* 0x00000013000f7202 */ /* 0x000fca0000000f00 */
[----:B------:R-:W-:-:S05]  /*16e0*/  @P0 FADD R15, R15, R16 ;  /* 0x000000100f0f0221 */ /* 0x000fca0000000000 */
[----:B------:R-:W-:-:S07]  /*16f0*/  MOV R16, R15 ;  /* 0x0000000f00107202 */ /* 0x000fce0000000f00 */
[----:B------:R-:W-:Y:S05]  /*1700*/  WARPSYNC.COLLECTIVE R20, `(.L_x_264) ;  /* 0x0000000014087348 */ /* 0x000fea0003c00000 */
[----:B------:R0:W1:Y:S02]  /*1710*/  SHFL.DOWN P0, R19, R16, R21, R23 ;  /* 0x0800001510137389 */ /* 0x0000640000000017 */
[----:B01----:R-:W-:Y:S05]  /*1720*/  ENDCOLLECTIVE ;  /* 0x000000000000791b */ /* 0x003fea0003800000 */
.L_x_264:
[----:B------:R-:W-:Y:S01]  /*1730*/  HFMA2 R21, -RZ, RZ, 0, 2.384185791015625e-07 ;  /* 0x00000004ff157431 */ /* 0x000fe200000001ff */
[----:B------:R-:W-:-:S05]  /*1740*/  MOV R14, R19 ;  /* 0x00000013000e7202 */ /* 0x000fca0000000f00 */
[----:B------:R-:W-:-:S05]  /*1750*/  @P0 FADD R14, R15, R14 ;  /* 0x0000000e0f0e0221 */ /* 0x000fca0000000000 */
[----:B------:R-:W-:-:S07]  /*1760*/  MOV R16, R14 ;  /* 0x0000000e00107202 */ /* 0x000fce0000000f00 */
[----:B------:R-:W-:Y:S05]  /*1770*/  WARPSYNC.COLLECTIVE R20, `(.L_x_265) ;  /* 0x0000000014087348 */ /* 0x000fea0003c00000 */
[----:B------:R0:W1:Y:S02]  /*1780*/  SHFL.DOWN P0, R19, R16, R21, R23 ;  /* 0x0800001510137389 */ /* 0x0000640000000017 */
[----:B01----:R-:W-:Y:S05]  /*1790*/  ENDCOLLECTIVE ;  /* 0x000000000000791b */ /* 0x003fea0003800000 */
.L_x_265:
[----:B------:R-:W-:Y:S01]  /*17a0*/  HFMA2 R21, -RZ, RZ, 0, 4.76837158203125e-07 ;  /* 0x00000008ff157431 */ /* 0x000fe200000001ff */
[----:B------:R-:W-:-:S05]  /*17b0*/  MOV R17, R19 ;  /* 0x0000001300117202 */ /* 0x000fca0000000f00 */
[----:B------:R-:W-:-:S05]  /*17c0*/  @P0 FADD R17, R14, R17 ;  /* 0x000000110e110221 */ /* 0x000fca0000000000 */
[----:B------:R-:W-:-:S07]  /*17d0*/  MOV R16, R17 ;  /* 0x0000001100107202 */ /* 0x000fce0000000f00 */
[----:B------:R-:W-:Y:S05]  /*17e0*/  WARPSYNC.COLLECTIVE R20, `(.L_x_266) ;  /* 0x0000000014087348 */ /* 0x000fea0003c00000 */
[----:B------:R0:W1:Y:S02]  /*17f0*/  SHFL.DOWN P0, R19, R16, R21, R23 ;  /* 0x0800001510137389 */ /* 0x0000640000000017 */
[----:B01----:R-:W-:Y:S05]  /*1800*/  ENDCOLLECTIVE ;  /* 0x000000000000791b */ /* 0x003fea0003800000 */
.L_x_266:
[----:B------:R-:W-:Y:S01]  /*1810*/  HFMA2 R21, -RZ, RZ, 0, 9.5367431640625e-07 ;  /* 0x00000010ff157431 */ /* 0x000fe200000001ff */
[----:B------:R-:W-:-:S05]  /*1820*/  MOV R18, R19 ;  /* 0x0000001300127202 */ /* 0x000fca0000000f00 */
[----:B------:R-:W-:-:S05]  /*1830*/  @P0 FADD R18, R17, R18 ;  /* 0x0000001211120221 */ /* 0x000fca0000000000 */
[----:B------:R-:W-:-:S07]  /*1840*/  MOV R16, R18 ;  /* 0x0000001200107202 */ /* 0x000fce0000000f00 */
[----:B------:R-:W-:Y:S05]  /*1850*/  WARPSYNC.COLLECTIVE R20, `(.L_x_267) ;  /* 0x0000000014087348 */ /* 0x000fea0003c00000 */
[----:B------:R0:W1:Y:S02]  /*1860*/  SHFL.DOWN P0, R19, R16, R21, R23 ;  /* 0x0800001510137389 */ /* 0x0000640000000017 */
[----:B01----:R-:W-:Y:S05]  /*1870*/  ENDCOLLECTIVE ;  /* 0x000000000000791b */ /* 0x003fea0003800000 */
.L_x_267:
[----:B------:R-:W-:Y:S05]  /*1880*/  BRA `(.L_x_268) ;  /* 0xfffffff0004c7947 */ /* 0x000fea000383ffff */
        .weak           $__internal_8_$__cuda_sm3x_div_rn_noftz_f32_slowpath
        .type           $__internal_8_$__cuda_sm3x_div_rn_noftz_f32_slowpath,@function
        .size           $__internal_8_$__cuda_sm3x_div_rn_noftz_f32_slowpath,(.L_x_289 - $__internal_8_$__cuda_sm3x_div_rn_noftz_f32_slowpath)
$__internal_8_$__cuda_sm3x_div_rn_noftz_f32_slowpath:
        /* <DEDUP_REMOVED lines=34> */
.L_x_270:
        /* <DEDUP_REMOVED lines=29> */
[-CC-:B------:R-:W-:Y:S01]  /*1c80*/  FFMA.RZ R17, R15, R19.reuse, R20.reuse ;  /* 0x000000130f117223 */ /* 0x180fe2000000c014 */
[C---:B------:R-:W-:Y:S02]  /*1c90*/  ISETP.NE.AND P4, PT, R22.reuse, RZ, PT ;  /* 0x000000ff1600720c */ /* 0x040fe40003f85270 */
[C---:B------:R-:W-:Y:S02]  /*1ca0*/  ISETP.NE.AND P1, PT, R22.reuse, RZ, PT ;  /* 0x000000ff1600720c */ /* 0x040fe40003f25270 */
        /* <DEDUP_REMOVED lines=19> */
.L_x_277:
[----:B------:R-:W-:-:S04]  /*1de0*/  LOP3.LUT R14, R14, 0x80000000, RZ, 0xc0, !PT ;  /* 0x800000000e0e7812 */ /* 0x000fc800078ec0ff */
[----:B------:R-:W-:Y:S01]  /*1df0*/  LOP3.LUT R14, R14, 0x7f800000, RZ, 0xfc, !PT ;  /* 0x7f8000000e0e7812 */ /* 0x000fe200078efcff */
[----:B------:R-:W-:Y:S06]  /*1e00*/  BRA `(.L_x_278) ;  /* 0x0000000000047947 */ /* 0x000fec0003800000 */
.L_x_276:
[----:B------:R-:W-:-:S07]  /*1e10*/  LEA R14, R21, R14, 0x17 ;  /* 0x0000000e150e7211 */ /* 0x000fce00078eb8ff */
.L_x_278:
[----:B------:R-:W-:Y:S05]  /*1e20*/  BSYNC.RECONVERGENT B3 ;  /* 0x0000000000037941 */ /* 0x000fea0003800200 */
.L_x_275:
[----:B------:R-:W-:Y:S05]  /*1e30*/  BRA `(.L_x_279) ;  /* 0x0000000000207947 */ /* 0x000fea0003800000 */
.L_x_274:
[----:B------:R-:W-:-:S04]  /*1e40*/  LOP3.LUT R14, R14, 0x80000000, R15, 0x48, !PT ;  /* 0x800000000e0e7812 */ /* 0x000fc800078e480f */
[----:B------:R-:W-:Y:S01]  /*1e50*/  LOP3.LUT R14, R14, 0x7f800000, RZ, 0xfc, !PT ;  /* 0x7f8000000e0e7812 */ /* 0x000fe200078efcff */
[----:B------:R-:W-:Y:S06]  /*1e60*/  BRA `(.L_x_279) ;  /* 0x0000000000147947 */ /* 0x000fec0003800000 */
.L_x_273:
[----:B------:R-:W-:Y:S01]  /*1e70*/  LOP3.LUT R14, R14, 0x80000000, R15, 0x48, !PT ;  /* 0x800000000e0e7812 */ /* 0x000fe200078e480f */
[----:B------:R-:W-:Y:S06]  /*1e80*/  BRA `(.L_x_279) ;  /* 0x00000000000c7947 */ /* 0x000fec0003800000 */
.L_x_272:
[----:B------:R-:W0:Y:S01]  /*1e90*/  MUFU.RSQ R14, -QNAN ;  /* 0xffc00000000e7908 */ /* 0x000e220000001400 */
[----:B------:R-:W-:Y:S05]  /*1ea0*/  BRA `(.L_x_279) ;  /* 0x0000000000047947 */ /* 0x000fea0003800000 */
.L_x_271:
[----:B------:R-:W-:-:S07]  /*1eb0*/  FADD.FTZ R14, R15, R14 ;  /* 0x0000000e0f0e7221 */ /* 0x000fce0000010000 */
.L_x_279:
[----:B------:R-:W-:Y:S05]  /*1ec0*/  BSYNC.RECONVERGENT B2 ;  /* 0x0000000000027941 */ /* 0x000fea0003800200 */
.L_x_269:
[----:B------:R-:W-:-:S04]  /*1ed0*/  HFMA2 R17, -RZ, RZ, 0, 0 ;  /* 0x00000000ff117431 */ /* 0x000fc800000001ff */
[----:B0-----:R-:W-:Y:S05]  /*1ee0*/  RET.REL.NODEC R16 `(_Z32InstanceNormRowReduceInToOutWarpIff6MeanOpIffE6IvarOpIffEEvPKT_iiiPT0_S8_T1_T2_) ;  /* 0xffffffe010447950 */ /* 0x001fea0003c3ffff */
.L_x_280:
        /* <DEDUP_REMOVED lines=9> */
.L_x_289:


//--------------------- .nv.shared.reserved.0     --------------------------
	.section	.nv.shared.reserved.0,"aw",@nobits
	.weak		__nv_reservedSMEM_offset_0_alias
	.size		__nv_reservedSMEM_offset_0_alias, 0, 64
	.other		__nv_reservedSMEM_offset_0_alias,@"STO_CUDA_RESERVED_SHARED STV_DEFAULT"
__nv_reservedSMEM_offset_0_alias:
	.zero		0
	.zero		64


//--------------------- .nv.global                --------------------------
	.section	.nv.global,"aw",@nobits
.nv.global:
	.type		_ZN34_INTERNAL_3f32b5b9_4_k_cu_409aa7074cuda3std3__48in_placeE,@object
	.size		_ZN34_INTERNAL_3f32b5b9_4_k_cu_409aa7074cuda3std3__48in_placeE,(_ZN34_INTERNAL_3f32b5b9_4_k_cu_409aa7074cuda3std6ranges3__45__cpo8distanceE - _ZN34_INTERNAL_3f32b5b9_4_k_cu_409aa7074cuda3std3__48in_placeE)
_ZN34_INTERNAL_3f32b5b9_4_k_cu_409aa7074cuda3std3__48in_placeE:
	.zero		1
	.type		_ZN34_INTERNAL_3f32b5b9_4_k_cu_409aa7074cuda3std6ranges3__45__cpo8distanceE,@object
	.size		_ZN34_INTERNAL_3f32b5b9_4_k_cu_409aa7074cuda3std6ranges3__45__cpo8distanceE,(_ZN34_INTERNAL_3f32b5b9_4_k_cu_409aa7074cuda3std3__45__cpo6cbeginE - _ZN34_INTERNAL_3f32b5b9_4_k_cu_409aa7074cuda3std6ranges3__45__cpo8distanceE)
_ZN34_INTERNAL_3f32b5b9_4_k_cu_409aa7074cuda3std6ranges3__45__cpo8distanceE:
	.zero		1
	.type		_ZN34_INTERNAL_3f32b5b9_4_k_cu_409aa7074cuda3std3__45__cpo6cbeginE,@object
	.size		_ZN34_INTERNAL_3f32b5b9_4_k_cu_409aa7074cuda3std3__45__cpo6cbeginE,(_ZN34_INTERNAL_3f32b5b9_4_k_cu_409aa7074cuda3std6ranges3__45__cpo7advanceE - _ZN34_INTERNAL_3f32b5b9_4_k_cu_409aa7074cuda3std3__45__cpo6cbeginE)
_ZN34_INTERNAL_3f32b5b9_4_k_cu_409aa7074cuda3std3__45__cpo6cbeginE:
	.zero		1
	.type		_ZN34_INTERNAL_3f32b5b9_4_k_cu_409aa7074cuda3std6ranges3__45__cpo7advanceE,@object
	.size		_ZN34_INTERNAL_3f32b5b9_4_k_cu_409aa7074cuda3std6ranges3__45__cpo7advanceE,(_ZN34_INTERNAL_3f32b5b9_4_k_cu_409aa7074cuda3std3__45__cpo7crbeginE - _ZN34_INTERNAL_3f32b5b9_4_k_cu_409aa7074cuda3std6ranges3__45__cpo7advanceE)
_ZN34_INTERNAL_3f32b5b9_4_k_cu_409aa7074cuda3std6ranges3__45__cpo7advanceE:
	.zero		1
	.type		_ZN34_INTERNAL_3f32b5b9_4_k_cu_409aa7074cuda3std3__45__cpo7crbeginE,@object
	.size		_ZN34_INTERNAL_3f32b5b9_4_k_cu_409aa7074cuda3std3__45__cpo7crbeginE,(_ZN34_INTERNAL_3f32b5b9_4_k_cu_409aa7074cuda3std6ranges3__45__cpo4dataE - _ZN34_INTERNAL_3f32b5b9_4_k_cu_409aa7074cuda3std3__45__cpo7crbeginE)
_ZN34_INTERNAL_3f32b5b9_4_k_cu_409aa7074cuda3std3__45__cpo7crbeginE:
	.zero		1
	.type		_ZN34_INTERNAL_3f32b5b9_4_k_cu_409aa7074cuda3std6ranges3__45__cpo4dataE,@object
	.size		_ZN34_INTERNAL_3f32b5b9_4_k_cu_409aa7074cuda3std6ranges3__45__cpo4dataE,(_ZN34_INTERNAL_3f32b5b9_4_k_cu_409aa7074cuda3std6ranges3__45__cpo5beginE - _ZN34_INTERNAL_3f32b5b9_4_k_cu_409aa7074cuda3std6ranges3__45__cpo4dataE)
_ZN34_INTERNAL_3f32b5b9_4_k_cu_409aa7074cuda3std6ranges3__45__cpo4dataE:
	.zero		1
	.type		_ZN34_INTERNAL_3f32b5b9_4_k_cu_409aa7074cuda3std6ranges3__45__cpo5beginE,@object
	.size		_ZN34_INTERNAL_3f32b5b9_4_k_cu_409aa7074cuda3std6ranges3__45__cpo5beginE,(_ZN34_INTERNAL_3f32b5b9_4_k_cu_409aa7074cuda3std3__436_GLOBAL__N__3f32b5b9_4_k_cu_409aa7076ignoreE - _ZN34_INTERNAL_3f32b5b9_4_k_cu_409aa7074cuda3std6ranges3__45__cpo5beginE)
_ZN34_INTERNAL_3f32b5b9_4_k_cu_409aa7074cuda3std6ranges3__45__cpo5beginE:
	.zero		1
	.type		_ZN34_INTERNAL_3f32b5b9_4_k_cu_409aa7074cuda3std3__436_GLOBAL__N__3f32b5b9_4_k_cu_409aa7076ignoreE,@object
	.size		_ZN34_INTERNAL_3f32b5b9_4_k_cu_409aa7074cuda3std3__436_GLOBAL__N__3f32b5b9_4_k_cu_409aa7076ignoreE,(_ZN34_INTERNAL_3f32b5b9_4_k_cu_409aa7074cuda3std6ranges3__45__cpo4sizeE - _ZN34_INTERNAL_3f32b5b9_4_k_cu_409aa7074cuda3std3__436_GLOBAL__N__3f32b5b9_4_k_cu_409aa7076ignoreE)
_ZN34_INTERNAL_3f32b5b9_4_k_cu_409aa7074cuda3std3__436_GLOBAL__N__3f32b5b9_4_k_cu_409aa7076ignoreE:
	.zero		1
	.type		_ZN34_INTERNAL_3f32b5b9_4_k_cu_409aa7074cuda3std6ranges3__45__cpo4sizeE,@object
	.size		_ZN34_INTERNAL_3f32b5b9_4_k_cu_409aa7074cuda3std6ranges3__45__cpo4sizeE,(_ZN34_INTERNAL_3f32b5b9_4_k_cu_409aa7074cuda3std3__45__cpo5beginE - _ZN34_INTERNAL_3f32b5b9_4_k_cu_409aa7074cuda3std6ranges3__45__cpo4sizeE)
_ZN34_INTERNAL_3f32b5b9_4_k_cu_409aa7074cuda3std6ranges3__45__cpo4sizeE:
	.zero		1
	.type		_ZN34_INTERNAL_3f32b5b9_4_k_cu_409aa7074cuda3std3__45__cpo5beginE,@object
	.size		_ZN34_INTERNAL_3f32b5b9_4_k_cu_409aa7074cuda3std3__45__cpo5beginE,(_ZN34_INTERNAL_3f32b5b9_4_k_cu_409aa7074cuda3std6ranges3__45__cpo6cbeginE - _ZN34_INTERNAL_3f32b5b9_4_k_cu_409aa7074cuda3std3__45__cpo5beginE)
_ZN34_INTERNAL_3f32b5b9_4_k_cu_409aa7074cuda3std3__45__cpo5beginE:
	.zero		1
	.type		_ZN34_INTERNAL_3f32b5b9_4_k_cu_409aa7074cuda3std6ranges3__45__cpo6cbeginE,@object
	.size		_ZN34_INTERNAL_3f32b5b9_4_k_cu_409aa7074cuda3std6ranges3__45__cpo6cbeginE,(_ZN34_INTERNAL_3f32b5b9_4_k_cu_409aa7074cuda3std3__45__cpo6rbeginE - _ZN34_INTERNAL_3f32b5b9_4_k_cu_409aa7074cuda3std6ranges3__45__cpo6cbeginE)
_ZN34_INTERNAL_3f32b5b9_4_k_cu_409aa7074cuda3std6ranges3__45__cpo6cbeginE:
	.zero		1
	.type		_ZN34_INTERNAL_3f32b5b9_4_k_cu_409aa7074cuda3std3__45__cpo6rbeginE,@object
	.size		_ZN34_INTERNAL_3f32b5b9_4_k_cu_409aa7074cuda3std3__45__cpo6rbeginE,(_ZN34_INTERNAL_3f32b5b9_4_k_cu_409aa7074cuda3std6ranges3__45__cpo4nextE - _ZN34_INTERNAL_3f32b5b9_4_k_cu_409aa7074cuda3std3__45__cpo6rbeginE)
_ZN34_INTERNAL_3f32b5b9_4_k_cu_409aa7074cuda3std3__45__cpo6rbeginE:
	.zero		1
	.type		_ZN34_INTERNAL_3f32b5b9_4_k_cu_409aa7074cuda3std6ranges3__45__cpo4nextE,@object
	.size		_ZN34_INTERNAL_3f32b5b9_4_k_cu_409aa7074cuda3std6ranges3__45__cpo4nextE,(_ZN34_INTERNAL_3f32b5b9_4_k_cu_409aa7074cuda3std6ranges3__45__cpo4swapE - _ZN34_INTERNAL_3f32b5b9_4_k_cu_409aa7074cuda3std6ranges3__45__cpo4nextE)
_ZN34_INTERNAL_3f32b5b9_4_k_cu_409aa7074cuda3std6ranges3__45__cpo4nextE:
	.zero		1
	.type		_ZN34_INTERNAL_3f32b5b9_4_k_cu_409aa7074cuda3std6ranges3__45__cpo4swapE,@object
	.size		_ZN34_INTERNAL_3f32b5b9_4_k_cu_409aa7074cuda3std6ranges3__45__cpo4swapE,(_ZN34_INTERNAL_3f32b5b9_4_k_cu_409aa7074cuda3std3__420unreachable_sentinelE - _ZN34_INTERNAL_3f32b5b9_4_k_cu_409aa7074cuda3std6ranges3__45__cpo4swapE)
_ZN34_INTERNAL_3f32b5b9_4_k_cu_409aa7074cuda3std6ranges3__45__cpo4swapE:
	.zero		1
	.type		_ZN34_INTERNAL_3f32b5b9_4_k_cu_409aa7074cuda3std3__420unreachable_sentinelE,@object
	.size		_ZN34_INTERNAL_3f32b5b9_4_k_cu_409aa7074cuda3std3__420unreachable_sentinelE,(_ZN34_INTERNAL_3f32b5b9_4_k_cu_409aa7076thrust24THRUST_300001_SM_1000_NS6system6detail10sequential3seqE - _ZN34_INTERNAL_3f32b5b9_4_k_cu_409aa7074cuda3std3__420unreachable_sentinelE)
_ZN34_INTERNAL_3f32b5b9_4_k_cu_409aa7074cuda3std3__420unreachable_sentinelE:
	.zero		1
	.type		_ZN34_INTERNAL_3f32b5b9_4_k_cu_409aa7076thrust24THRUST_300001_SM_1000_NS6system6detail10sequential3seqE,@object
	.size		_ZN34_INTERNAL_3f32b5b9_4_k_cu_409aa7076thrust24THRUST_300001_SM_1000_NS6system6detail10sequential3seqE,(_ZN34_INTERNAL_3f32b5b9_4_k_cu_409aa7074cuda3std3__45__cpo4cendE - _ZN34_INTERNAL_3f32b5b9_4_k_cu_409aa7076thrust24THRUST_300001_SM_1000_NS6system6detail10sequential3seqE)
_ZN34_INTERNAL_3f32b5b9_4_k_cu_409aa7076thrust24THRUST_300001_SM_1000_NS6system6detail10sequential3seqE:
	.zero		1
	.type		_ZN34_INTERNAL_3f32b5b9_4_k_cu_409aa7074cuda3std3__45__cpo4cendE,@object
	.size		_ZN34_INTERNAL_3f32b5b9_4_k_cu_409aa7074cuda3std3__45__cpo4cendE,(_ZN34_INTERNAL_3f32b5b9_4_k_cu_409aa7074cuda3std6ranges3__45__cpo9iter_swapE - _ZN34_INTERNAL_3f32b5b9_4_k_cu_409aa7074cuda3std3__45__cpo4cendE)
_ZN34_INTERNAL_3f32b5b9_4_k_cu_409aa7074cuda3std3__45__cpo4cendE:
	.zero		1
	.type		_ZN34_INTERNAL_3f32b5b9_4_k_cu_409aa7074cuda3std6ranges3__45__cpo9iter_swapE,@object
	.size		_ZN34_INTERNAL_3f32b5b9_4_k_cu_409aa7074cuda3std6ranges3__45__cpo9iter_swapE,(_ZN34_INTERNAL_3f32b5b9_4_k_cu_409aa7074cuda3std3__45__cpo5crendE - _ZN34_INTERNAL_3f32b5b9_4_k_cu_409aa7074cuda3std6ranges3__45__cpo9iter_swapE)
_ZN34_INTERNAL_3f32b5b9_4_k_cu_409aa7074cuda3std6ranges3__45__cpo9iter_swapE:
	.zero		1
	.type		_ZN34_INTERNAL_3f32b5b9_4_k_cu_409aa7074cuda3std3__45__cpo5crendE,@object
	.size		_ZN34_INTERNAL_3f32b5b9_4_k_cu_409aa7074cuda3std3__45__cpo5crendE,(_ZN34_INTERNAL_3f32b5b9_4_k_cu_409aa7074cuda3std6ranges3__45__cpo5cdataE - _ZN34_INTERNAL_3f32b5b9_4_k_cu_409aa7074cuda3std3__45__cpo5crendE)
_ZN34_INTERNAL_3f32b5b9_4_k_cu_409aa7074cuda3std3__45__cpo5crendE:
	.zero		1
	.type		_ZN34_INTERNAL_3f32b5b9_4_k_cu_409aa7074cuda3std6ranges3__45__cpo5cdataE,@object
	.size		_ZN34_INTERNAL_3f32b5b9_4_k_cu_409aa7074cuda3std6ranges3__45__cpo5cdataE,(_ZN34_INTERNAL_3f32b5b9_4_k_cu_409aa7074cuda3std6ranges3__45__cpo3endE - _ZN34_INTERNAL_3f32b5b9_4_k_cu_409aa7074cuda3std6ranges3__45__cpo5cdataE)
_ZN34_INTERNAL_3f32b5b9_4_k_cu_409aa7074cuda3std6ranges3__45__cpo5cdataE:
	.zero		1
	.type		_ZN34_INTERNAL_3f32b5b9_4_k_cu_409aa7074cuda3std6ranges3__45__cpo3endE,@object
	.size		_ZN34_INTERNAL_3f32b5b9_4_k_cu_409aa7074cuda3std6ranges3__45__cpo3endE,(_ZN34_INTERNAL_3f32b5b9_4_k_cu_409aa7074cuda3std3__419piecewise_constructE - _ZN34_INTERNAL_3f32b5b9_4_k_cu_409aa7074cuda3std6ranges3__45__cpo3endE)
_ZN34_INTERNAL_3f32b5b9_4_k_cu_409aa7074cuda3std6ranges3__45__cpo3endE:
	.zero		1
	.type		_ZN34_INTERNAL_3f32b5b9_4_k_cu_409aa7074cuda3std3__419piecewise_constructE,@object
	.size		_ZN34_INTERNAL_3f32b5b9_4_k_cu_409aa7074cuda3std3__419piecewise_constructE,(_ZN34_INTERNAL_3f32b5b9_4_k_cu_409aa7074cuda3std6ranges3__45__cpo5ssizeE - _ZN34_INTERNAL_3f32b5b9_4_k_cu_409aa7074cuda3std3__419piecewise_constructE)
_ZN34_INTERNAL_3f32b5b9_4_k_cu_409aa7074cuda3std3__419piecewise_constructE:
	.zero		1
	.type		_ZN34_INTERNAL_3f32b5b9_4_k_cu_409aa7074cuda3std6ranges3__45__cpo5ssizeE,@object
	.size		_ZN34_INTERNAL_3f32b5b9_4_k_cu_409aa7074cuda3std6ranges3__45__cpo5ssizeE,(_ZN34_INTERNAL_3f32b5b9_4_k_cu_409aa7074cuda3std3__45__cpo3endE - _ZN34_INTERNAL_3f32b5b9_4_k_cu_409aa7074cuda3std6ranges3__45__cpo5ssizeE)
_ZN34_INTERNAL_3f32b5b9_4_k_cu_409aa7074cuda3std6ranges3__45__cpo5ssizeE:
	.zero		1
	.type		_ZN34_INTERNAL_3f32b5b9_4_k_cu_409aa7074cuda3std3__45__cpo3endE,@object
	.size		_ZN34_INTERNAL_3f32b5b9_4_k_cu_409aa7074cuda3std3__45__cpo3endE,(_ZN34_INTERNAL_3f32b5b9_4_k_cu_409aa7074cuda3std6ranges3__45__cpo4cendE - _ZN34_INTERNAL_3f32b5b9_4_k_cu_409aa7074cuda3std3__45__cpo3endE)
_ZN34_INTERNAL_3f32b5b9_4_k_cu_409aa7074cuda3std3__45__cpo3endE:
	.zero		1
	.type		_ZN34_INTERNAL_3f32b5b9_4_k_cu_409aa7074cuda3std6ranges3__45__cpo4cendE,@object
	.size		_ZN34_INTERNAL_3f32b5b9_4_k_cu_409aa7074cuda3std6ranges3__45__cpo4cendE,(_ZN34_INTERNAL_3f32b5b9_4_k_cu_409aa7074cuda3std3__45__cpo4rendE - _ZN34_INTERNAL_3f32b5b9_4_k_cu_409aa7074cuda3std6ranges3__45__cpo4cendE)
_ZN34_INTERNAL_3f32b5b9_4_k_cu_409aa7074cuda3std6ranges3__45__cpo4cendE:
	.zero		1
	.type		_ZN34_INTERNAL_3f32b5b9_4_k_cu_409aa7074cuda3std3__45__cpo4rendE,@object
	.size		_ZN34_INTERNAL_3f32b5b9_4_k_cu_409aa7074cuda3std3__45__cpo4rendE,(_ZN34_INTERNAL_3f32b5b9_4_k_cu_409aa7074cuda3std6ranges3__45__cpo4prevE - _ZN34_INTERNAL_3f32b5b9_4_k_cu_409aa7074cuda3std3__45__cpo4rendE)
_ZN34_INTERNAL_3f32b5b9_4_k_cu_409aa7074cuda3std3__45__cpo4rendE:
	.zero		1
	.type		_ZN34_INTERNAL_3f32b5b9_4_k_cu_409aa7074cuda3std6ranges3__45__cpo4prevE,@object
	.size		_ZN34_INTERNAL_3f32b5b9_4_k_cu_409aa7074cuda3std6ranges3__45__cpo4prevE,(_ZN34_INTERNAL_3f32b5b9_4_k_cu_409aa7074cuda3std6ranges3__45__cpo9iter_moveE - _ZN34_INTERNAL_3f32b5b9_4_k_cu_409aa7074cuda3std6ranges3__45__cpo4prevE)
_ZN34_INTERNAL_3f32b5b9_4_k_cu_409aa7074cuda3std6ranges3__45__cpo4prevE:
	.zero		1
	.type		_ZN34_INTERNAL_3f32b5b9_4_k_cu_409aa7074cuda3std6ranges3__45__cpo9iter_moveE,@object
	.size		_ZN34_INTERNAL_3f32b5b9_4_k_cu_409aa7074cuda3std6ranges3__45__cpo9iter_moveE,(.L_13 - _ZN34_INTERNAL_3f32b5b9_4_k_cu_409aa7074cuda3std6ranges3__45__cpo9iter_moveE)
_ZN34_INTERNAL_3f32b5b9_4_k_cu_409aa7074cuda3std6ranges3__45__cpo9iter_moveE:
	.zero		1
.L_13:


//--------------------- .nv.shared._Z30InstanceNormRowReduceTempToOutIf7DmeanOpIffEEvPKT_iiiPS2_T0_ --------------------------
	.section	.nv.shared._Z30InstanceNormRowReduceTempToOutIf7DmeanOpIffEEvPKT_iiiPS2_T0_,"aw",@nobits
	.sectionflags	@""
	.align	4
.nv.shared._Z30InstanceNormRowReduceTempToOutIf7DmeanOpIffEEvPKT_iiiPS2_T0_:
	.zero		1048


//--------------------- .nv.shared._Z29InstanceNormRowReduceInToTempIff7DmeanOpIffEEvPKT_iiiPT0_T1_ --------------------------
	.section	.nv.shared._Z29InstanceNormRowReduceInToTempIff7DmeanOpIffEEvPKT_iiiPT0_T1_,"aw",@nobits
	.sectionflags	@""
	.align	4
.nv.shared._Z29InstanceNormRowReduceInToTempIff7DmeanOpIffEEvPKT_iiiPT0_T1_:
	.zero		1048


//--------------------- .nv.shared._Z30InstanceNormRowReduceTempToOutIf6DvarOpIffEEvPKT_iiiPS2_T0_ --------------------------
	.section	.nv.shared._Z30InstanceNormRowReduceTempToOutIf6DvarOpIffEEvPKT_iiiPS2_T0_,"aw",@nobits
	.sectionflags	@""
	.align	4
.nv.shared._Z30InstanceNormRowReduceTempToOutIf6DvarOpIffEEvPKT_iiiPS2_T0_:
	.zero		1048


//--------------------- .nv.shared._Z29InstanceNormRowReduceInToTempIff6DvarOpIffEEvPKT_iiiPT0_T1_ --------------------------
	.section	.nv.shared._Z29InstanceNormRowReduceInToTempIff6DvarOpIffEEvPKT_iiiPT0_T1_,"aw",@nobits
	.sectionflags	@""
	.align	4
.nv.shared._Z29InstanceNormRowReduceInToTempIff6DvarOpIffEEvPKT_iiiPT0_T1_:
	.zero		1048


//--------------------- .nv.shared._Z28InstanceNormRowReduceInToOutIff6DvarOpIffE7DmeanOpIffEEvPKT_iiPT0_S8_T1_T2_ --------------------------
	.section	.nv.shared._Z28InstanceNormRowReduceInToOutIff6DvarOpIffE7DmeanOpIffEEvPKT_iiPT0_S8_T1_T2_,"aw",@nobits
	.sectionflags	@""
	.align	4
.nv.shared._Z28InstanceNormRowReduceInToOutIff6DvarOpIffE7DmeanOpIffEEvPKT_iiPT0_S8_T1_T2_:
	.zero		1048


//--------------------- .nv.shared._Z30InstanceNormRowReduceTempToOutIf6IvarOpIffEEvPKT_iiiPS2_T0_ --------------------------
	.section	.nv.shared._Z30InstanceNormRowReduceTempToOutIf6IvarOpIffEEvPKT_iiiPS2_T0_,"aw",@nobits
	.sectionflags	@""
	.align	4
.nv.shared._Z30InstanceNormRowReduceTempToOutIf6IvarOpIffEEvPKT_iiiPS2_T0_:
	.zero		1048


//--------------------- .nv.shared._Z29InstanceNormRowReduceInToTempIff6IvarOpIffEEvPKT_iiiPT0_T1_ --------------------------
	.section	.nv.shared._Z29InstanceNormRowReduceInToTempIff6IvarOpIffEEvPKT_iiiPT0_T1_,"aw",@nobits
	.sectionflags	@""
	.align	4
.nv.shared._Z29InstanceNormRowReduceInToTempIff6IvarOpIffEEvPKT_iiiPT0_T1_:
	.zero		1048


//--------------------- .nv.shared._Z30InstanceNormRowReduceTempToOutIf6MeanOpIffEEvPKT_iiiPS2_T0_ --------------------------
	.section	.nv.shared._Z30InstanceNormRowReduceTempToOutIf6MeanOpIffEEvPKT_iiiPS2_T0_,"aw",@nobits
	.sectionflags	@""
	.align	4
.nv.shared._Z30InstanceNormRowReduceTempToOutIf6MeanOpIffEEvPKT_iiiPS2_T0_:
	.zero		1048


//--------------------- .nv.shared._Z29InstanceNormRowReduceInToTempIff6MeanOpIffEEvPKT_iiiPT0_T1_ --------------------------
	.section	.nv.shared._Z29InstanceNormRowReduceInToTempIff6MeanOpIffEEvPKT_iiiPT0_T1_,"aw",@nobits
	.sectionflags	@""
	.align	4
.nv.shared._Z29InstanceNormRowReduceInToTempIff6MeanOpIffEEvPKT_iiiPT0_T1_:
	.zero		1048


//--------------------- .nv.shared._Z28InstanceNormRowReduceInToOutIff6MeanOpIffE6IvarOpIffEEvPKT_iiiPT0_S8_T1_T2_ --------------------------
	.section	.nv.shared._Z28InstanceNormRowReduceInToOutIff6MeanOpIffE6IvarOpIffEEvPKT_iiiPT0_S8_T1_T2_,"aw",@nobits
	.sectionflags	@""
	.align	4
.nv.shared._Z28InstanceNormRowReduceInToOutIff6MeanOpIffE6IvarOpIffEEvPKT_iiiPT0_S8_T1_T2_:
	.zero		1048


//--------------------- .nv.constant0._Z18InstanceNormUpdateIf4DxOpIffEEvPKT_iiPS2_T0_ --------------------------
	.section	.nv.constant0._Z18InstanceNormUpdateIf4DxOpIffEEvPKT_iiPS2_T0_,"a",@progbits
	.sectionflags	@""
	.align	4
.nv.constant0._Z18InstanceNormUpdateIf4DxOpIffEEvPKT_iiPS2_T0_:
	.zero		976


//--------------------- .nv.constant0._Z30InstanceNormRowReduceTempToOutIf7DmeanOpIffEEvPKT_iiiPS2_T0_ --------------------------
	.section	.nv.constant0._Z30InstanceNormRowReduceTempToOutIf7DmeanOpIffEEvPKT_iiiPS2_T0_,"a",@progbits
	.sectionflags	@""
	.align	4
.nv.constant0._Z30InstanceNormRowReduceTempToOutIf7DmeanOpIffEEvPKT_iiiPS2_T0_:
	.zero		976


//--------------------- .nv.constant0._Z29InstanceNormRowReduceInToTempIff7DmeanOpIffEEvPKT_iiiPT0_T1_ --------------------------
	.section	.nv.constant0._Z29InstanceNormRowReduceInToTempIff7DmeanOpIffEEvPKT_iiiPT0_T1_,"a",@progbits
	.sectionflags	@""
	.align	4
.nv.constant0._Z29InstanceNormRowReduceInToTempIff7DmeanOpIffEEvPKT_iiiPT0_T1_:
	.zero		976


//--------------------- .nv.constant0._Z30InstanceNormRowReduceTempToOutIf6DvarOpIffEEvPKT_iiiPS2_T0_ --------------------------
	.section	.nv.constant0._Z30InstanceNormRowReduceTempToOutIf6DvarOpIffEEvPKT_iiiPS2_T0_,"a",@progbits
	.sectionflags	@""
	.align	4
.nv.constant0._Z30InstanceNormRowReduceTempToOutIf6DvarOpIffEEvPKT_iiiPS2_T0_:
	.zero		968


//--------------------- .nv.constant0._Z29InstanceNormRowReduceInToTempIff6DvarOpIffEEvPKT_iiiPT0_T1_ --------------------------
	.section	.nv.constant0._Z29InstanceNormRowReduceInToTempIff6DvarOpIffEEvPKT_iiiPT0_T1_,"a",@progbits
	.sectionflags	@""
	.align	4
.nv.constant0._Z29InstanceNormRowReduceInToTempIff6DvarOpIffEEvPKT_iiiPT0_T1_:
	.zero		968


//--------------------- .nv.constant0._Z28InstanceNormRowReduceInToOutIff6DvarOpIffE7DmeanOpIffEEvPKT_iiPT0_S8_T1_T2_ --------------------------
	.section	.nv.constant0._Z28InstanceNormRowReduceInToOutIff6DvarOpIffE7DmeanOpIffEEvPKT_iiPT0_S8_T1_T2_,"a",@progbits
	.sectionflags	@""
	.align	4
.nv.constant0._Z28InstanceNormRowReduceInToOutIff6DvarOpIffE7DmeanOpIffEEvPKT_iiPT0_S8_T1_T2_:
	.zero		1016


//--------------------- .nv.constant0._Z32InstanceNormRowReduceInToOutWarpIff6DvarOpIffE7DmeanOpIffEEvPKT_iiPT0_S8_T1_T2_ --------------------------
	.section	.nv.constant0._Z32InstanceNormRowReduceInToOutWarpIff6DvarOpIffE7DmeanOpIffEEvPKT_iiPT0_S8_T1_T2_,"a",@progbits
	.sectionflags	@""
	.align	4
.nv.constant0._Z32InstanceNormRowReduceInToOutWarpIff6DvarOpIffE7DmeanOpIffEEvPKT_iiPT0_S8_T1_T2_:
	.zero		1016


//--------------------- .nv.constant0._Z34InstanceNormGradBetaGammaTempToOutIfEvPKT_S2_iiPS0_S3_ --------------------------
	.section	.nv.constant0._Z34InstanceNormGradBetaGammaTempToOutIfEvPKT_S2_iiPS0_S3_,"a",@progbits
	.sectionflags	@""
	.align	4
.nv.constant0._Z34InstanceNormGradBetaGammaTempToOutIfEvPKT_S2_iiPS0_S3_:
	.zero		936


//--------------------- .nv.constant0._Z33InstanceNormGradBetaGammaIntoTempIffEvPKT_S2_PKT0_S5_iiiiPS3_S6_ --------------------------
	.section	.nv.constant0._Z33InstanceNormGradBetaGammaIntoTempIffEvPKT_S2_PKT0_S5_iiiiPS3_S6_,"a",@progbits
	.sectionflags	@""
	.align	4
.nv.constant0._Z33InstanceNormGradBetaGammaIntoTempIffEvPKT_S2_PKT0_S5_iiiiPS3_S6_:
	.zero		960


//--------------------- .nv.constant0._Z25InstanceNormGradBetaGammaIffEvPKT_S2_PKT0_S5_iiiPS3_S6_ --------------------------
	.section	.nv.constant0._Z25InstanceNormGradBetaGammaIffEvPKT_S2_PKT0_S5_iiiPS3_S6_,"a",@progbits
	.sectionflags	@""
	.align	4
.nv.constant0._Z25InstanceNormGradBetaGammaIffEvPKT_S2_PKT0_S5_iiiPS3_S6_:
	.zero		960


//--------------------- .nv.constant0._Z18InstanceNormUpdateIf3YOpIffEEvPKT_iiPS2_T0_ --------------------------
	.section	.nv.constant0._Z18InstanceNormUpdateIf3YOpIffEEvPKT_iiPS2_T0_,"a",@progbits
	.sectionflags	@""
	.align	4
.nv.constant0._Z18InstanceNormUpdateIf3YOpIffEEvPKT_iiPS2_T0_:
	.zero		960


//--------------------- .nv.constant0._Z30InstanceNormRowReduceTempToOutIf6IvarOpIffEEvPKT_iiiPS2_T0_ --------------------------
	.section	.nv.constant0._Z30InstanceNormRowReduceTempToOutIf6IvarOpIffEEvPKT_iiiPS2_T0_,"a",@progbits
	.sectionflags	@""
	.align	4
.nv.constant0._Z30InstanceNormRowReduceTempToOutIf6IvarOpIffEEvPKT_iiiPS2_T0_:
	.zero		944


//--------------------- .nv.constant0._Z29InstanceNormRowReduceInToTempIff6IvarOpIffEEvPKT_iiiPT0_T1_ --------------------------
	.section	.nv.constant0._Z29InstanceNormRowReduceInToTempIff6IvarOpIffEEvPKT_iiiPT0_T1_,"a",@progbits
	.sectionflags	@""
	.align	4
.nv.constant0._Z29InstanceNormRowReduceInToTempIff6IvarOpIffEEvPKT_iiiPT0_T1_:
	.zero		944


//--------------------- .nv.constant0._Z30InstanceNormRowReduceTempToOutIf6MeanOpIffEEvPKT_iiiPS2_T0_ --------------------------
	.section	.nv.constant0._Z30InstanceNormRowReduceTempToOutIf6MeanOpIffEEvPKT_iiiPS2_T0_,"a",@progbits
	.sectionflags	@""
	.align	4
.nv.constant0._Z30InstanceNormRowReduceTempToOutIf6MeanOpIffEEvPKT_iiiPS2_T0_:
	.zero		932


//--------------------- .nv.constant0._Z29InstanceNormRowReduceInToTempIff6MeanOpIffEEvPKT_iiiPT0_T1_ --------------------------
	.section	.nv.constant0._Z29InstanceNormRowReduceInToTempIff6MeanOpIffEEvPKT_iiiPT0_T1_,"a",@progbits
	.sectionflags	@""
	.align	4
.nv.constant0._Z29InstanceNormRowReduceInToTempIff6MeanOpIffEEvPKT_iiiPT0_T1_:
	.zero		932


//--------------------- .nv.constant0._Z28InstanceNormRowReduceInToOutIff6MeanOpIffE6IvarOpIffEEvPKT_iiiPT0_S8_T1_T2_ --------------------------
	.section	.nv.constant0._Z28InstanceNormRowReduceInToOutIff6MeanOpIffE6IvarOpIffEEvPKT_iiiPT0_S8_T1_T2_,"a",@progbits
	.sectionflags	@""
	.align	4
.nv.constant0._Z28InstanceNormRowReduceInToOutIff6MeanOpIffE6IvarOpIffEEvPKT_iiiPT0_S8_T1_T2_:
	.zero		960


//--------------------- .nv.constant0._Z32InstanceNormRowReduceInToOutWarpIff6MeanOpIffE6IvarOpIffEEvPKT_iiiPT0_S8_T1_T2_ --------------------------
	.section	.nv.constant0._Z32InstanceNormRowReduceInToOutWarpIff6MeanOpIffE6IvarOpIffEEvPKT_iiiPT0_S8_T1_T2_,"a",@progbits
	.sectionflags	@""
	.align	4
.nv.constant0._Z32InstanceNormRowReduceInToOutWarpIff6MeanOpIffE6IvarOpIffEEvPKT_iiiPT0_S8_T1_T2_:
	.zero		960


//--------------------- SYMBOLS --------------------------

	.type		.nv.reservedSmem.offset0,@object
	.size		.nv.reservedSmem.offset0,0x4
	.type		.nv.reservedSmem.cap,@object
	.size		.nv.reservedSmem.cap,0x4
